	.headerflags	@"EF_CUDA_TEXMODE_UNIFIED EF_CUDA_64BIT_ADDRESS EF_CUDA_SM75 EF_CUDA_VIRTUAL_SM(EF_CUDA_SM75)"
	.elftype	@"ET_EXEC"


//--------------------- .nv.info                  --------------------------
	.section	.nv.info,"",@"SHT_CUDA_INFO"
	.align	4


	//----- nvinfo : EIATTR_MAX_STACK_SIZE
	.align		4
        /*0000*/ 	.byte	0x04, 0x23
        /*0002*/ 	.short	(.L_1 - .L_0)
	.align		4
.L_0:
        /*0004*/ 	.word	index@(kernel_cuda_filter_divide_shadow)
        /*0008*/ 	.word	0x00000000


	//----- nvinfo : EIATTR_MIN_STACK_SIZE
	.align		4
.L_1:
        /*000c*/ 	.byte	0x04, 0x12
        /*000e*/ 	.short	(.L_3 - .L_2)
	.align		4
.L_2:
        /*0010*/ 	.word	index@(kernel_cuda_filter_divide_shadow)
        /*0014*/ 	.word	0x00000000


	//----- nvinfo : EIATTR_FRAME_SIZE
	.align		4
.L_3:
        /*0018*/ 	.byte	0x04, 0x11
        /*001a*/ 	.short	(.L_5 - .L_4)
	.align		4
.L_4:
        /*001c*/ 	.word	index@(kernel_cuda_filter_divide_shadow)
        /*0020*/ 	.word	0x00000000


	//----- nvinfo : EIATTR_MAX_STACK_SIZE
	.align		4
.L_5:
        /*0024*/ 	.byte	0x04, 0x23
        /*0026*/ 	.short	(.L_7 - .L_6)
	.align		4
.L_6:
        /*0028*/ 	.word	index@(kernel_cuda_filter_get_feature)
        /*002c*/ 	.word	0x00000000


	//----- nvinfo : EIATTR_MIN_STACK_SIZE
	.align		4
.L_7:
        /*0030*/ 	.byte	0x04, 0x12
        /*0032*/ 	.short	(.L_9 - .L_8)
	.align		4
.L_8:
        /*0034*/ 	.word	index@(kernel_cuda_filter_get_feature)
        /*0038*/ 	.word	0x00000000


	//----- nvinfo : EIATTR_FRAME_SIZE
	.align		4
.L_9:
        /*003c*/ 	.byte	0x04, 0x11
        /*003e*/ 	.short	(.L_11 - .L_10)
	.align		4
.L_10:
        /*0040*/ 	.word	index@(kernel_cuda_filter_get_feature)
        /*0044*/ 	.word	0x00000000


	//----- nvinfo : EIATTR_MAX_STACK_SIZE
	.align		4
.L_11:
        /*0048*/ 	.byte	0x04, 0x23
        /*004a*/ 	.short	(.L_13 - .L_12)
	.align		4
.L_12:
        /*004c*/ 	.word	index@(kernel_cuda_filter_detect_outliers)
        /*0050*/ 	.word	0x00000000


	//----- nvinfo : EIATTR_MIN_STACK_SIZE
	.align		4
.L_13:
        /*0054*/ 	.byte	0x04, 0x12
        /*0056*/ 	.short	(.L_15 - .L_14)
	.align		4
.L_14:
        /*0058*/ 	.word	index@(kernel_cuda_filter_detect_outliers)
        /*005c*/ 	.word	0x00000068


	//----- nvinfo : EIATTR_FRAME_SIZE
	.align		4
.L_15:
        /*0060*/ 	.byte	0x04, 0x11
        /*0062*/ 	.short	(.L_17 - .L_16)
	.align		4
.L_16:
        /*0064*/ 	.word	index@(kernel_cuda_filter_detect_outliers)
        /*0068*/ 	.word	0x00000068


	//----- nvinfo : EIATTR_MAX_STACK_SIZE
	.align		4
.L_17:
        /*006c*/ 	.byte	0x04, 0x23
        /*006e*/ 	.short	(.L_19 - .L_18)
	.align		4
.L_18:
        /*0070*/ 	.word	index@(kernel_cuda_filter_combine_halves)
        /*0074*/ 	.word	0x00000000


	//----- nvinfo : EIATTR_MIN_STACK_SIZE
	.align		4
.L_19:
        /*0078*/ 	.byte	0x04, 0x12
        /*007a*/ 	.short	(.L_21 - .L_20)
	.align		4
.L_20:
        /*007c*/ 	.word	index@(kernel_cuda_filter_combine_halves)
        /*0080*/ 	.word	0x00000068


	//----- nvinfo : EIATTR_FRAME_SIZE
	.align		4
.L_21:
        /*0084*/ 	.byte	0x04, 0x11
        /*0086*/ 	.short	(.L_23 - .L_22)
	.align		4
.L_22:
        /*0088*/ 	.word	index@(kernel_cuda_filter_combine_halves)
        /*008c*/ 	.word	0x00000068


	//----- nvinfo : EIATTR_MAX_STACK_SIZE
	.align		4
.L_23:
        /*0090*/ 	.byte	0x04, 0x23
        /*0092*/ 	.short	(.L_25 - .L_24)
	.align		4
.L_24:
        /*0094*/ 	.word	index@(kernel_cuda_filter_construct_transform)
        /*0098*/ 	.word	0x00000000


	//----- nvinfo : EIATTR_MIN_STACK_SIZE
	.align		4
.L_25:
        /*009c*/ 	.byte	0x04, 0x12
        /*009e*/ 	.short	(.L_27 - .L_26)
	.align		4
.L_26:
        /*00a0*/ 	.word	index@(kernel_cuda_filter_construct_transform)
        /*00a4*/ 	.word	0x00000190


	//----- nvinfo : EIATTR_FRAME_SIZE
	.align		4
.L_27:
        /*00a8*/ 	.byte	0x04, 0x11
        /*00aa*/ 	.short	(.L_29 - .L_28)
	.align		4
.L_28:
        /*00ac*/ 	.word	index@(kernel_cuda_filter_construct_transform)
        /*00b0*/ 	.word	0x00000190


	//----- nvinfo : EIATTR_MAX_STACK_SIZE
	.align		4
.L_29:
        /*00b4*/ 	.byte	0x04, 0x23
        /*00b6*/ 	.short	(.L_31 - .L_30)
	.align		4
.L_30:
        /*00b8*/ 	.word	index@(kernel_cuda_filter_nlm_calc_difference)
        /*00bc*/ 	.word	0x00000000


	//----- nvinfo : EIATTR_MIN_STACK_SIZE
	.align		4
.L_31:
        /*00c0*/ 	.byte	0x04, 0x12
        /*00c2*/ 	.short	(.L_33 - .L_32)
	.align		4
.L_32:
        /*00c4*/ 	.word	index@(kernel_cuda_filter_nlm_calc_difference)
        /*00c8*/ 	.word	0x00000000


	//----- nvinfo : EIATTR_FRAME_SIZE
	.align		4
.L_33:
        /*00cc*/ 	.byte	0x04, 0x11
        /*00ce*/ 	.short	(.L_35 - .L_34)
	.align		4
.L_34:
        /*00d0*/ 	.word	index@(kernel_cuda_filter_nlm_calc_difference)
        /*00d4*/ 	.word	0x00000000


	//----- nvinfo : EIATTR_MAX_STACK_SIZE
	.align		4
.L_35:
        /*00d8*/ 	.byte	0x04, 0x23
        /*00da*/ 	.short	(.L_37 - .L_36)
	.align		4
.L_36:
        /*00dc*/ 	.word	index@(kernel_cuda_filter_nlm_blur)
        /*00e0*/ 	.word	0x00000000


	//----- nvinfo : EIATTR_MIN_STACK_SIZE
	.align		4
.L_37:
        /*00e4*/ 	.byte	0x04, 0x12
        /*00e6*/ 	.short	(.L_39 - .L_38)
	.align		4
.L_38:
        /*00e8*/ 	.word	index@(kernel_cuda_filter_nlm_blur)
        /*00ec*/ 	.word	0x00000000


	//----- nvinfo : EIATTR_FRAME_SIZE
	.align		4
.L_39:
        /*00f0*/ 	.byte	0x04, 0x11
        /*00f2*/ 	.short	(.L_41 - .L_40)
	.align		4
.L_40:
        /*00f4*/ 	.word	index@(kernel_cuda_filter_nlm_blur)
        /*00f8*/ 	.word	0x00000000


	//----- nvinfo : EIATTR_MAX_STACK_SIZE
	.align		4
.L_41:
        /*00fc*/ 	.byte	0x04, 0x23
        /*00fe*/ 	.short	(.L_43 - .L_42)
	.align		4
.L_42:
        /*0100*/ 	.word	index@(kernel_cuda_filter_nlm_calc_weight)
        /*0104*/ 	.word	0x00000000


	//----- nvinfo : EIATTR_MIN_STACK_SIZE
	.align		4
.L_43:
        /*0108*/ 	.byte	0x04, 0x12
        /*010a*/ 	.short	(.L_45 - .L_44)
	.align		4
.L_44:
        /*010c*/ 	.word	index@(kernel_cuda_filter_nlm_calc_weight)
        /*0110*/ 	.word	0x00000000


	//----- nvinfo : EIATTR_FRAME_SIZE
	.align		4
.L_45:
        /*0114*/ 	.byte	0x04, 0x11
        /*0116*/ 	.short	(.L_47 - .L_46)
	.align		4
.L_46:
        /*0118*/ 	.word	index@(kernel_cuda_filter_nlm_calc_weight)
        /*011c*/ 	.word	0x00000000


	//----- nvinfo : EIATTR_MAX_STACK_SIZE
	.align		4
.L_47:
        /*0120*/ 	.byte	0x04, 0x23
        /*0122*/ 	.short	(.L_49 - .L_48)
	.align		4
.L_48:
        /*0124*/ 	.word	index@(kernel_cuda_filter_nlm_update_output)
        /*0128*/ 	.word	0x00000000


	//----- nvinfo : EIATTR_MIN_STACK_SIZE
	.align		4
.L_49:
        /*012c*/ 	.byte	0x04, 0x12
        /*012e*/ 	.short	(.L_51 - .L_50)
	.align		4
.L_50:
        /*0130*/ 	.word	index@(kernel_cuda_filter_nlm_update_output)
        /*0134*/ 	.word	0x00000000


	//----- nvinfo : EIATTR_FRAME_SIZE
	.align		4
.L_51:
        /*0138*/ 	.byte	0x04, 0x11
        /*013a*/ 	.short	(.L_53 - .L_52)
	.align		4
.L_52:
        /*013c*/ 	.word	index@(kernel_cuda_filter_nlm_update_output)
        /*0140*/ 	.word	0x00000000


	//----- nvinfo : EIATTR_MAX_STACK_SIZE
	.align		4
.L_53:
        /*0144*/ 	.byte	0x04, 0x23
        /*0146*/ 	.short	(.L_55 - .L_54)
	.align		4
.L_54:
        /*0148*/ 	.word	index@(kernel_cuda_filter_nlm_normalize)
        /*014c*/ 	.word	0x00000000


	//----- nvinfo : EIATTR_MIN_STACK_SIZE
	.align		4
.L_55:
        /*0150*/ 	.byte	0x04, 0x12
        /*0152*/ 	.short	(.L_57 - .L_56)
	.align		4
.L_56:
        /*0154*/ 	.word	index@(kernel_cuda_filter_nlm_normalize)
        /*0158*/ 	.word	0x00000000


	//----- nvinfo : EIATTR_FRAME_SIZE
	.align		4
.L_57:
        /*015c*/ 	.byte	0x04, 0x11
        /*015e*/ 	.short	(.L_59 - .L_58)
	.align		4
.L_58:
        /*0160*/ 	.word	index@(kernel_cuda_filter_nlm_normalize)
        /*0164*/ 	.word	0x00000000


	//----- nvinfo : EIATTR_MAX_STACK_SIZE
	.align		4
.L_59:
        /*0168*/ 	.byte	0x04, 0x23
        /*016a*/ 	.short	(.L_61 - .L_60)
	.align		4
.L_60:
        /*016c*/ 	.word	index@(kernel_cuda_filter_nlm_construct_gramian)
        /*0170*/ 	.word	0x00000000


	//----- nvinfo : EIATTR_MIN_STACK_SIZE
	.align		4
.L_61:
        /*0174*/ 	.byte	0x04, 0x12
        /*0176*/ 	.short	(.L_63 - .L_62)
	.align		4
.L_62:
        /*0178*/ 	.word	index@(kernel_cuda_filter_nlm_construct_gramian)
        /*017c*/ 	.word	0x00000000


	//----- nvinfo : EIATTR_FRAME_SIZE
	.align		4
.L_63:
        /*0180*/ 	.byte	0x04, 0x11
        /*0182*/ 	.short	(.L_65 - .L_64)
	.align		4
.L_64:
        /*0184*/ 	.word	index@(kernel_cuda_filter_nlm_construct_gramian)
        /*0188*/ 	.word	0x00000000


	//----- nvinfo : EIATTR_MAX_STACK_SIZE
	.align		4
.L_65:
        /*018c*/ 	.byte	0x04, 0x23
        /*018e*/ 	.short	(.L_67 - .L_66)
	.align		4
.L_66:
        /*0190*/ 	.word	index@(kernel_cuda_filter_finalize)
        /*0194*/ 	.word	0x00000000


	//----- nvinfo : EIATTR_MIN_STACK_SIZE
	.align		4
.L_67:
        /*0198*/ 	.byte	0x04, 0x12
        /*019a*/ 	.short	(.L_69 - .L_68)
	.align		4
.L_68:
        /*019c*/ 	.word	index@(kernel_cuda_filter_finalize)
        /*01a0*/ 	.word	0x00000000


	//----- nvinfo : EIATTR_FRAME_SIZE
	.align		4
.L_69:
        /*01a4*/ 	.byte	0x04, 0x11
        /*01a6*/ 	.short	(.L_71 - .L_70)
	.align		4
.L_70:
        /*01a8*/ 	.word	index@(kernel_cuda_filter_finalize)
        /*01ac*/ 	.word	0x00000000
.L_71:


//--------------------- .nv.info.kernel_cuda_filter_finalize --------------------------
	.section	.nv.info.kernel_cuda_filter_finalize,"",@"SHT_CUDA_INFO"
	.align	4


	//----- nvinfo : EIATTR_PARAM_CBANK
	.align		4
        /*0000*/ 	.byte	0x04, 0x0a
        /*0002*/ 	.short	(.L_73 - .L_72)
	.align		4
.L_72:
        /*0004*/ 	.word	index@(.nv.constant0.kernel_cuda_filter_finalize)
        /*0008*/ 	.short	0x0160
        /*000a*/ 	.short	0x0054


	//----- nvinfo : EIATTR_CBANK_PARAM_SIZE
	.align		4
.L_73:
        /*000c*/ 	.byte	0x03, 0x19
        /*000e*/ 	.short	0x0054


	//----- nvinfo : EIATTR_KPARAM_INFO
	.align		4
        /*0010*/ 	.byte	0x04, 0x17
        /*0012*/ 	.short	(.L_75 - .L_74)
.L_74:
        /*0014*/ 	.word	0x00000000
        /*0018*/ 	.short	0x0008
        /*001a*/ 	.short	0x0050
        /*001c*/ 	.byte	0x00, 0xf0, 0x11, 0x00


	//----- nvinfo : EIATTR_KPARAM_INFO
	.align		4
.L_75:
        /*0020*/ 	.byte	0x04, 0x17
        /*0022*/ 	.short	(.L_77 - .L_76)
.L_76:
        /*0024*/ 	.word	0x00000000
        /*0028*/ 	.short	0x0007
        /*002a*/ 	.short	0x0040
        /*002c*/ 	.byte	0x00, 0xf0, 0x41, 0x00


	//----- nvinfo : EIATTR_KPARAM_INFO
	.align		4
.L_77:
        /*0030*/ 	.byte	0x04, 0x17
        /*0032*/ 	.short	(.L_79 - .L_78)
.L_78:
        /*0034*/ 	.word	0x00000000
        /*0038*/ 	.short	0x0006
        /*003a*/ 	.short	0x0030
        /*003c*/ 	.byte	0x00, 0xf0, 0x41, 0x00


	//----- nvinfo : EIATTR_KPARAM_INFO
	.align		4
.L_79:
        /*0040*/ 	.byte	0x04, 0x17
        /*0042*/ 	.short	(.L_81 - .L_80)
.L_80:
        /*0044*/ 	.word	0x00000000
        /*0048*/ 	.short	0x0005
        /*004a*/ 	.short	0x0020
        /*004c*/ 	.byte	0x00, 0xf0, 0x21, 0x00


	//----- nvinfo : EIATTR_KPARAM_INFO
	.align		4
.L_81:
        /*0050*/ 	.byte	0x04, 0x17
        /*0052*/ 	.short	(.L_83 - .L_82)
.L_82:
        /*0054*/ 	.word	0x00000000
        /*0058*/ 	.short	0x0004
        /*005a*/ 	.short	0x0018
        /*005c*/ 	.byte	0x00, 0xf0, 0x21, 0x00


	//----- nvinfo : EIATTR_KPARAM_INFO
	.align		4
.L_83:
        /*0060*/ 	.byte	0x04, 0x17
        /*0062*/ 	.short	(.L_85 - .L_84)
.L_84:
        /*0064*/ 	.word	0x00000000
        /*0068*/ 	.short	0x0003
        /*006a*/ 	.short	0x0010
        /*006c*/ 	.byte	0x00, 0xf0, 0x21, 0x00


	//----- nvinfo : EIATTR_KPARAM_INFO
	.align		4
.L_85:
        /*0070*/ 	.byte	0x04, 0x17
        /*0072*/ 	.short	(.L_87 - .L_86)
.L_86:
        /*0074*/ 	.word	0x00000000
        /*0078*/ 	.short	0x0002
        /*007a*/ 	.short	0x0008
        /*007c*/ 	.byte	0x00, 0xf0, 0x21, 0x00


	//----- nvinfo : EIATTR_KPARAM_INFO
	.align		4
.L_87:
        /*0080*/ 	.byte	0x04, 0x17
        /*0082*/ 	.short	(.L_89 - .L_88)
.L_88:
        /*0084*/ 	.word	0x00000000
        /*0088*/ 	.short	0x0001
        /*008a*/ 	.short	0x0004
        /*008c*/ 	.byte	0x00, 0xf0, 0x11, 0x00


	//----- nvinfo : EIATTR_KPARAM_INFO
	.align		4
.L_89:
        /*0090*/ 	.byte	0x04, 0x17
        /*0092*/ 	.short	(.L_91 - .L_90)
.L_90:
        /*0094*/ 	.word	0x00000000
        /*0098*/ 	.short	0x0000
        /*009a*/ 	.short	0x0000
        /*009c*/ 	.byte	0x00, 0xf0, 0x11, 0x00


	//----- nvinfo : EIATTR_MAXREG_COUNT
	.align		4
.L_91:
        /*00a0*/ 	.byte	0x03, 0x1b
        /*00a2*/ 	.short	0x00ff


	//----- nvinfo : EIATTR_EXIT_INSTR_OFFSETS
	.align		4
        /*00a4*/ 	.byte	0x04, 0x1c
        /*00a6*/ 	.short	(.L_93 - .L_92)


	//   ....[0]....
.L_92:
        /*00a8*/ 	.word	0x00000090


	//   ....[1]....
        /*00ac*/ 	.word	0x000000f0


	//   ....[2]....
        /*00b0*/ 	.word	0x000035e0


	//----- nvinfo : EIATTR_MAX_THREADS
	.align		4
.L_93:
        /*00b4*/ 	.byte	0x04, 0x05
        /*00b6*/ 	.short	(.L_95 - .L_94)
.L_94:
        /*00b8*/ 	.word	0x00000100
        /*00bc*/ 	.word	0x00000001
        /*00c0*/ 	.word	0x00000001


	//----- nvinfo : EIATTR_CRS_STACK_SIZE
	.align		4
.L_95:
        /*00c4*/ 	.byte	0x04, 0x1e
        /*00c6*/ 	.short	(.L_97 - .L_96)
.L_96:
        /*00c8*/ 	.word	0x00000000
.L_97:


//--------------------- .nv.info.kernel_cuda_filter_nlm_construct_gramian --------------------------
	.section	.nv.info.kernel_cuda_filter_nlm_construct_gramian,"",@"SHT_CUDA_INFO"
	.align	4


	//----- nvinfo : EIATTR_PARAM_CBANK
	.align		4
        /*0000*/ 	.byte	0x04, 0x0a
        /*0002*/ 	.short	(.L_99 - .L_98)
	.align		4
.L_98:
        /*0004*/ 	.word	index@(.nv.constant0.kernel_cuda_filter_nlm_construct_gramian)
        /*0008*/ 	.short	0x0160
        /*000a*/ 	.short	0x0070


	//----- nvinfo : EIATTR_CBANK_PARAM_SIZE
	.align		4
.L_99:
        /*000c*/ 	.byte	0x03, 0x19
        /*000e*/ 	.short	0x0070


	//----- nvinfo : EIATTR_KPARAM_INFO
	.align		4
        /*0010*/ 	.byte	0x04, 0x17
        /*0012*/ 	.short	(.L_101 - .L_100)
.L_100:
        /*0014*/ 	.word	0x00000000
        /*0018*/ 	.short	0x000d
        /*001a*/ 	.short	0x006c
        /*001c*/ 	.byte	0x00, 0xf0, 0x11, 0x00


	//----- nvinfo : EIATTR_KPARAM_INFO
	.align		4
.L_101:
        /*0020*/ 	.byte	0x04, 0x17
        /*0022*/ 	.short	(.L_103 - .L_102)
.L_102:
        /*0024*/ 	.word	0x00000000
        /*0028*/ 	.short	0x000c
        /*002a*/ 	.short	0x0068
        /*002c*/ 	.byte	0x00, 0xf0, 0x11, 0x00


	//----- nvinfo : EIATTR_KPARAM_INFO
	.align		4
.L_103:
        /*0030*/ 	.byte	0x04, 0x17
        /*0032*/ 	.short	(.L_105 - .L_104)
.L_104:
        /*0034*/ 	.word	0x00000000
        /*0038*/ 	.short	0x000b
        /*003a*/ 	.short	0x0064
        /*003c*/ 	.byte	0x00, 0xf0, 0x11, 0x00


	//----- nvinfo : EIATTR_KPARAM_INFO
	.align		4
.L_105:
        /*0040*/ 	.byte	0x04, 0x17
        /*0042*/ 	.short	(.L_107 - .L_106)
.L_106:
        /*0044*/ 	.word	0x00000000
        /*0048*/ 	.short	0x000a
        /*004a*/ 	.short	0x0060
        /*004c*/ 	.byte	0x00, 0xf0, 0x11, 0x00


	//----- nvinfo : EIATTR_KPARAM_INFO
	.align		4
.L_107:
        /*0050*/ 	.byte	0x04, 0x17
        /*0052*/ 	.short	(.L_109 - .L_108)
.L_108:
        /*0054*/ 	.word	0x00000000
        /*0058*/ 	.short	0x0009
        /*005a*/ 	.short	0x0050
        /*005c*/ 	.byte	0x00, 0xf0, 0x41, 0x00


	//----- nvinfo : EIATTR_KPARAM_INFO
	.align		4
.L_109:
        /*0060*/ 	.byte	0x04, 0x17
        /*0062*/ 	.short	(.L_111 - .L_110)
.L_110:
        /*0064*/ 	.word	0x00000000
        /*0068*/ 	.short	0x0008
        /*006a*/ 	.short	0x0040
        /*006c*/ 	.byte	0x00, 0xf0, 0x41, 0x00


	//----- nvinfo : EIATTR_KPARAM_INFO
	.align		4
.L_111:
        /*0070*/ 	.byte	0x04, 0x17
        /*0072*/ 	.short	(.L_113 - .L_112)
.L_112:
        /*0074*/ 	.word	0x00000000
        /*0078*/ 	.short	0x0007
        /*007a*/ 	.short	0x0030
        /*007c*/ 	.byte	0x00, 0xf0, 0x21, 0x00


	//----- nvinfo : EIATTR_KPARAM_INFO
	.align		4
.L_113:
        /*0080*/ 	.byte	0x04, 0x17
        /*0082*/ 	.short	(.L_115 - .L_114)
.L_114:
        /*0084*/ 	.word	0x00000000
        /*0088*/ 	.short	0x0006
        /*008a*/ 	.short	0x0028
        /*008c*/ 	.byte	0x00, 0xf0, 0x21, 0x00


	//----- nvinfo : EIATTR_KPARAM_INFO
	.align		4
.L_115:
        /*0090*/ 	.byte	0x04, 0x17
        /*0092*/ 	.short	(.L_117 - .L_116)
.L_116:
        /*0094*/ 	.word	0x00000000
        /*0098*/ 	.short	0x0005
        /*009a*/ 	.short	0x0020
        /*009c*/ 	.byte	0x00, 0xf0, 0x21, 0x00


	//----- nvinfo : EIATTR_KPARAM_INFO
	.align		4
.L_117:
        /*00a0*/ 	.byte	0x04, 0x17
        /*00a2*/ 	.short	(.L_119 - .L_118)
.L_118:
        /*00a4*/ 	.word	0x00000000
        /*00a8*/ 	.short	0x0004
        /*00aa*/ 	.short	0x0018
        /*00ac*/ 	.byte	0x00, 0xf0, 0x21, 0x00


	//----- nvinfo : EIATTR_KPARAM_INFO
	.align		4
.L_119:
        /*00b0*/ 	.byte	0x04, 0x17
        /*00b2*/ 	.short	(.L_121 - .L_120)
.L_120:
        /*00b4*/ 	.word	0x00000000
        /*00b8*/ 	.short	0x0003
        /*00ba*/ 	.short	0x0010
        /*00bc*/ 	.byte	0x00, 0xf0, 0x21, 0x00


	//----- nvinfo : EIATTR_KPARAM_INFO
	.align		4
.L_121:
        /*00c0*/ 	.byte	0x04, 0x17
        /*00c2*/ 	.short	(.L_123 - .L_122)
.L_122:
        /*00c4*/ 	.word	0x00000000
        /*00c8*/ 	.short	0x0002
        /*00ca*/ 	.short	0x0008
        /*00cc*/ 	.byte	0x00, 0xf0, 0x21, 0x00


	//----- nvinfo : EIATTR_KPARAM_INFO
	.align		4
.L_123:
        /*00d0*/ 	.byte	0x04, 0x17
        /*00d2*/ 	.short	(.L_125 - .L_124)
.L_124:
        /*00d4*/ 	.word	0x00000000
        /*00d8*/ 	.short	0x0001
        /*00da*/ 	.short	0x0004
        /*00dc*/ 	.byte	0x00, 0xf0, 0x11, 0x00


	//----- nvinfo : EIATTR_KPARAM_INFO
	.align		4
.L_125:
        /*00e0*/ 	.byte	0x04, 0x17
        /*00e2*/ 	.short	(.L_127 - .L_126)
.L_126:
        /*00e4*/ 	.word	0x00000000
        /*00e8*/ 	.short	0x0000
        /*00ea*/ 	.short	0x0000
        /*00ec*/ 	.byte	0x00, 0xf0, 0x11, 0x00


	//----- nvinfo : EIATTR_MAXREG_COUNT
	.align		4
.L_127:
        /*00f0*/ 	.byte	0x03, 0x1b
        /*00f2*/ 	.short	0x00ff


	//----- nvinfo : EIATTR_EXIT_INSTR_OFFSETS
	.align		4
        /*00f4*/ 	.byte	0x04, 0x1c
        /*00f6*/ 	.short	(.L_129 - .L_128)


	//   ....[0]....
.L_128:
        /*00f8*/ 	.word	0x00000190


	//   ....[1]....
        /*00fc*/ 	.word	0x00000210


	//   ....[2]....
        /*0100*/ 	.word	0x00000ba0


	//   ....[3]....
        /*0104*/ 	.word	0x00000c50


	//   ....[4]....
        /*0108*/ 	.word	0x0000d090


	//   ....[5]....
        /*010c*/ 	.word	0x0000d4b0


	//   ....[6]....
        /*0110*/ 	.word	0x0000d8c0


	//----- nvinfo : EIATTR_MAX_THREADS
	.align		4
.L_129:
        /*0114*/ 	.byte	0x04, 0x05
        /*0116*/ 	.short	(.L_131 - .L_130)
.L_130:
        /*0118*/ 	.word	0x00000100
        /*011c*/ 	.word	0x00000001
        /*0120*/ 	.word	0x00000001


	//----- nvinfo : EIATTR_CRS_STACK_SIZE
	.align		4
.L_131:
        /*0124*/ 	.byte	0x04, 0x1e
        /*0126*/ 	.short	(.L_133 - .L_132)
.L_132:
        /*0128*/ 	.word	0x00000000
.L_133:


//--------------------- .nv.info.kernel_cuda_filter_nlm_normalize --------------------------
	.section	.nv.info.kernel_cuda_filter_nlm_normalize,"",@"SHT_CUDA_INFO"
	.align	4


	//----- nvinfo : EIATTR_PARAM_CBANK
	.align		4
        /*0000*/ 	.byte	0x04, 0x0a
        /*0002*/ 	.short	(.L_135 - .L_134)
	.align		4
.L_134:
        /*0004*/ 	.word	index@(.nv.constant0.kernel_cuda_filter_nlm_normalize)
        /*0008*/ 	.short	0x0160
        /*000a*/ 	.short	0x0024


	//----- nvinfo : EIATTR_CBANK_PARAM_SIZE
	.align		4
.L_135:
        /*000c*/ 	.byte	0x03, 0x19
        /*000e*/ 	.short	0x0024


	//----- nvinfo : EIATTR_KPARAM_INFO
	.align		4
        /*0010*/ 	.byte	0x04, 0x17
        /*0012*/ 	.short	(.L_137 - .L_136)
.L_136:
        /*0014*/ 	.word	0x00000000
        /*0018*/ 	.short	0x0003
        /*001a*/ 	.short	0x0020
        /*001c*/ 	.byte	0x00, 0xf0, 0x11, 0x00


	//----- nvinfo : EIATTR_KPARAM_INFO
	.align		4
.L_137:
        /*0020*/ 	.byte	0x04, 0x17
        /*0022*/ 	.short	(.L_139 - .L_138)
.L_138:
        /*0024*/ 	.word	0x00000000
        /*0028*/ 	.short	0x0002
        /*002a*/ 	.short	0x0010
        /*002c*/ 	.byte	0x00, 0xf0, 0x41, 0x00


	//----- nvinfo : EIATTR_KPARAM_INFO
	.align		4
.L_139:
        /*0030*/ 	.byte	0x04, 0x17
        /*0032*/ 	.short	(.L_141 - .L_140)
.L_140:
        /*0034*/ 	.word	0x00000000
        /*0038*/ 	.short	0x0001
        /*003a*/ 	.short	0x0008
        /*003c*/ 	.byte	0x00, 0xf0, 0x21, 0x00


	//----- nvinfo : EIATTR_KPARAM_INFO
	.align		4
.L_141:
        /*0040*/ 	.byte	0x04, 0x17
        /*0042*/ 	.short	(.L_143 - .L_142)
.L_142:
        /*0044*/ 	.word	0x00000000
        /*0048*/ 	.short	0x0000
        /*004a*/ 	.short	0x0000
        /*004c*/ 	.byte	0x00, 0xf0, 0x21, 0x00


	//----- nvinfo : EIATTR_MAXREG_COUNT
	.align		4
.L_143:
        /*0050*/ 	.byte	0x03, 0x1b
        /*0052*/ 	.short	0x00ff


	//----- nvinfo : EIATTR_EXIT_INSTR_OFFSETS
	.align		4
        /*0054*/ 	.byte	0x04, 0x1c
        /*0056*/ 	.short	(.L_145 - .L_144)


	//   ....[0]....
.L_144:
        /*0058*/ 	.word	0x000000b0


	//   ....[1]....
        /*005c*/ 	.word	0x00000150


	//----- nvinfo : EIATTR_MAX_THREADS
	.align		4
.L_145:
        /*0060*/ 	.byte	0x04, 0x05
        /*0062*/ 	.short	(.L_147 - .L_146)
.L_146:
        /*0064*/ 	.word	0x00000100
        /*0068*/ 	.word	0x00000001
        /*006c*/ 	.word	0x00000001
.L_147:


//--------------------- .nv.info.kernel_cuda_filter_nlm_update_output --------------------------
	.section	.nv.info.kernel_cuda_filter_nlm_update_output,"",@"SHT_CUDA_INFO"
	.align	4


	//----- nvinfo : EIATTR_PARAM_CBANK
	.align		4
        /*0000*/ 	.byte	0x04, 0x0a
        /*0002*/ 	.short	(.L_149 - .L_148)
	.align		4
.L_148:
        /*0004*/ 	.word	index@(.nv.constant0.kernel_cuda_filter_nlm_update_output)
        /*0008*/ 	.short	0x0160
        /*000a*/ 	.short	0x0048


	//----- nvinfo : EIATTR_CBANK_PARAM_SIZE
	.align		4
.L_149:
        /*000c*/ 	.byte	0x03, 0x19
        /*000e*/ 	.short	0x0048


	//----- nvinfo : EIATTR_KPARAM_INFO
	.align		4
        /*0010*/ 	.byte	0x04, 0x17
        /*0012*/ 	.short	(.L_151 - .L_150)
.L_150:
        /*0014*/ 	.word	0x00000000
        /*0018*/ 	.short	0x0008
        /*001a*/ 	.short	0x0044
        /*001c*/ 	.byte	0x00, 0xf0, 0x11, 0x00


	//----- nvinfo : EIATTR_KPARAM_INFO
	.align		4
.L_151:
        /*0020*/ 	.byte	0x04, 0x17
        /*0022*/ 	.short	(.L_153 - .L_152)
.L_152:
        /*0024*/ 	.word	0x00000000
        /*0028*/ 	.short	0x0007
        /*002a*/ 	.short	0x0040
        /*002c*/ 	.byte	0x00, 0xf0, 0x11, 0x00


	//----- nvinfo : EIATTR_KPARAM_INFO
	.align		4
.L_153:
        /*0030*/ 	.byte	0x04, 0x17
        /*0032*/ 	.short	(.L_155 - .L_154)
.L_154:
        /*0034*/ 	.word	0x00000000
        /*0038*/ 	.short	0x0006
        /*003a*/ 	.short	0x0030
        /*003c*/ 	.byte	0x00, 0xf0, 0x41, 0x00


	//----- nvinfo : EIATTR_KPARAM_INFO
	.align		4
.L_155:
        /*0040*/ 	.byte	0x04, 0x17
        /*0042*/ 	.short	(.L_157 - .L_156)
.L_156:
        /*0044*/ 	.word	0x00000000
        /*0048*/ 	.short	0x0005
        /*004a*/ 	.short	0x0020
        /*004c*/ 	.byte	0x00, 0xf0, 0x21, 0x00


	//----- nvinfo : EIATTR_KPARAM_INFO
	.align		4
.L_157:
        /*0050*/ 	.byte	0x04, 0x17
        /*0052*/ 	.short	(.L_159 - .L_158)
.L_158:
        /*0054*/ 	.word	0x00000000
        /*0058*/ 	.short	0x0004
        /*005a*/ 	.short	0x0018
        /*005c*/ 	.byte	0x00, 0xf0, 0x21, 0x00


	//----- nvinfo : EIATTR_KPARAM_INFO
	.align		4
.L_159:
        /*0060*/ 	.byte	0x04, 0x17
        /*0062*/ 	.short	(.L_161 - .L_160)
.L_160:
        /*0064*/ 	.word	0x00000000
        /*0068*/ 	.short	0x0003
        /*006a*/ 	.short	0x0010
        /*006c*/ 	.byte	0x00, 0xf0, 0x21, 0x00


	//----- nvinfo : EIATTR_KPARAM_INFO
	.align		4
.L_161:
        /*0070*/ 	.byte	0x04, 0x17
        /*0072*/ 	.short	(.L_163 - .L_162)
.L_162:
        /*0074*/ 	.word	0x00000000
        /*0078*/ 	.short	0x0002
        /*007a*/ 	.short	0x0008
        /*007c*/ 	.byte	0x00, 0xf0, 0x21, 0x00


	//----- nvinfo : EIATTR_KPARAM_INFO
	.align		4
.L_163:
        /*0080*/ 	.byte	0x04, 0x17
        /*0082*/ 	.short	(.L_165 - .L_164)
.L_164:
        /*0084*/ 	.word	0x00000000
        /*0088*/ 	.short	0x0001
        /*008a*/ 	.short	0x0004
        /*008c*/ 	.byte	0x00, 0xf0, 0x11, 0x00


	//----- nvinfo : EIATTR_KPARAM_INFO
	.align		4
.L_165:
        /*0090*/ 	.byte	0x04, 0x17
        /*0092*/ 	.short	(.L_167 - .L_166)
.L_166:
        /*0094*/ 	.word	0x00000000
        /*0098*/ 	.short	0x0000
        /*009a*/ 	.short	0x0000
        /*009c*/ 	.byte	0x00, 0xf0, 0x11, 0x00


	//----- nvinfo : EIATTR_MAXREG_COUNT
	.align		4
.L_167:
        /*00a0*/ 	.byte	0x03, 0x1b
        /*00a2*/ 	.short	0x00ff


	//----- nvinfo : EIATTR_EXIT_INSTR_OFFSETS
	.align		4
        /*00a4*/ 	.byte	0x04, 0x1c
        /*00a6*/ 	.short	(.L_169 - .L_168)


	//   ....[0]....
.L_168:
        /*00a8*/ 	.word	0x000000b0


	//   ....[1]....
        /*00ac*/ 	.word	0x00000af0


	//   ....[2]....
        /*00b0*/ 	.word	0x00000b10


	//----- nvinfo : EIATTR_MAX_THREADS
	.align		4
.L_169:
        /*00b4*/ 	.byte	0x04, 0x05
        /*00b6*/ 	.short	(.L_171 - .L_170)
.L_170:
        /*00b8*/ 	.word	0x00000100
        /*00bc*/ 	.word	0x00000001
        /*00c0*/ 	.word	0x00000001


	//----- nvinfo : EIATTR_CRS_STACK_SIZE
	.align		4
.L_171:
        /*00c4*/ 	.byte	0x04, 0x1e
        /*00c6*/ 	.short	(.L_173 - .L_172)
.L_172:
        /*00c8*/ 	.word	0x00000000
.L_173:


//--------------------- .nv.info.kernel_cuda_filter_nlm_calc_weight --------------------------
	.section	.nv.info.kernel_cuda_filter_nlm_calc_weight,"",@"SHT_CUDA_INFO"
	.align	4


	//----- nvinfo : EIATTR_PARAM_CBANK
	.align		4
        /*0000*/ 	.byte	0x04, 0x0a
        /*0002*/ 	.short	(.L_175 - .L_174)
	.align		4
.L_174:
        /*0004*/ 	.word	index@(.nv.constant0.kernel_cuda_filter_nlm_calc_weight)
        /*0008*/ 	.short	0x0160
        /*000a*/ 	.short	0x0028


	//----- nvinfo : EIATTR_CBANK_PARAM_SIZE
	.align		4
.L_175:
        /*000c*/ 	.byte	0x03, 0x19
        /*000e*/ 	.short	0x0028


	//----- nvinfo : EIATTR_KPARAM_INFO
	.align		4
        /*0010*/ 	.byte	0x04, 0x17
        /*0012*/ 	.short	(.L_177 - .L_176)
.L_176:
        /*0014*/ 	.word	0x00000000
        /*0018*/ 	.short	0x0004
        /*001a*/ 	.short	0x0024
        /*001c*/ 	.byte	0x00, 0xf0, 0x11, 0x00


	//----- nvinfo : EIATTR_KPARAM_INFO
	.align		4
.L_177:
        /*0020*/ 	.byte	0x04, 0x17
        /*0022*/ 	.short	(.L_179 - .L_178)
.L_178:
        /*0024*/ 	.word	0x00000000
        /*0028*/ 	.short	0x0003
        /*002a*/ 	.short	0x0020
        /*002c*/ 	.byte	0x00, 0xf0, 0x11, 0x00


	//----- nvinfo : EIATTR_KPARAM_INFO
	.align		4
.L_179:
        /*0030*/ 	.byte	0x04, 0x17
        /*0032*/ 	.short	(.L_181 - .L_180)
.L_180:
        /*0034*/ 	.word	0x00000000
        /*0038*/ 	.short	0x0002
        /*003a*/ 	.short	0x0010
        /*003c*/ 	.byte	0x00, 0xf0, 0x41, 0x00


	//----- nvinfo : EIATTR_KPARAM_INFO
	.align		4
.L_181:
        /*0040*/ 	.byte	0x04, 0x17
        /*0042*/ 	.short	(.L_183 - .L_182)
.L_182:
        /*0044*/ 	.word	0x00000000
        /*0048*/ 	.short	0x0001
        /*004a*/ 	.short	0x0008
        /*004c*/ 	.byte	0x00, 0xf0, 0x21, 0x00


	//----- nvinfo : EIATTR_KPARAM_INFO
	.align		4
.L_183:
        /*0050*/ 	.byte	0x04, 0x17
        /*0052*/ 	.short	(.L_185 - .L_184)
.L_184:
        /*0054*/ 	.word	0x00000000
        /*0058*/ 	.short	0x0000
        /*005a*/ 	.short	0x0000
        /*005c*/ 	.byte	0x00, 0xf0, 0x21, 0x00


	//----- nvinfo : EIATTR_MAXREG_COUNT
	.align		4
.L_185:
        /*0060*/ 	.byte	0x03, 0x1b
        /*0062*/ 	.short	0x00ff


	//----- nvinfo : EIATTR_EXIT_INSTR_OFFSETS
	.align		4
        /*0064*/ 	.byte	0x04, 0x1c
        /*0066*/ 	.short	(.L_187 - .L_186)


	//   ....[0]....
.L_186:
        /*0068*/ 	.word	0x000000b0


	//   ....[1]....
        /*006c*/ 	.word	0x00000b20


	//----- nvinfo : EIATTR_MAX_THREADS
	.align		4
.L_187:
        /*0070*/ 	.byte	0x04, 0x05
        /*0072*/ 	.short	(.L_189 - .L_188)
.L_188:
        /*0074*/ 	.word	0x00000100
        /*0078*/ 	.word	0x00000001
        /*007c*/ 	.word	0x00000001


	//----- nvinfo : EIATTR_CRS_STACK_SIZE
	.align		4
.L_189:
        /*0080*/ 	.byte	0x04, 0x1e
        /*0082*/ 	.short	(.L_191 - .L_190)
.L_190:
        /*0084*/ 	.word	0x00000000
.L_191:


//--------------------- .nv.info.kernel_cuda_filter_nlm_blur --------------------------
	.section	.nv.info.kernel_cuda_filter_nlm_blur,"",@"SHT_CUDA_INFO"
	.align	4


	//----- nvinfo : EIATTR_PARAM_CBANK
	.align		4
        /*0000*/ 	.byte	0x04, 0x0a
        /*0002*/ 	.short	(.L_193 - .L_192)
	.align		4
.L_192:
        /*0004*/ 	.word	index@(.nv.constant0.kernel_cuda_filter_nlm_blur)
        /*0008*/ 	.short	0x0160
        /*000a*/ 	.short	0x0028


	//----- nvinfo : EIATTR_CBANK_PARAM_SIZE
	.align		4
.L_193:
        /*000c*/ 	.byte	0x03, 0x19
        /*000e*/ 	.short	0x0028


	//----- nvinfo : EIATTR_KPARAM_INFO
	.align		4
        /*0010*/ 	.byte	0x04, 0x17
        /*0012*/ 	.short	(.L_195 - .L_194)
.L_194:
        /*0014*/ 	.word	0x00000000
        /*0018*/ 	.short	0x0004
        /*001a*/ 	.short	0x0024
        /*001c*/ 	.byte	0x00, 0xf0, 0x11, 0x00


	//----- nvinfo : EIATTR_KPARAM_INFO
	.align		4
.L_195:
        /*0020*/ 	.byte	0x04, 0x17
        /*0022*/ 	.short	(.L_197 - .L_196)
.L_196:
        /*0024*/ 	.word	0x00000000
        /*0028*/ 	.short	0x0003
        /*002a*/ 	.short	0x0020
        /*002c*/ 	.byte	0x00, 0xf0, 0x11, 0x00


	//----- nvinfo : EIATTR_KPARAM_INFO
	.align		4
.L_197:
        /*0030*/ 	.byte	0x04, 0x17
        /*0032*/ 	.short	(.L_199 - .L_198)
.L_198:
        /*0034*/ 	.word	0x00000000
        /*0038*/ 	.short	0x0002
        /*003a*/ 	.short	0x0010
        /*003c*/ 	.byte	0x00, 0xf0, 0x41, 0x00


	//----- nvinfo : EIATTR_KPARAM_INFO
	.align		4
.L_199:
        /*0040*/ 	.byte	0x04, 0x17
        /*0042*/ 	.short	(.L_201 - .L_200)
.L_200:
        /*0044*/ 	.word	0x00000000
        /*0048*/ 	.short	0x0001
        /*004a*/ 	.short	0x0008
        /*004c*/ 	.byte	0x00, 0xf0, 0x21, 0x00


	//----- nvinfo : EIATTR_KPARAM_INFO
	.align		4
.L_201:
        /*0050*/ 	.byte	0x04, 0x17
        /*0052*/ 	.short	(.L_203 - .L_202)
.L_202:
        /*0054*/ 	.word	0x00000000
        /*0058*/ 	.short	0x0000
        /*005a*/ 	.short	0x0000
        /*005c*/ 	.byte	0x00, 0xf0, 0x21, 0x00


	//----- nvinfo : EIATTR_MAXREG_COUNT
	.align		4
.L_203:
        /*0060*/ 	.byte	0x03, 0x1b
        /*0062*/ 	.short	0x00ff


	//----- nvinfo : EIATTR_EXIT_INSTR_OFFSETS
	.align		4
        /*0064*/ 	.byte	0x04, 0x1c
        /*0066*/ 	.short	(.L_205 - .L_204)


	//   ....[0]....
.L_204:
        /*0068*/ 	.word	0x000000b0


	//   ....[1]....
        /*006c*/ 	.word	0x00000d20


	//----- nvinfo : EIATTR_MAX_THREADS
	.align		4
.L_205:
        /*0070*/ 	.byte	0x04, 0x05
        /*0072*/ 	.short	(.L_207 - .L_206)
.L_206:
        /*0074*/ 	.word	0x00000100
        /*0078*/ 	.word	0x00000001
        /*007c*/ 	.word	0x00000001


	//----- nvinfo : EIATTR_CRS_STACK_SIZE
	.align		4
.L_207:
        /*0080*/ 	.byte	0x04, 0x1e
        /*0082*/ 	.short	(.L_209 - .L_208)
.L_208:
        /*0084*/ 	.word	0x00000000
.L_209:


//--------------------- .nv.info.kernel_cuda_filter_nlm_calc_difference --------------------------
	.section	.nv.info.kernel_cuda_filter_nlm_calc_difference,"",@"SHT_CUDA_INFO"
	.align	4


	//----- nvinfo : EIATTR_PARAM_CBANK
	.align		4
        /*0000*/ 	.byte	0x04, 0x0a
        /*0002*/ 	.short	(.L_211 - .L_210)
	.align		4
.L_210:
        /*0004*/ 	.word	index@(.nv.constant0.kernel_cuda_filter_nlm_calc_difference)
        /*0008*/ 	.short	0x0160
        /*000a*/ 	.short	0x0040


	//----- nvinfo : EIATTR_CBANK_PARAM_SIZE
	.align		4
.L_211:
        /*000c*/ 	.byte	0x03, 0x19
        /*000e*/ 	.short	0x0040


	//----- nvinfo : EIATTR_KPARAM_INFO
	.align		4
        /*0010*/ 	.byte	0x04, 0x17
        /*0012*/ 	.short	(.L_213 - .L_212)
.L_212:
        /*0014*/ 	.word	0x00000000
        /*0018*/ 	.short	0x0009
        /*001a*/ 	.short	0x003c
        /*001c*/ 	.byte	0x00, 0xf0, 0x11, 0x00


	//----- nvinfo : EIATTR_KPARAM_INFO
	.align		4
.L_213:
        /*0020*/ 	.byte	0x04, 0x17
        /*0022*/ 	.short	(.L_215 - .L_214)
.L_214:
        /*0024*/ 	.word	0x00000000
        /*0028*/ 	.short	0x0008
        /*002a*/ 	.short	0x0038
        /*002c*/ 	.byte	0x00, 0xf0, 0x11, 0x00


	//----- nvinfo : EIATTR_KPARAM_INFO
	.align		4
.L_215:
        /*0030*/ 	.byte	0x04, 0x17
        /*0032*/ 	.short	(.L_217 - .L_216)
.L_216:
        /*0034*/ 	.word	0x00000000
        /*0038*/ 	.short	0x0007
        /*003a*/ 	.short	0x0034
        /*003c*/ 	.byte	0x00, 0xf0, 0x11, 0x00


	//----- nvinfo : EIATTR_KPARAM_INFO
	.align		4
.L_217:
        /*0040*/ 	.byte	0x04, 0x17
        /*0042*/ 	.short	(.L_219 - .L_218)
.L_218:
        /*0044*/ 	.word	0x00000000
        /*0048*/ 	.short	0x0006
        /*004a*/ 	.short	0x0030
        /*004c*/ 	.byte	0x00, 0xf0, 0x11, 0x00


	//----- nvinfo : EIATTR_KPARAM_INFO
	.align		4
.L_219:
        /*0050*/ 	.byte	0x04, 0x17
        /*0052*/ 	.short	(.L_221 - .L_220)
.L_220:
        /*0054*/ 	.word	0x00000000
        /*0058*/ 	.short	0x0005
        /*005a*/ 	.short	0x0020
        /*005c*/ 	.byte	0x00, 0xf0, 0x41, 0x00


	//----- nvinfo : EIATTR_KPARAM_INFO
	.align		4
.L_221:
        /*0060*/ 	.byte	0x04, 0x17
        /*0062*/ 	.short	(.L_223 - .L_222)
.L_222:
        /*0064*/ 	.word	0x00000000
        /*0068*/ 	.short	0x0004
        /*006a*/ 	.short	0x0018
        /*006c*/ 	.byte	0x00, 0xf0, 0x21, 0x00


	//----- nvinfo : EIATTR_KPARAM_INFO
	.align		4
.L_223:
        /*0070*/ 	.byte	0x04, 0x17
        /*0072*/ 	.short	(.L_225 - .L_224)
.L_224:
        /*0074*/ 	.word	0x00000000
        /*0078*/ 	.short	0x0003
        /*007a*/ 	.short	0x0010
        /*007c*/ 	.byte	0x00, 0xf0, 0x21, 0x00


	//----- nvinfo : EIATTR_KPARAM_INFO
	.align		4
.L_225:
        /*0080*/ 	.byte	0x04, 0x17
        /*0082*/ 	.short	(.L_227 - .L_226)
.L_226:
        /*0084*/ 	.word	0x00000000
        /*0088*/ 	.short	0x0002
        /*008a*/ 	.short	0x0008
        /*008c*/ 	.byte	0x00, 0xf0, 0x21, 0x00


	//----- nvinfo : EIATTR_KPARAM_INFO
	.align		4
.L_227:
        /*0090*/ 	.byte	0x04, 0x17
        /*0092*/ 	.short	(.L_229 - .L_228)
.L_228:
        /*0094*/ 	.word	0x00000000
        /*0098*/ 	.short	0x0001
        /*009a*/ 	.short	0x0004
        /*009c*/ 	.byte	0x00, 0xf0, 0x11, 0x00


	//----- nvinfo : EIATTR_KPARAM_INFO
	.align		4
.L_229:
        /*00a0*/ 	.byte	0x04, 0x17
        /*00a2*/ 	.short	(.L_231 - .L_230)
.L_230:
        /*00a4*/ 	.word	0x00000000
        /*00a8*/ 	.short	0x0000
        /*00aa*/ 	.short	0x0000
        /*00ac*/ 	.byte	0x00, 0xf0, 0x11, 0x00


	//----- nvinfo : EIATTR_MAXREG_COUNT
	.align		4
.L_231:
        /*00b0*/ 	.byte	0x03, 0x1b
        /*00b2*/ 	.short	0x00ff


	//----- nvinfo : EIATTR_EXIT_INSTR_OFFSETS
	.align		4
        /*00b4*/ 	.byte	0x04, 0x1c
        /*00b6*/ 	.short	(.L_233 - .L_232)


	//   ....[0]....
.L_232:
        /*00b8*/ 	.word	0x000000b0


	//   ....[1]....
        /*00bc*/ 	.word	0x00000ba0


	//----- nvinfo : EIATTR_MAX_THREADS
	.align		4
.L_233:
        /*00c0*/ 	.byte	0x04, 0x05
        /*00c2*/ 	.short	(.L_235 - .L_234)
.L_234:
        /*00c4*/ 	.word	0x00000100
        /*00c8*/ 	.word	0x00000001
        /*00cc*/ 	.word	0x00000001
.L_235:


//--------------------- .nv.info.kernel_cuda_filter_construct_transform --------------------------
	.section	.nv.info.kernel_cuda_filter_construct_transform,"",@"SHT_CUDA_INFO"
	.align	4


	//----- nvinfo : EIATTR_PARAM_CBANK
	.align		4
        /*0000*/ 	.byte	0x04, 0x0a
        /*0002*/ 	.short	(.L_237 - .L_236)
	.align		4
.L_236:
        /*0004*/ 	.word	index@(.nv.constant0.kernel_cuda_filter_construct_transform)
        /*0008*/ 	.short	0x0160
        /*000a*/ 	.short	0x004c


	//----- nvinfo : EIATTR_CBANK_PARAM_SIZE
	.align		4
.L_237:
        /*000c*/ 	.byte	0x03, 0x19
        /*000e*/ 	.short	0x004c


	//----- nvinfo : EIATTR_KPARAM_INFO
	.align		4
        /*0010*/ 	.byte	0x04, 0x17
        /*0012*/ 	.short	(.L_239 - .L_238)
.L_238:
        /*0014*/ 	.word	0x00000000
        /*0018*/ 	.short	0x0007
        /*001a*/ 	.short	0x0048
        /*001c*/ 	.byte	0x00, 0xf0, 0x11, 0x00


	//----- nvinfo : EIATTR_KPARAM_INFO
	.align		4
.L_239:
        /*0020*/ 	.byte	0x04, 0x17
        /*0022*/ 	.short	(.L_241 - .L_240)
.L_240:
        /*0024*/ 	.word	0x00000000
        /*0028*/ 	.short	0x0006
        /*002a*/ 	.short	0x0044
        /*002c*/ 	.byte	0x00, 0xf0, 0x11, 0x00


	//----- nvinfo : EIATTR_KPARAM_INFO
	.align		4
.L_241:
        /*0030*/ 	.byte	0x04, 0x17
        /*0032*/ 	.short	(.L_243 - .L_242)
.L_242:
        /*0034*/ 	.word	0x00000000
        /*0038*/ 	.short	0x0005
        /*003a*/ 	.short	0x0040
        /*003c*/ 	.byte	0x00, 0xf0, 0x11, 0x00


	//----- nvinfo : EIATTR_KPARAM_INFO
	.align		4
.L_243:
        /*0040*/ 	.byte	0x04, 0x17
        /*0042*/ 	.short	(.L_245 - .L_244)
.L_244:
        /*0044*/ 	.word	0x00000000
        /*0048*/ 	.short	0x0004
        /*004a*/ 	.short	0x0030
        /*004c*/ 	.byte	0x00, 0xf0, 0x41, 0x00


	//----- nvinfo : EIATTR_KPARAM_INFO
	.align		4
.L_245:
        /*0050*/ 	.byte	0x04, 0x17
        /*0052*/ 	.short	(.L_247 - .L_246)
.L_246:
        /*0054*/ 	.word	0x00000000
        /*0058*/ 	.short	0x0003
        /*005a*/ 	.short	0x0020
        /*005c*/ 	.byte	0x00, 0xf0, 0x41, 0x00


	//----- nvinfo : EIATTR_KPARAM_INFO
	.align		4
.L_247:
        /*0060*/ 	.byte	0x04, 0x17
        /*0062*/ 	.short	(.L_249 - .L_248)
.L_248:
        /*0064*/ 	.word	0x00000000
        /*0068*/ 	.short	0x0002
        /*006a*/ 	.short	0x0010
        /*006c*/ 	.byte	0x00, 0xf0, 0x21, 0x00


	//----- nvinfo : EIATTR_KPARAM_INFO
	.align		4
.L_249:
        /*0070*/ 	.byte	0x04, 0x17
        /*0072*/ 	.short	(.L_251 - .L_250)
.L_250:
        /*0074*/ 	.word	0x00000000
        /*0078*/ 	.short	0x0001
        /*007a*/ 	.short	0x0008
        /*007c*/ 	.byte	0x00, 0xf0, 0x21, 0x00


	//----- nvinfo : EIATTR_KPARAM_INFO
	.align		4
.L_251:
        /*0080*/ 	.byte	0x04, 0x17
        /*0082*/ 	.short	(.L_253 - .L_252)
.L_252:
        /*0084*/ 	.word	0x00000000
        /*0088*/ 	.short	0x0000
        /*008a*/ 	.short	0x0000
        /*008c*/ 	.byte	0x00, 0xf0, 0x21, 0x00


	//----- nvinfo : EIATTR_MAXREG_COUNT
	.align		4
.L_253:
        /*0090*/ 	.byte	0x03, 0x1b
        /*0092*/ 	.short	0x00ff


	//----- nvinfo : EIATTR_EXIT_INSTR_OFFSETS
	.align		4
        /*0094*/ 	.byte	0x04, 0x1c
        /*0096*/ 	.short	(.L_255 - .L_254)


	//   ....[0]....
.L_254:
        /*0098*/ 	.word	0x000000a0


	//   ....[1]....
        /*009c*/ 	.word	0x0000cc60


	//   ....[2]....
        /*00a0*/ 	.word	0x0000cd20


	//----- nvinfo : EIATTR_MAX_THREADS
	.align		4
.L_255:
        /*00a4*/ 	.byte	0x04, 0x05
        /*00a6*/ 	.short	(.L_257 - .L_256)
.L_256:
        /*00a8*/ 	.word	0x00000100
        /*00ac*/ 	.word	0x00000001
        /*00b0*/ 	.word	0x00000001


	//----- nvinfo : EIATTR_CRS_STACK_SIZE
	.align		4
.L_257:
        /*00b4*/ 	.byte	0x04, 0x1e
        /*00b6*/ 	.short	(.L_259 - .L_258)
.L_258:
        /*00b8*/ 	.word	0x00000000
.L_259:


//--------------------- .nv.info.kernel_cuda_filter_combine_halves --------------------------
	.section	.nv.info.kernel_cuda_filter_combine_halves,"",@"SHT_CUDA_INFO"
	.align	4


	//----- nvinfo : EIATTR_PARAM_CBANK
	.align		4
        /*0000*/ 	.byte	0x04, 0x0a
        /*0002*/ 	.short	(.L_261 - .L_260)
	.align		4
.L_260:
        /*0004*/ 	.word	index@(.nv.constant0.kernel_cuda_filter_combine_halves)
        /*0008*/ 	.short	0x0160
        /*000a*/ 	.short	0x0034


	//----- nvinfo : EIATTR_CBANK_PARAM_SIZE
	.align		4
.L_261:
        /*000c*/ 	.byte	0x03, 0x19
        /*000e*/ 	.short	0x0034


	//----- nvinfo : EIATTR_KPARAM_INFO
	.align		4
        /*0010*/ 	.byte	0x04, 0x17
        /*0012*/ 	.short	(.L_263 - .L_262)
.L_262:
        /*0014*/ 	.word	0x00000000
        /*0018*/ 	.short	0x0005
        /*001a*/ 	.short	0x0030
        /*001c*/ 	.byte	0x00, 0xf0, 0x11, 0x00


	//----- nvinfo : EIATTR_KPARAM_INFO
	.align		4
.L_263:
        /*0020*/ 	.byte	0x04, 0x17
        /*0022*/ 	.short	(.L_265 - .L_264)
.L_264:
        /*0024*/ 	.word	0x00000000
        /*0028*/ 	.short	0x0004
        /*002a*/ 	.short	0x0020
        /*002c*/ 	.byte	0x00, 0xf0, 0x41, 0x00


	//----- nvinfo : EIATTR_KPARAM_INFO
	.align		4
.L_265:
        /*0030*/ 	.byte	0x04, 0x17
        /*0032*/ 	.short	(.L_267 - .L_266)
.L_266:
        /*0034*/ 	.word	0x00000000
        /*0038*/ 	.short	0x0003
        /*003a*/ 	.short	0x0018
        /*003c*/ 	.byte	0x00, 0xf0, 0x21, 0x00


	//----- nvinfo : EIATTR_KPARAM_INFO
	.align		4
.L_267:
        /*0040*/ 	.byte	0x04, 0x17
        /*0042*/ 	.short	(.L_269 - .L_268)
.L_268:
        /*0044*/ 	.word	0x00000000
        /*0048*/ 	.short	0x0002
        /*004a*/ 	.short	0x0010
        /*004c*/ 	.byte	0x00, 0xf0, 0x21, 0x00


	//----- nvinfo : EIATTR_KPARAM_INFO
	.align		4
.L_269:
        /*0050*/ 	.byte	0x04, 0x17
        /*0052*/ 	.short	(.L_271 - .L_270)
.L_270:
        /*0054*/ 	.word	0x00000000
        /*0058*/ 	.short	0x0001
        /*005a*/ 	.short	0x0008
        /*005c*/ 	.byte	0x00, 0xf0, 0x21, 0x00


	//----- nvinfo : EIATTR_KPARAM_INFO
	.align		4
.L_271:
        /*0060*/ 	.byte	0x04, 0x17
        /*0062*/ 	.short	(.L_273 - .L_272)
.L_272:
        /*0064*/ 	.word	0x00000000
        /*0068*/ 	.short	0x0000
        /*006a*/ 	.short	0x0000
        /*006c*/ 	.byte	0x00, 0xf0, 0x21, 0x00


	//----- nvinfo : EIATTR_MAXREG_COUNT
	.align		4
.L_273:
        /*0070*/ 	.byte	0x03, 0x1b
        /*0072*/ 	.short	0x00ff


	//----- nvinfo : EIATTR_EXIT_INSTR_OFFSETS
	.align		4
        /*0074*/ 	.byte	0x04, 0x1c
        /*0076*/ 	.short	(.L_275 - .L_274)


	//   ....[0]....
.L_274:
        /*0078*/ 	.word	0x00000100


	//   ....[1]....
        /*007c*/ 	.word	0x00000290


	//   ....[2]....
        /*0080*/ 	.word	0x00001830


	//   ....[3]....
        /*0084*/ 	.word	0x000018a0


	//----- nvinfo : EIATTR_MAX_THREADS
	.align		4
.L_275:
        /*0088*/ 	.byte	0x04, 0x05
        /*008a*/ 	.short	(.L_277 - .L_276)
.L_276:
        /*008c*/ 	.word	0x00000100
        /*0090*/ 	.word	0x00000001
        /*0094*/ 	.word	0x00000001


	//----- nvinfo : EIATTR_CRS_STACK_SIZE
	.align		4
.L_277:
        /*0098*/ 	.byte	0x04, 0x1e
        /*009a*/ 	.short	(.L_279 - .L_278)
.L_278:
        /*009c*/ 	.word	0x00000000
.L_279:


//--------------------- .nv.info.kernel_cuda_filter_detect_outliers --------------------------
	.section	.nv.info.kernel_cuda_filter_detect_outliers,"",@"SHT_CUDA_INFO"
	.align	4


	//----- nvinfo : EIATTR_PARAM_CBANK
	.align		4
        /*0000*/ 	.byte	0x04, 0x0a
        /*0002*/ 	.short	(.L_281 - .L_280)
	.align		4
.L_280:
        /*0004*/ 	.word	index@(.nv.constant0.kernel_cuda_filter_detect_outliers)
        /*0008*/ 	.short	0x0160
        /*000a*/ 	.short	0x0034


	//----- nvinfo : EIATTR_CBANK_PARAM_SIZE
	.align		4
.L_281:
        /*000c*/ 	.byte	0x03, 0x19
        /*000e*/ 	.short	0x0034


	//----- nvinfo : EIATTR_KPARAM_INFO
	.align		4
        /*0010*/ 	.byte	0x04, 0x17
        /*0012*/ 	.short	(.L_283 - .L_282)
.L_282:
        /*0014*/ 	.word	0x00000000
        /*0018*/ 	.short	0x0005
        /*001a*/ 	.short	0x0030
        /*001c*/ 	.byte	0x00, 0xf0, 0x11, 0x00


	//----- nvinfo : EIATTR_KPARAM_INFO
	.align		4
.L_283:
        /*0020*/ 	.byte	0x04, 0x17
        /*0022*/ 	.short	(.L_285 - .L_284)
.L_284:
        /*0024*/ 	.word	0x00000000
        /*0028*/ 	.short	0x0004
        /*002a*/ 	.short	0x0020
        /*002c*/ 	.byte	0x00, 0xf0, 0x41, 0x00


	//----- nvinfo : EIATTR_KPARAM_INFO
	.align		4
.L_285:
        /*0030*/ 	.byte	0x04, 0x17
        /*0032*/ 	.short	(.L_287 - .L_286)
.L_286:
        /*0034*/ 	.word	0x00000000
        /*0038*/ 	.short	0x0003
        /*003a*/ 	.short	0x0018
        /*003c*/ 	.byte	0x00, 0xf0, 0x21, 0x00


	//----- nvinfo : EIATTR_KPARAM_INFO
	.align		4
.L_287:
        /*0040*/ 	.byte	0x04, 0x17
        /*0042*/ 	.short	(.L_289 - .L_288)
.L_288:
        /*0044*/ 	.word	0x00000000
        /*0048*/ 	.short	0x0002
        /*004a*/ 	.short	0x0010
        /*004c*/ 	.byte	0x00, 0xf0, 0x21, 0x00


	//----- nvinfo : EIATTR_KPARAM_INFO
	.align		4
.L_289:
        /*0050*/ 	.byte	0x04, 0x17
        /*0052*/ 	.short	(.L_291 - .L_290)
.L_290:
        /*0054*/ 	.word	0x00000000
        /*0058*/ 	.short	0x0001
        /*005a*/ 	.short	0x0008
        /*005c*/ 	.byte	0x00, 0xf0, 0x21, 0x00


	//----- nvinfo : EIATTR_KPARAM_INFO
	.align		4
.L_291:
        /*0060*/ 	.byte	0x04, 0x17
        /*0062*/ 	.short	(.L_293 - .L_292)
.L_292:
        /*0064*/ 	.word	0x00000000
        /*0068*/ 	.short	0x0000
        /*006a*/ 	.short	0x0000
        /*006c*/ 	.byte	0x00, 0xf0, 0x21, 0x00


	//----- nvinfo : EIATTR_MAXREG_COUNT
	.align		4
.L_293:
        /*0070*/ 	.byte	0x03, 0x1b
        /*0072*/ 	.short	0x00ff


	//----- nvinfo : EIATTR_EXIT_INSTR_OFFSETS
	.align		4
        /*0074*/ 	.byte	0x04, 0x1c
        /*0076*/ 	.short	(.L_295 - .L_294)


	//   ....[0]....
.L_294:
        /*0078*/ 	.word	0x00000100


	//   ....[1]....
        /*007c*/ 	.word	0x00000d20


	//----- nvinfo : EIATTR_MAX_THREADS
	.align		4
.L_295:
        /*0080*/ 	.byte	0x04, 0x05
        /*0082*/ 	.short	(.L_297 - .L_296)
.L_296:
        /*0084*/ 	.word	0x00000100
        /*0088*/ 	.word	0x00000001
        /*008c*/ 	.word	0x00000001


	//----- nvinfo : EIATTR_CRS_STACK_SIZE
	.align		4
.L_297:
        /*0090*/ 	.byte	0x04, 0x1e
        /*0092*/ 	.short	(.L_299 - .L_298)
.L_298:
        /*0094*/ 	.word	0x00000000
.L_299:


//--------------------- .nv.info.kernel_cuda_filter_get_feature --------------------------
	.section	.nv.info.kernel_cuda_filter_get_feature,"",@"SHT_CUDA_INFO"
	.align	4


	//----- nvinfo : EIATTR_PARAM_CBANK
	.align		4
        /*0000*/ 	.byte	0x04, 0x0a
        /*0002*/ 	.short	(.L_301 - .L_300)
	.align		4
.L_300:
        /*0004*/ 	.word	index@(.nv.constant0.kernel_cuda_filter_get_feature)
        /*0008*/ 	.short	0x0160
        /*000a*/ 	.short	0x0049


	//----- nvinfo : EIATTR_CBANK_PARAM_SIZE
	.align		4
.L_301:
        /*000c*/ 	.byte	0x03, 0x19
        /*000e*/ 	.short	0x0049


	//----- nvinfo : EIATTR_KPARAM_INFO
	.align		4
        /*0010*/ 	.byte	0x04, 0x17
        /*0012*/ 	.short	(.L_303 - .L_302)
.L_302:
        /*0014*/ 	.word	0x00000000
        /*0018*/ 	.short	0x0009
        /*001a*/ 	.short	0x0048
        /*001c*/ 	.byte	0x00, 0xf0, 0x05, 0x00


	//----- nvinfo : EIATTR_KPARAM_INFO
	.align		4
.L_303:
        /*0020*/ 	.byte	0x04, 0x17
        /*0022*/ 	.short	(.L_305 - .L_304)
.L_304:
        /*0024*/ 	.word	0x00000000
        /*0028*/ 	.short	0x0008
        /*002a*/ 	.short	0x0044
        /*002c*/ 	.byte	0x00, 0xf0, 0x11, 0x00


	//----- nvinfo : EIATTR_KPARAM_INFO
	.align		4
.L_305:
        /*0030*/ 	.byte	0x04, 0x17
        /*0032*/ 	.short	(.L_307 - .L_306)
.L_306:
        /*0034*/ 	.word	0x00000000
        /*0038*/ 	.short	0x0007
        /*003a*/ 	.short	0x0040
        /*003c*/ 	.byte	0x00, 0xf0, 0x11, 0x00


	//----- nvinfo : EIATTR_KPARAM_INFO
	.align		4
.L_307:
        /*0040*/ 	.byte	0x04, 0x17
        /*0042*/ 	.short	(.L_309 - .L_308)
.L_308:
        /*0044*/ 	.word	0x00000000
        /*0048*/ 	.short	0x0006
        /*004a*/ 	.short	0x0030
        /*004c*/ 	.byte	0x00, 0xf0, 0x41, 0x00


	//----- nvinfo : EIATTR_KPARAM_INFO
	.align		4
.L_309:
        /*0050*/ 	.byte	0x04, 0x17
        /*0052*/ 	.short	(.L_311 - .L_310)
.L_310:
        /*0054*/ 	.word	0x00000000
        /*0058*/ 	.short	0x0005
        /*005a*/ 	.short	0x0020
        /*005c*/ 	.byte	0x00, 0xf0, 0x21, 0x00


	//----- nvinfo : EIATTR_KPARAM_INFO
	.align		4
.L_311:
        /*0060*/ 	.byte	0x04, 0x17
        /*0062*/ 	.short	(.L_313 - .L_312)
.L_312:
        /*0064*/ 	.word	0x00000000
        /*0068*/ 	.short	0x0004
        /*006a*/ 	.short	0x0018
        /*006c*/ 	.byte	0x00, 0xf0, 0x21, 0x00


	//----- nvinfo : EIATTR_KPARAM_INFO
	.align		4
.L_313:
        /*0070*/ 	.byte	0x04, 0x17
        /*0072*/ 	.short	(.L_315 - .L_314)
.L_314:
        /*0074*/ 	.word	0x00000000
        /*0078*/ 	.short	0x0003
        /*007a*/ 	.short	0x0014
        /*007c*/ 	.byte	0x00, 0xf0, 0x11, 0x00


	//----- nvinfo : EIATTR_KPARAM_INFO
	.align		4
.L_315:
        /*0080*/ 	.byte	0x04, 0x17
        /*0082*/ 	.short	(.L_317 - .L_316)
.L_316:
        /*0084*/ 	.word	0x00000000
        /*0088*/ 	.short	0x0002
        /*008a*/ 	.short	0x0010
        /*008c*/ 	.byte	0x00, 0xf0, 0x11, 0x00


	//----- nvinfo : EIATTR_KPARAM_INFO
	.align		4
.L_317:
        /*0090*/ 	.byte	0x04, 0x17
        /*0092*/ 	.short	(.L_319 - .L_318)
.L_318:
        /*0094*/ 	.word	0x00000000
        /*0098*/ 	.short	0x0001
        /*009a*/ 	.short	0x0008
        /*009c*/ 	.byte	0x00, 0xf0, 0x21, 0x00


	//----- nvinfo : EIATTR_KPARAM_INFO
	.align		4
.L_319:
        /*00a0*/ 	.byte	0x04, 0x17
        /*00a2*/ 	.short	(.L_321 - .L_320)
.L_320:
        /*00a4*/ 	.word	0x00000000
        /*00a8*/ 	.short	0x0000
        /*00aa*/ 	.short	0x0000
        /*00ac*/ 	.byte	0x00, 0xf0, 0x11, 0x00


	//----- nvinfo : EIATTR_MAXREG_COUNT
	.align		4
.L_321:
        /*00b0*/ 	.byte	0x03, 0x1b
        /*00b2*/ 	.short	0x00ff


	//----- nvinfo : EIATTR_EXIT_INSTR_OFFSETS
	.align		4
        /*00b4*/ 	.byte	0x04, 0x1c
        /*00b6*/ 	.short	(.L_323 - .L_322)


	//   ....[0]....
.L_322:
        /*00b8*/ 	.word	0x000000e0


	//   ....[1]....
        /*00bc*/ 	.word	0x000004a0


	//   ....[2]....
        /*00c0*/ 	.word	0x00000610


	//   ....[3]....
        /*00c4*/ 	.word	0x00000650


	//----- nvinfo : EIATTR_MAX_THREADS
	.align		4
.L_323:
        /*00c8*/ 	.byte	0x04, 0x05
        /*00ca*/ 	.short	(.L_325 - .L_324)
.L_324:
        /*00cc*/ 	.word	0x00000100
        /*00d0*/ 	.word	0x00000001
        /*00d4*/ 	.word	0x00000001
.L_325:


//--------------------- .nv.info.kernel_cuda_filter_divide_shadow --------------------------
	.section	.nv.info.kernel_cuda_filter_divide_shadow,"",@"SHT_CUDA_INFO"
	.align	4


	//----- nvinfo : EIATTR_PARAM_CBANK
	.align		4
        /*0000*/ 	.byte	0x04, 0x0a
        /*0002*/ 	.short	(.L_327 - .L_326)
	.align		4
.L_326:
        /*0004*/ 	.word	index@(.nv.constant0.kernel_cuda_filter_divide_shadow)
        /*0008*/ 	.short	0x0160
        /*000a*/ 	.short	0x0059


	//----- nvinfo : EIATTR_CBANK_PARAM_SIZE
	.align		4
.L_327:
        /*000c*/ 	.byte	0x03, 0x19
        /*000e*/ 	.short	0x0059


	//----- nvinfo : EIATTR_KPARAM_INFO
	.align		4
        /*0010*/ 	.byte	0x04, 0x17
        /*0012*/ 	.short	(.L_329 - .L_328)
.L_328:
        /*0014*/ 	.word	0x00000000
        /*0018*/ 	.short	0x000a
        /*001a*/ 	.short	0x0058
        /*001c*/ 	.byte	0x00, 0xf0, 0x05, 0x00


	//----- nvinfo : EIATTR_KPARAM_INFO
	.align		4
.L_329:
        /*0020*/ 	.byte	0x04, 0x17
        /*0022*/ 	.short	(.L_331 - .L_330)
.L_330:
        /*0024*/ 	.word	0x00000000
        /*0028*/ 	.short	0x0009
        /*002a*/ 	.short	0x0054
        /*002c*/ 	.byte	0x00, 0xf0, 0x11, 0x00


	//----- nvinfo : EIATTR_KPARAM_INFO
	.align		4
.L_331:
        /*0030*/ 	.byte	0x04, 0x17
        /*0032*/ 	.short	(.L_333 - .L_332)
.L_332:
        /*0034*/ 	.word	0x00000000
        /*0038*/ 	.short	0x0008
        /*003a*/ 	.short	0x0050
        /*003c*/ 	.byte	0x00, 0xf0, 0x11, 0x00


	//----- nvinfo : EIATTR_KPARAM_INFO
	.align		4
.L_333:
        /*0040*/ 	.byte	0x04, 0x17
        /*0042*/ 	.short	(.L_335 - .L_334)
.L_334:
        /*0044*/ 	.word	0x00000000
        /*0048*/ 	.short	0x0007
        /*004a*/ 	.short	0x0040
        /*004c*/ 	.byte	0x00, 0xf0, 0x41, 0x00


	//----- nvinfo : EIATTR_KPARAM_INFO
	.align		4
.L_335:
        /*0050*/ 	.byte	0x04, 0x17
        /*0052*/ 	.short	(.L_337 - .L_336)
.L_336:
        /*0054*/ 	.word	0x00000000
        /*0058*/ 	.short	0x0006
        /*005a*/ 	.short	0x0030
        /*005c*/ 	.byte	0x00, 0xf0, 0x21, 0x00


	//----- nvinfo : EIATTR_KPARAM_INFO
	.align		4
.L_337:
        /*0060*/ 	.byte	0x04, 0x17
        /*0062*/ 	.short	(.L_339 - .L_338)
.L_338:
        /*0064*/ 	.word	0x00000000
        /*0068*/ 	.short	0x0005
        /*006a*/ 	.short	0x0028
        /*006c*/ 	.byte	0x00, 0xf0, 0x21, 0x00


	//----- nvinfo : EIATTR_KPARAM_INFO
	.align		4
.L_339:
        /*0070*/ 	.byte	0x04, 0x17
        /*0072*/ 	.short	(.L_341 - .L_340)
.L_340:
        /*0074*/ 	.word	0x00000000
        /*0078*/ 	.short	0x0004
        /*007a*/ 	.short	0x0020
        /*007c*/ 	.byte	0x00, 0xf0, 0x21, 0x00


	//----- nvinfo : EIATTR_KPARAM_INFO
	.align		4
.L_341:
        /*0080*/ 	.byte	0x04, 0x17
        /*0082*/ 	.short	(.L_343 - .L_342)
.L_342:
        /*0084*/ 	.word	0x00000000
        /*0088*/ 	.short	0x0003
        /*008a*/ 	.short	0x0018
        /*008c*/ 	.byte	0x00, 0xf0, 0x21, 0x00


	//----- nvinfo : EIATTR_KPARAM_INFO
	.align		4
.L_343:
        /*0090*/ 	.byte	0x04, 0x17
        /*0092*/ 	.short	(.L_345 - .L_344)
.L_344:
        /*0094*/ 	.word	0x00000000
        /*0098*/ 	.short	0x0002
        /*009a*/ 	.short	0x0010
        /*009c*/ 	.byte	0x00, 0xf0, 0x21, 0x00


	//----- nvinfo : EIATTR_KPARAM_INFO
	.align		4
.L_345:
        /*00a0*/ 	.byte	0x04, 0x17
        /*00a2*/ 	.short	(.L_347 - .L_346)
.L_346:
        /*00a4*/ 	.word	0x00000000
        /*00a8*/ 	.short	0x0001
        /*00aa*/ 	.short	0x0008
        /*00ac*/ 	.byte	0x00, 0xf0, 0x21, 0x00


	//----- nvinfo : EIATTR_KPARAM_INFO
	.align		4
.L_347:
        /*00b0*/ 	.byte	0x04, 0x17
        /*00b2*/ 	.short	(.L_349 - .L_348)
.L_348:
        /*00b4*/ 	.word	0x00000000
        /*00b8*/ 	.short	0x0000
        /*00ba*/ 	.short	0x0000
        /*00bc*/ 	.byte	0x00, 0xf0, 0x11, 0x00


	//----- nvinfo : EIATTR_MAXREG_COUNT
	.align		4
.L_349:
        /*00c0*/ 	.byte	0x03, 0x1b
        /*00c2*/ 	.short	0x00ff


	//----- nvinfo : EIATTR_EXIT_INSTR_OFFSETS
	.align		4
        /*00c4*/ 	.byte	0x04, 0x1c
        /*00c6*/ 	.short	(.L_351 - .L_350)


	//   ....[0]....
.L_350:
        /*00c8*/ 	.word	0x000000e0


	//   ....[1]....
        /*00cc*/ 	.word	0x00000860


	//----- nvinfo : EIATTR_MAX_THREADS
	.align		4
.L_351:
        /*00d0*/ 	.byte	0x04, 0x05
        /*00d2*/ 	.short	(.L_353 - .L_352)
.L_352:
        /*00d4*/ 	.word	0x00000100
        /*00d8*/ 	.word	0x00000001
        /*00dc*/ 	.word	0x00000001
.L_353:


//--------------------- .nv.constant0.kernel_cuda_filter_finalize --------------------------
	.section	.nv.constant0.kernel_cuda_filter_finalize,"a",@progbits
	.align	4
.nv.constant0.kernel_cuda_filter_finalize:
	.zero		436


//--------------------- .nv.constant0.kernel_cuda_filter_nlm_construct_gramian --------------------------
	.section	.nv.constant0.kernel_cuda_filter_nlm_construct_gramian,"a",@progbits
	.align	4
.nv.constant0.kernel_cuda_filter_nlm_construct_gramian:
	.zero		464


//--------------------- .nv.constant0.kernel_cuda_filter_nlm_normalize --------------------------
	.section	.nv.constant0.kernel_cuda_filter_nlm_normalize,"a",@progbits
	.align	4
.nv.constant0.kernel_cuda_filter_nlm_normalize:
	.zero		388


//--------------------- .nv.constant0.kernel_cuda_filter_nlm_update_output --------------------------
	.section	.nv.constant0.kernel_cuda_filter_nlm_update_output,"a",@progbits
	.align	4
.nv.constant0.kernel_cuda_filter_nlm_update_output:
	.zero		424


//--------------------- .nv.constant0.kernel_cuda_filter_nlm_calc_weight --------------------------
	.section	.nv.constant0.kernel_cuda_filter_nlm_calc_weight,"a",@progbits
	.align	4
.nv.constant0.kernel_cuda_filter_nlm_calc_weight:
	.zero		392


//--------------------- .nv.constant0.kernel_cuda_filter_nlm_blur --------------------------
	.section	.nv.constant0.kernel_cuda_filter_nlm_blur,"a",@progbits
	.align	4
.nv.constant0.kernel_cuda_filter_nlm_blur:
	.zero		392


//--------------------- .nv.constant0.kernel_cuda_filter_nlm_calc_difference --------------------------
	.section	.nv.constant0.kernel_cuda_filter_nlm_calc_difference,"a",@progbits
	.align	4
.nv.constant0.kernel_cuda_filter_nlm_calc_difference:
	.zero		416


//--------------------- .nv.constant0.kernel_cuda_filter_construct_transform --------------------------
	.section	.nv.constant0.kernel_cuda_filter_construct_transform,"a",@progbits
	.align	4
.nv.constant0.kernel_cuda_filter_construct_transform:
	.zero		428


//--------------------- .nv.constant0.kernel_cuda_filter_combine_halves --------------------------
	.section	.nv.constant0.kernel_cuda_filter_combine_halves,"a",@progbits
	.align	4
.nv.constant0.kernel_cuda_filter_combine_halves:
	.zero		404


//--------------------- .nv.constant0.kernel_cuda_filter_detect_outliers --------------------------
	.section	.nv.constant0.kernel_cuda_filter_detect_outliers,"a",@progbits
	.align	4
.nv.constant0.kernel_cuda_filter_detect_outliers:
	.zero		404


//--------------------- .nv.constant0.kernel_cuda_filter_get_feature --------------------------
	.section	.nv.constant0.kernel_cuda_filter_get_feature,"a",@progbits
	.align	4
.nv.constant0.kernel_cuda_filter_get_feature:
	.zero		425


//--------------------- .nv.constant0.kernel_cuda_filter_divide_shadow --------------------------
	.section	.nv.constant0.kernel_cuda_filter_divide_shadow,"a",@progbits
	.align	4
.nv.constant0.kernel_cuda_filter_divide_shadow:
	.zero		441


//--------------------- .text.kernel_cuda_filter_finalize --------------------------
	.section	.text.kernel_cuda_filter_finalize,"ax",@progbits
	.sectioninfo	@"SHI_REGISTERS=64"
	.align	128
        .global         kernel_cuda_filter_finalize
        .type           kernel_cuda_filter_finalize,@function
        .size           kernel_cuda_filter_finalize,(.L_x_450 - kernel_cuda_filter_finalize)
        .other          kernel_cuda_filter_finalize,@"STO_CUDA_ENTRY STV_DEFAULT"
kernel_cuda_filter_finalize:
.text.kernel_cuda_filter_finalize:
[----:B------:R-:W-:-:S08]  /*0000*/  MOV R1, c[0x0][0x28] ;  /* 0x00000a0000017a02 */ /* 0x000fd00000000f00 */
[----:B------:R-:W0:Y:S01]  /*0010*/  S2R R0, SR_CTAID.Y ;  /* 0x0000000000007919 */ /* 0x000e220000002600 */
[----:B------:R-:W0:Y:S01]  /*0020*/  S2R R2, SR_TID.Y ;  /* 0x0000000000027919 */ /* 0x000e220000002200 */
[----:B------:R-:W1:Y:S01]  /*0030*/  S2R R18, SR_CTAID.X ;  /* 0x0000000000127919 */ /* 0x000e620000002500 */
[----:B------:R-:W1:Y:S01]  /*0040*/  S2R R3, SR_TID.X ;  /* 0x0000000000037919 */ /* 0x000e620000002100 */
[----:B0-----:R-:W-:-:S02]  /*0050*/  IMAD R0, R0, c[0x0][0x4], R2 ;  /* 0x0000010000007a24 */ /* 0x001fc400078e0202 */
[----:B-1----:R-:W-:-:S03]  /*0060*/  IMAD R18, R18, c[0x0][0x0], R3 ;  /* 0x0000000012127a24 */ /* 0x002fc600078e0203 */
[----:B------:R-:W-:-:S04]  /*0070*/  ISETP.GE.AND P0, PT, R0, c[0x0][0x19c], PT ;  /* 0x0000670000007a0c */ /* 0x000fc80003f06270 */
[----:B------:R-:W-:-:S12]  /*0080*/  ISETP.GE.OR P0, PT, R18, c[0x0][0x198], P0 ;  /* 0x0000660012007a0c */ /* 0x000fd80000706670 */
[----:B------:R-:W-:Y:S05]  /*0090*/  @P0 EXIT ;  /* 0x000000000000094d */ /* 0x000fea0003800000 */
[----:B------:R-:W-:Y:S02]  /*00a0*/  IMAD.MOV.U32 R4, RZ, RZ, 0x4 ;  /* 0x00000004ff047424 */ /* 0x000fe400078e00ff */
[----:B------:R-:W-:-:S04]  /*00b0*/  IMAD R19, R0, c[0x0][0x198], R18 ;  /* 0x0000660000137a24 */ /* 0x000fc800078e0212 */
[----:B------:R-:W-:-:S10]  /*00c0*/  IMAD.WIDE R6, R19, R4, c[0x0][0x178] ;  /* 0x00005e0013067625 */ /* 0x000fd400078e0204 */
[----:B------:R-:W2:Y:S02]  /*00d0*/  LDG.E.SYS R20, [R6] ;  /* 0x0000000006147381 */ /* 0x000ea400001ee900 */
[----:B--2---:R-:W-:-:S12]  /*00e0*/  FSETP.GEU.FTZ.AND P0, PT, R20, 0.0010000000474974513054, PT ;  /* 0x3a83126f1400780b */ /* 0x004fd80003f1e000 */
[----:B------:R-:W-:Y:S05]  /*00f0*/  @!P0 EXIT ;  /* 0x000000000000894d */ /* 0x000fea0003800000 */
[----:B------:R-:W-:Y:S01]  /*0100*/  IMAD.WIDE R8, R19, R4, c[0x0][0x170] ;  /* 0x00005c0013087625 */ /* 0x000fe200078e0204 */
[----:B------:R-:W-:-:S09]  /*0110*/  MOV R2, 0xc ;  /* 0x0000000c00027802 */ /* 0x000fd20000000f00 */
[----:B------:R-:W2:Y:S01]  /*0120*/  LDG.E.SYS R21, [R8] ;  /* 0x0000000008157381 */ /* 0x000ea200001ee900 */
[----:B------:R-:W-:-:S10]  /*0130*/  IMAD.WIDE R2, R19, R2, c[0x0][0x180] ;  /* 0x0000600013027625 */ /* 0x000fd400078e0202 */
[----:B------:R0:W5:Y:S04]  /*0140*/  LDG.E.SYS R22, [R2] ;  /* 0x0000000002167381 */ /* 0x00016800001ee900 */
[----:B------:R0:W5:Y:S04]  /*0150*/  LDG.E.SYS R23, [R2+0x4] ;  /* 0x0000040002177381 */ /* 0x00016800001ee900 */
[----:B------:R0:W5:Y:S01]  /*0160*/  LDG.E.SYS R24, [R2+0x8] ;  /* 0x0000080002187381 */ /* 0x00016200001ee900 */
[----:B------:R-:W-:Y:S01]  /*0170*/  IMAD.MOV.U32 R25, RZ, RZ, c[0x0][0x198] ;  /* 0x00006600ff197624 */ /* 0x000fe200078e00ff */
[----:B------:R-:W-:Y:S03]  /*0180*/  BSSY B0, `(.L_x_0) ;  /* 0x0000050000007945 */ /* 0x000fe60003800000 */
[----:B------:R-:W-:Y:S01]  /*0190*/  IMAD R25, R25, c[0x0][0x19c], RZ ;  /* 0x0000670019197a24 */ /* 0x000fe200078e02ff */
[----:B--2---:R-:W-:-:S12]  /*01a0*/  ISETP.GE.AND P1, PT, R21, RZ, PT ;  /* 0x000000ff1500720c */ /* 0x004fd80003f26270 */
[----:B------:R-:W-:Y:S05]  /*01b0*/  @!P1 BRA `(.L_x_1) ;  /* 0x000004c000009947 */ /* 0x000fea0003800000 */
[----:B0-----:R-:W-:Y:S01]  /*01c0*/  IADD3 R5, R21, 0x1, RZ ;  /* 0x0000000115057810 */ /* 0x001fe20007ffe0ff */
[----:B------:R-:W-:Y:S01]  /*01d0*/  BSSY B1, `(.L_x_2) ;  /* 0x0000022000017945 */ /* 0x000fe20003800000 */
[----:B------:R-:W-:Y:S02]  /*01e0*/  MOV R12, RZ ;  /* 0x000000ff000c7202 */ /* 0x000fe40000000f00 */
[----:B------:R-:W-:-:S04]  /*01f0*/  IMNMX R13, R5, 0x1, !PT ;  /* 0x00000001050d7817 */ /* 0x000fc80007800200 */
[----:B------:R-:W-:-:S04]  /*0200*/  LOP3.LUT R8, R13, 0x3, RZ, 0xc0, !PT ;  /* 0x000000030d087812 */ /* 0x000fc800078ec0ff */
[----:B------:R-:W-:-:S12]  /*0210*/  ISETP.NE.AND P0, PT, R8, RZ, PT ;  /* 0x000000ff0800720c */ /* 0x000fd80003f05270 */
[----:B------:R-:W-:Y:S05]  /*0220*/  @!P0 BRA `(.L_x_3) ;  /* 0x000001c000008947 */ /* 0x000fea0003800000 */
[----:B------:R-:W-:Y:S01]  /*0230*/  ISETP.NE.AND P0, PT, R8, 0x1, PT ;  /* 0x000000010800780c */ /* 0x000fe20003f05270 */
[----:B------:R-:W-:Y:S01]  /*0240*/  BSSY B2, `(.L_x_4) ;  /* 0x0000011000027945 */ /* 0x000fe20003800000 */
[----:B------:R-:W-:-:S10]  /*0250*/  IMAD.MOV.U32 R12, RZ, RZ, RZ ;  /* 0x000000ffff0c7224 */ /* 0x000fd400078e00ff */
[----:B------:R-:W-:Y:S05]  /*0260*/  @!P0 BRA `(.L_x_5) ;  /* 0x000000e000008947 */ /* 0x000fea0003800000 */
[----:B------:R-:W-:Y:S02]  /*0270*/  ISETP.NE.AND P0, PT, R8, 0x2, PT ;  /* 0x000000020800780c */ /* 0x000fe40003f05270 */
[----:B------:R-:W-:-:S10]  /*0280*/  MOV R8, RZ ;  /* 0x000000ff00087202 */ /* 0x000fd40000000f00 */
[----:B------:R-:W-:Y:S02]  /*0290*/  @P0 IMAD.MOV.U32 R8, RZ, RZ, 0x1 ;  /* 0x00000001ff080424 */ /* 0x000fe400078e00ff */
[----:B------:R-:W-:-:S03]  /*02a0*/  @P0 FFMA.FTZ R11, R20, 3.0000001061125658453e-07, R20 ;  /* 0x34a10fb0140b0823 */ /* 0x000fc60000010014 */
[C---:B------:R-:W-:Y:S02]  /*02b0*/  IADD3 R9, -R8.reuse, RZ, RZ ;  /* 0x000000ff08097210 */ /* 0x040fe40007ffe1ff */
[----:B------:R-:W-:-:S03]  /*02c0*/  IADD3 R12, R8, 0x1, RZ ;  /* 0x00000001080c7810 */ /* 0x000fc60007ffe0ff */
[----:B------:R0:W-:Y:S01]  /*02d0*/  @P0 STG.E.SYS [R6], R11 ;  /* 0x0000000b06000386 */ /* 0x0001e2000010e900 */
[----:B------:R-:W-:-:S04]  /*02e0*/  LOP3.LUT R9, R12, R9, RZ, 0xc0, !PT ;  /* 0x000000090c097212 */ /* 0x000fc800078ec0ff */
[----:B------:R-:W-:-:S05]  /*02f0*/  LEA.HI R8, R9, R8, RZ, 0x1f ;  /* 0x0000000809087211 */ /* 0x000fca00078ff8ff */
[----:B------:R-:W-:-:S04]  /*0300*/  IMAD R9, R25, R8, R19 ;  /* 0x0000000819097224 */ /* 0x000fc800078e0213 */
[----:B------:R-:W-:-:S10]  /*0310*/  IMAD.WIDE R8, R9, R4, c[0x0][0x178] ;  /* 0x00005e0009087625 */ /* 0x000fd400078e0204 */
[----:B------:R-:W2:Y:S02]  /*0320*/  LDG.E.SYS R10, [R8] ;  /* 0x00000000080a7381 */ /* 0x000ea400001ee900 */
[----:B--2---:R-:W-:-:S08]  /*0330*/  FFMA.FTZ R10, R20, 3.0000001061125658453e-07, R10 ;  /* 0x34a10fb0140a7823 */ /* 0x004fd0000001000a */
[----:B------:R0:W-:Y:S02]  /*0340*/  STG.E.SYS [R8], R10 ;  /* 0x0000000a08007386 */ /* 0x0001e4000010e900 */
.L_x_5:
[----:B0-----:R-:W-:Y:S05]  /*0350*/  BSYNC B2 ;  /* 0x0000000000027941 */ /* 0x001fea0003800000 */
.L_x_4:
[----:B------:R-:W-:-:S05]  /*0360*/  IMAD R6, R12, R12, R12 ;  /* 0x0000000c0c067224 */ /* 0x000fca00078e020c */
[----:B------:R-:W-:-:S04]  /*0370*/  LEA.HI R6, R6, R6, RZ, 0x1 ;  /* 0x0000000606067211 */ /* 0x000fc800078f08ff */
[----:B------:R-:W-:-:S05]  /*0380*/  LEA.HI.SX32 R6, R6, R12, 0x1f ;  /* 0x0000000c06067211 */ /* 0x000fca00078ffaff */
[----:B------:R-:W-:-:S04]  /*0390*/  IMAD R6, R25, R6, R19 ;  /* 0x0000000619067224 */ /* 0x000fc800078e0213 */
[----:B------:R-:W-:-:S10]  /*03a0*/  IMAD.WIDE R6, R6, R4, c[0x0][0x178] ;  /* 0x00005e0006067625 */ /* 0x000fd400078e0204 */
[----:B------:R-:W2:Y:S01]  /*03b0*/  LDG.E.SYS R9, [R6] ;  /* 0x0000000006097381 */ /* 0x000ea200001ee900 */
[----:B------:R-:W-:Y:S01]  /*03c0*/  IADD3 R12, R12, 0x1, RZ ;  /* 0x000000010c0c7810 */ /* 0x000fe20007ffe0ff */
[----:B--2---:R-:W-:-:S08]  /*03d0*/  FFMA.FTZ R9, R20, 3.0000001061125658453e-07, R9 ;  /* 0x34a10fb014097823 */ /* 0x004fd00000010009 */
[----:B------:R0:W-:Y:S02]  /*03e0*/  STG.E.SYS [R6], R9 ;  /* 0x0000000906007386 */ /* 0x0001e4000010e900 */
.L_x_3:
[----:B0-----:R-:W-:Y:S05]  /*03f0*/  BSYNC B1 ;  /* 0x0000000000017941 */ /* 0x001fea0003800000 */
.L_x_2:
[----:B------:R-:W-:-:S12]  /*0400*/  ISETP.GE.U32.AND P0, PT, R13, 0x4, PT ;  /* 0x000000040d00780c */ /* 0x000fd80003f06070 */
[----:B------:R-:W-:Y:S05]  /*0410*/  @!P0 BRA `(.L_x_1) ;  /* 0x0000026000008947 */ /* 0x000fea0003800000 */
.L_x_6:
[----:B--2---:R-:W-:-:S05]  /*0420*/  IMAD R6, R12, R12, R12 ;  /* 0x0000000c0c067224 */ /* 0x004fca00078e020c */
[----:B------:R-:W-:-:S04]  /*0430*/  LEA.HI R6, R6, R6, RZ, 0x1 ;  /* 0x0000000606067211 */ /* 0x000fc800078f08ff */
[----:B------:R-:W-:-:S05]  /*0440*/  LEA.HI.SX32 R6, R6, R12, 0x1f ;  /* 0x0000000c06067211 */ /* 0x000fca00078ffaff */
[----:B------:R-:W-:-:S04]  /*0450*/  IMAD R6, R25, R6, R19 ;  /* 0x0000000619067224 */ /* 0x000fc800078e0213 */
[----:B------:R-:W-:-:S10]  /*0460*/  IMAD.WIDE R6, R6, R4, c[0x0][0x178] ;  /* 0x00005e0006067625 */ /* 0x000fd400078e0204 */
[----:B0-----:R-:W2:Y:S01]  /*0470*/  LDG.E.SYS R10, [R6] ;  /* 0x00000000060a7381 */ /* 0x001ea200001ee900 */
[C---:B-1----:R-:W-:Y:S02]  /*0480*/  IADD3 R8, R12.reuse, 0x1, RZ ;  /* 0x000000010c087810 */ /* 0x042fe40007ffe0ff */
[----:B------:R-:W-:-:S05]  /*0490*/  IADD3 R11, R12, 0x2, RZ ;  /* 0x000000020c0b7810 */ /* 0x000fca0007ffe0ff */
[----:B------:R-:W-:-:S05]  /*04a0*/  IMAD R9, R8, R11, RZ ;  /* 0x0000000b08097224 */ /* 0x000fca00078e02ff */
[----:B------:R-:W-:-:S04]  /*04b0*/  LEA.HI R9, R9, R9, RZ, 0x1 ;  /* 0x0000000909097211 */ /* 0x000fc800078f08ff */
[----:B------:R-:W-:-:S05]  /*04c0*/  LEA.HI.SX32 R8, R9, R8, 0x1f ;  /* 0x0000000809087211 */ /* 0x000fca00078ffaff */
[----:B------:R-:W-:-:S04]  /*04d0*/  IMAD R9, R25, R8, R19 ;  /* 0x0000000819097224 */ /* 0x000fc800078e0213 */
[----:B------:R-:W-:Y:S02]  /*04e0*/  IMAD.WIDE R8, R9, R4, c[0x0][0x178] ;  /* 0x00005e0009087625 */ /* 0x000fe400078e0204 */
[----:B--2---:R-:W-:-:S08]  /*04f0*/  FFMA.FTZ R13, R20, 3.0000001061125658453e-07, R10 ;  /* 0x34a10fb0140d7823 */ /* 0x004fd0000001000a */
[----:B------:R0:W-:Y:S04]  /*0500*/  STG.E.SYS [R6], R13 ;  /* 0x0000000d06007386 */ /* 0x0001e8000010e900 */
[----:B------:R-:W2:Y:S01]  /*0510*/  LDG.E.SYS R14, [R8] ;  /* 0x00000000080e7381 */ /* 0x000ea200001ee900 */
        /* <DEDUP_REMOVED lines=10> */
[----:B0-----:R-:W-:-:S05]  /*05c0*/  IMAD R6, R16, R12, RZ ;  /* 0x0000000c10067224 */ /* 0x001fca00078e02ff */
[----:B------:R-:W-:-:S04]  /*05d0*/  LEA.HI R6, R6, R6, RZ, 0x1 ;  /* 0x0000000606067211 */ /* 0x000fc800078f08ff */
[----:B------:R-:W-:-:S05]  /*05e0*/  LEA.HI.SX32 R6, R6, R16, 0x1f ;  /* 0x0000001006067211 */ /* 0x000fca00078ffaff */
[----:B------:R-:W-:-:S04]  /*05f0*/  IMAD R6, R25, R6, R19 ;  /* 0x0000000619067224 */ /* 0x000fc800078e0213 */
[----:B------:R-:W-:Y:S02]  /*0600*/  IMAD.WIDE R6, R6, R4, c[0x0][0x178] ;  /* 0x00005e0006067625 */ /* 0x000fe400078e0204 */
[----:B--2---:R-:W-:-:S08]  /*0610*/  FFMA.FTZ R15, R20, 3.0000001061125658453e-07, R15 ;  /* 0x34a10fb0140f7823 */ /* 0x004fd0000001000f */
[----:B------:R0:W-:Y:S04]  /*0620*/  STG.E.SYS [R10], R15 ;  /* 0x0000000f0a007386 */ /* 0x0001e8000010e900 */
[----:B------:R-:W2:Y:S01]  /*0630*/  LDG.E.SYS R13, [R6] ;  /* 0x00000000060d7381 */ /* 0x000ea200001ee900 */
[----:B------:R-:W-:Y:S01]  /*0640*/  ISETP.GE.AND P0, PT, R12, R5, PT ;  /* 0x000000050c00720c */ /* 0x000fe20003f06270 */
[----:B--2---:R-:W-:-:S08]  /*0650*/  FFMA.FTZ R13, R20, 3.0000001061125658453e-07, R13 ;  /* 0x34a10fb0140d7823 */ /* 0x004fd0000001000d */
[----:B------:R2:W-:Y:S03]  /*0660*/  STG.E.SYS [R6], R13 ;  /* 0x0000000d06007386 */ /* 0x0005e6000010e900 */
[----:B------:R-:W-:Y:S05]  /*0670*/  @!P0 BRA `(.L_x_6) ;  /* 0xfffffda000008947 */ /* 0x000fea000383ffff */
.L_x_1:
[----:B012---:R-:W-:Y:S05]  /*0680*/  BSYNC B0 ;  /* 0x0000000000007941 */ /* 0x007fea0003800000 */
.L_x_0:
[----:B------:R-:W-:Y:S01]  /*0690*/  BSSY B2, `(.L_x_7) ;  /* 0x000014d000027945 */ /* 0x000fe20003800000 */
[----:B------:R-:W-:Y:S05]  /*06a0*/  @!P1 BRA `(.L_x_8) ;  /* 0x000014b000009947 */ /* 0x000fea0003800000 */
[----:B------:R-:W-:-:S08]  /*06b0*/  IMAD.MOV.U32 R26, RZ, RZ, RZ ;  /* 0x000000ffff1a7224 */ /* 0x000fd000078e00ff */
.L_x_27:
[----:B------:R-:W-:Y:S01]  /*06c0*/  ISETP.GE.AND P0, PT, R26, RZ, PT ;  /* 0x000000ff1a00720c */ /* 0x000fe20003f06270 */
[----:B------:R-:W-:Y:S11]  /*06d0*/  BSSY B1, `(.L_x_9) ;  /* 0x0000144000017945 */ /* 0x000ff60003800000 */
[----:B------:R-:W-:Y:S05]  /*06e0*/  @!P0 BRA `(.L_x_10) ;  /* 0x0000142000008947 */ /* 0x000fea0003800000 */
[----:B------:R-:W-:Y:S01]  /*06f0*/  IMAD R4, R26, R26, R26 ;  /* 0x0000001a1a047224 */ /* 0x000fe200078e021a */
[----:B------:R-:W-:-:S04]  /*0700*/  MOV R27, RZ ;  /* 0x000000ff001b7202 */ /* 0x000fc80000000f00 */
[----:B------:R-:W-:-:S04]  /*0710*/  LEA.HI R4, R4, R4, RZ, 0x1 ;  /* 0x0000000404047211 */ /* 0x000fc800078f08ff */
[----:B------:R-:W-:-:S08]  /*0720*/  SHF.R.S32.HI R28, RZ, 0x1, R4 ;  /* 0x00000001ff1c7819 */ /* 0x000fd00000011404 */
.L_x_26:
[----:B------:R-:W-:Y:S01]  /*0730*/  IMAD.IADD R4, R28, 0x1, R27 ;  /* 0x000000011c047824 */ /* 0x000fe200078e021b */
[----:B------:R-:W-:-:S03]  /*0740*/  MOV R29, 0x4 ;  /* 0x00000004001d7802 */ /* 0x000fc60000000f00 */
[----:B------:R-:W-:-:S04]  /*0750*/  IMAD R4, R25, R4, R19 ;  /* 0x0000000419047224 */ /* 0x000fc800078e0213 */
[----:B------:R-:W-:-:S10]  /*0760*/  IMAD.WIDE R4, R4, R29, c[0x0][0x178] ;  /* 0x00005e0004047625 */ /* 0x000fd400078e021d */
[----:B------:R0:W5:Y:S01]  /*0770*/  LDG.E.SYS R14, [R4] ;  /* 0x00000000040e7381 */ /* 0x00016200001ee900 */
[----:B------:R-:W-:Y:S01]  /*0780*/  ISETP.GE.AND P0, PT, R27, 0x1, PT ;  /* 0x000000011b00780c */ /* 0x000fe20003f06270 */
[----:B------:R-:W-:Y:S11]  /*0790*/  BSSY B0, `(.L_x_11) ;  /* 0x0000128000007945 */ /* 0x000ff60003800000 */
[----:B------:R-:W-:Y:S05]  /*07a0*/  @!P0 BRA `(.L_x_12) ;  /* 0x0000125000008947 */ /* 0x000fea0003800000 */
[C---:B0-----:R-:W-:Y:S01]  /*07b0*/  LOP3.LUT R7, R27.reuse, 0x3, RZ, 0xc0, !PT ;  /* 0x000000031b077812 */ /* 0x041fe200078ec0ff */
[----:B------:R-:W-:Y:S01]  /*07c0*/  IMAD R6, R27, R27, R27 ;  /* 0x0000001b1b067224 */ /* 0x000fe200078e021b */
[----:B------:R-:W-:Y:S01]  /*07d0*/  BSSY B3, `(.L_x_13) ;  /* 0x000002b000037945 */ /* 0x000fe20003800000 */
[----:B------:R-:W-:Y:S01]  /*07e0*/  IMAD.MOV.U32 R35, RZ, RZ, RZ ;  /* 0x000000ffff237224 */ /* 0x000fe200078e00ff */
[----:B------:R-:W-:-:S02]  /*07f0*/  ISETP.NE.AND P0, PT, R7, RZ, PT ;  /* 0x000000ff0700720c */ /* 0x000fc40003f05270 */
[----:B------:R-:W-:Y:S02]  /*0800*/  LEA.HI R6, R6, R6, RZ, 0x1 ;  /* 0x0000000606067211 */ /* 0x000fe400078f08ff */
[----:B------:R-:W-:Y:S02]  /*0810*/  MOV R33, RZ ;  /* 0x000000ff00217202 */ /* 0x000fe40000000f00 */
[----:B------:R-:W-:-:S06]  /*0820*/  SHF.R.S32.HI R16, RZ, 0x1, R6 ;  /* 0x00000001ff107819 */ /* 0x000fcc0000011406 */
        /* <DEDUP_REMOVED lines=8> */
[C-C-:B------:R-:W-:Y:S02]  /*08b0*/  @P0 IMAD R8, R25.reuse, R16, R19.reuse ;  /* 0x0000001019080224 */ /* 0x140fe400078e0213 */
[----:B------:R-:W-:Y:S01]  /*08c0*/  @P0 IMAD R6, R25, R28, R19 ;  /* 0x0000001c19060224 */ /* 0x000fe200078e0213 */
[----:B------:R-:W-:Y:S01]  /*08d0*/  IADD3 R10, R28, R33, RZ ;  /* 0x000000211c0a7210 */ /* 0x000fe20007ffe0ff */
[----:B------:R-:W-:Y:S02]  /*08e0*/  IMAD.IADD R12, R16, 0x1, R33 ;  /* 0x00000001100c7824 */ /* 0x000fe400078e0221 */
[-C--:B------:R-:W-:Y:S02]  /*08f0*/  @P0 IMAD.WIDE R8, R8, R29.reuse, c[0x0][0x178] ;  /* 0x00005e0008080625 */ /* 0x080fe400078e021d */
[----:B------:R-:W-:-:S02]  /*0900*/  @P0 IMAD.WIDE R6, R6, R29, c[0x0][0x178] ;  /* 0x00005e0006060625 */ /* 0x000fc400078e021d */
[C-C-:B------:R-:W-:Y:S02]  /*0910*/  IMAD R10, R25.reuse, R10, R19.reuse ;  /* 0x0000000a190a7224 */ /* 0x140fe400078e0213 */
[----:B------:R-:W-:Y:S02]  /*0920*/  IMAD R12, R25, R12, R19 ;  /* 0x0000000c190c7224 */ /* 0x000fe400078e0213 */
[-C--:B------:R-:W-:Y:S02]  /*0930*/  IMAD.WIDE R10, R10, R29.reuse, c[0x0][0x178] ;  /* 0x00005e000a0a7625 */ /* 0x080fe400078e021d */
[----:B------:R-:W-:Y:S01]  /*0940*/  IMAD.WIDE R12, R12, R29, c[0x0][0x178] ;  /* 0x00005e000c0c7625 */ /* 0x000fe200078e021d */
[----:B------:R-:W2:Y:S04]  /*0950*/  @P0 LDG.E.SYS R8, [R8] ;  /* 0x0000000008080381 */ /* 0x000ea800001ee900 */
[----:B------:R-:W2:Y:S04]  /*0960*/  @P0 LDG.E.SYS R7, [R6] ;  /* 0x0000000006070381 */ /* 0x000ea800001ee900 */
[----:B------:R-:W3:Y:S04]  /*0970*/  LDG.E.SYS R11, [R10] ;  /* 0x000000000a0b7381 */ /* 0x000ee800001ee900 */
[----:B------:R-:W3:Y:S01]  /*0980*/  LDG.E.SYS R12, [R12] ;  /* 0x000000000c0c7381 */ /* 0x000ee200001ee900 */
[----:B------:R-:W-:Y:S01]  /*0990*/  IADD3 R33, R33, 0x1, RZ ;  /* 0x0000000121217810 */ /* 0x000fe20007ffe0ff */
[----:B--2--5:R-:W-:-:S04]  /*09a0*/  @P0 FFMA.FTZ R14, R8, -R7, R14 ;  /* 0x80000007080e0223 */ /* 0x024fc8000001000e */
[----:B---3--:R-:W-:-:S08]  /*09b0*/  FFMA.FTZ R14, R12, -R11, R14 ;  /* 0x8000000b0c0e7223 */ /* 0x008fd0000001000e */
.L_x_16:
[----:B------:R-:W-:Y:S05]  /*09c0*/  BSYNC B4 ;  /* 0x0000000000047941 */ /* 0x000fea0003800000 */
.L_x_15:
[----:B------:R-:W-:Y:S01]  /*09d0*/  IADD3 R6, R28, R33, RZ ;  /* 0x000000211c067210 */ /* 0x000fe20007ffe0ff */
[----:B------:R-:W-:-:S04]  /*09e0*/  IMAD.IADD R8, R16, 0x1, R33 ;  /* 0x0000000110087824 */ /* 0x000fc800078e0221 */
[C-C-:B------:R-:W-:Y:S02]  /*09f0*/  IMAD R6, R25.reuse, R6, R19.reuse ;  /* 0x0000000619067224 */ /* 0x140fe400078e0213 */
[----:B------:R-:W-:Y:S02]  /*0a00*/  IMAD R8, R25, R8, R19 ;  /* 0x0000000819087224 */ /* 0x000fe400078e0213 */
[-C--:B------:R-:W-:Y:S02]  /*0a10*/  IMAD.WIDE R6, R6, R29.reuse, c[0x0][0x178] ;  /* 0x00005e0006067625 */ /* 0x080fe400078e021d */
[----:B------:R-:W-:-:S08]  /*0a20*/  IMAD.WIDE R8, R8, R29, c[0x0][0x178] ;  /* 0x00005e0008087625 */ /* 0x000fd000078e021d */
[----:B------:R-:W2:Y:S04]  /*0a30*/  LDG.E.SYS R7, [R6] ;  /* 0x0000000006077381 */ /* 0x000ea800001ee900 */
[----:B------:R-:W2:Y:S01]  /*0a40*/  LDG.E.SYS R8, [R8] ;  /* 0x0000000008087381 */ /* 0x000ea200001ee900 */
[----:B------:R-:W-:Y:S01]  /*0a50*/  IADD3 R33, R33, 0x1, RZ ;  /* 0x0000000121217810 */ /* 0x000fe20007ffe0ff */
[----:B--2--5:R-:W-:-:S05]  /*0a60*/  FFMA.FTZ R14, R8, -R7, R14 ;  /* 0x80000007080e7223 */ /* 0x024fca000001000e */
[----:B------:R-:W-:-:S08]  /*0a70*/  MOV R35, R14 ;  /* 0x0000000e00237202 */ /* 0x000fd00000000f00 */
.L_x_14:
[----:B------:R-:W-:Y:S05]  /*0a80*/  BSYNC B3 ;  /* 0x0000000000037941 */ /* 0x000fea0003800000 */
.L_x_13:
[----:B------:R-:W-:Y:S01]  /*0a90*/  ISETP.GE.U32.AND P0, PT, R27, 0x4, PT ;  /* 0x000000041b00780c */ /* 0x000fe20003f06070 */
[----:B------:R-:W-:Y:S11]  /*0aa0*/  BSSY B3, `(.L_x_17) ;  /* 0x00000f4000037945 */ /* 0x000ff60003800000 */
[----:B------:R-:W-:Y:S05]  /*0ab0*/  @!P0 BRA `(.L_x_18) ;  /* 0x00000f2000008947 */ /* 0x000fea0003800000 */
[--C-:B------:R-:W-:Y:S01]  /*0ac0*/  IMAD.IADD R6, R27, 0x1, -R33.reuse ;  /* 0x000000011b067824 */ /* 0x100fe200078e0a21 */
[----:B------:R-:W-:Y:S01]  /*0ad0*/  IADD3 R10, R16, R33, RZ ;  /* 0x00000021100a7210 */ /* 0x000fe20007ffe0ff */
[----:B------:R-:W-:Y:S01]  /*0ae0*/  IMAD.IADD R34, R28, 0x1, R33 ;  /* 0x000000011c227824 */ /* 0x000fe200078e0221 */
[----:B------:R-:W-:Y:S01]  /*0af0*/  BSSY B4, `(.L_x_19) ;  /* 0x0000086000047945 */ /* 0x000fe20003800000 */
[----:B------:R-:W-:Y:S01]  /*0b00*/  PLOP3.LUT P0, PT, PT, PT, PT, 0x80, 0x0 ;  /* 0x000000000000781c */ /* 0x000fe20003f0f070 */
[C---:B------:R-:W-:Y:S01]  /*0b10*/  IMAD.SHL.U32 R31, R25.reuse, 0x4, RZ ;  /* 0x00000004191f7824 */ /* 0x040fe200078e00ff */
[----:B------:R-:W-:Y:S01]  /*0b20*/  ISETP.GT.AND P2, PT, R6, 0xc, PT ;  /* 0x0000000c0600780c */ /* 0x000fe20003f44270 */
[C---:B------:R-:W-:Y:S01]  /*0b30*/  IMAD R10, R25.reuse, R10, RZ ;  /* 0x0000000a190a7224 */ /* 0x040fe200078e02ff */
[----:B-----5:R-:W-:Y:S01]  /*0b40*/  MOV R35, R14 ;  /* 0x0000000e00237202 */ /* 0x020fe20000000f00 */
[----:B------:R-:W-:-:S09]  /*0b50*/  IMAD R34, R25, R34, RZ ;  /* 0x0000002219227224 */ /* 0x000fd200078e02ff */
[----:B------:R-:W-:Y:S05]  /*0b60*/  @!P2 BRA `(.L_x_20) ;  /* 0x000007e00000a947 */ /* 0x000fea0003800000 */
[----:B------:R-:W-:Y:S02]  /*0b70*/  PLOP3.LUT P0, PT, PT, PT, PT, 0x8, 0x0 ;  /* 0x000000000000781c */ /* 0x000fe40003f0e170 */
[----:B------:R-:W-:-:S10]  /*0b80*/  IADD3 R32, R27, -0xc, RZ ;  /* 0xfffffff41b207810 */ /* 0x000fd40007ffe0ff */
.L_x_21:
[C---:B------:R-:W-:Y:S01]  /*0b90*/  IADD3 R8, R19.reuse, R34, RZ ;  /* 0x0000002213087210 */ /* 0x040fe20007ffe0ff */
[----:B------:R-:W-:-:S04]  /*0ba0*/  IMAD.IADD R6, R19, 0x1, R10 ;  /* 0x0000000113067824 */ /* 0x000fc800078e020a */
[-C--:B------:R-:W-:Y:S02]  /*0bb0*/  IMAD.WIDE R8, R8, R29.reuse, c[0x0][0x178] ;  /* 0x00005e0008087625 */ /* 0x080fe400078e021d */
[----:B------:R-:W-:-:S08]  /*0bc0*/  IMAD.WIDE R6, R6, R29, c[0x0][0x178] ;  /* 0x00005e0006067625 */ /* 0x000fd000078e021d */
[----:B------:R0:W2:Y:S04]  /*0bd0*/  LDG.E.SYS R16, [R8] ;  /* 0x0000000008107381 */ /* 0x0000a800001ee900 */
[----:B------:R1:W2:Y:S01]  /*0be0*/  LDG.E.SYS R13, [R6] ;  /* 0x00000000060d7381 */ /* 0x0002a200001ee900 */
[C---:B------:R-:W-:Y:S01]  /*0bf0*/  IADD3 R34, R31.reuse, R34, RZ ;  /* 0x000000221f227210 */ /* 0x040fe20007ffe0ff */
[----:B------:R-:W-:Y:S01]  /*0c00*/  IMAD.IADD R30, R31, 0x1, R10 ;  /* 0x000000011f1e7824 */ /* 0x000fe200078e020a */
[----:B------:R-:W-:Y:S02]  /*0c10*/  SHF.R.S32.HI R17, RZ, 0x1f, R31 ;  /* 0x0000001fff117819 */ /* 0x000fe4000001141f */
[----:B------:R-:W-:Y:S01]  /*0c20*/  IADD3 R10, R19, R34, RZ ;  /* 0x00000022130a7210 */ /* 0x000fe20007ffe0ff */
[C---:B------:R-:W-:Y:S01]  /*0c30*/  IMAD.IADD R34, R31.reuse, 0x1, R34 ;  /* 0x000000011f227824 */ /* 0x040fe200078e0222 */
[----:B------:R-:W-:Y:S01]  /*0c40*/  IADD3 R36, P2, R31, R8, RZ ;  /* 0x000000081f247210 */ /* 0x000fe20007f5e0ff */
[--C-:B------:R-:W-:Y:S01]  /*0c50*/  IMAD.IADD R14, R19, 0x1, R30.reuse ;  /* 0x00000001130e7824 */ /* 0x100fe200078e021e */
[C---:B------:R-:W-:Y:S01]  /*0c60*/  IADD3 R40, P3, R31.reuse, R6, RZ ;  /* 0x000000061f287210 */ /* 0x040fe20007f7e0ff */
[----:B------:R-:W-:Y:S01]  /*0c70*/  IMAD.IADD R30, R31, 0x1, R30 ;  /* 0x000000011f1e7824 */ /* 0x000fe200078e021e */
[----:B------:R-:W-:Y:S01]  /*0c80*/  IADD3 R44, R19, R34, RZ ;  /* 0x00000022132c7210 */ /* 0x000fe20007ffe0ff */
[----:B------:R-:W-:Y:S01]  /*0c90*/  IMAD.WIDE R14, R14, R29, c[0x0][0x178] ;  /* 0x00005e000e0e7625 */ /* 0x000fe200078e021d */
[----:B------:R-:W-:Y:S01]  /*0ca0*/  IADD3.X R37, R9, R17, RZ, P2, !PT ;  /* 0x0000001109257210 */ /* 0x000fe200017fe4ff */
[----:B------:R-:W-:Y:S01]  /*0cb0*/  IMAD.WIDE R10, R10, R29, c[0x0][0x178] ;  /* 0x00005e000a0a7625 */ /* 0x000fe200078e021d */
[----:B------:R-:W-:Y:S01]  /*0cc0*/  IADD3.X R41, R7, R17, RZ, P3, !PT ;  /* 0x0000001107297210 */ /* 0x000fe20001ffe4ff */
[----:B0-----:R-:W-:-:S02]  /*0cd0*/  IMAD.IADD R8, R19, 0x1, R30 ;  /* 0x0000000113087824 */ /* 0x001fc400078e021e */
[-C--:B------:R-:W-:Y:S01]  /*0ce0*/  IMAD.WIDE R44, R44, R29.reuse, c[0x0][0x178] ;  /* 0x00005e002c2c7625 */ /* 0x080fe200078e021d */
[C---:B------:R-:W-:Y:S01]  /*0cf0*/  IADD3 R46, P3, R31.reuse, R14, RZ ;  /* 0x0000000e1f2e7210 */ /* 0x040fe20007f7e0ff */
[----:B------:R-:W-:Y:S01]  /*0d00*/  IMAD.WIDE R8, R8, R29, c[0x0][0x178] ;  /* 0x00005e0008087625 */ /* 0x000fe200078e021d */
[C---:B------:R-:W-:Y:S01]  /*0d10*/  IADD3 R38, P2, R31.reuse, R10, RZ ;  /* 0x0000000a1f267210 */ /* 0x040fe20007f5e0ff */
[----:B------:R0:W3:Y:S01]  /*0d20*/  LDG.E.SYS R51, [R14] ;  /* 0x000000000e337381 */ /* 0x0000e200001ee900 */
[----:B-1----:R-:W-:Y:S02]  /*0d30*/  IADD3 R6, P4, R31, R40, RZ ;  /* 0x000000281f067210 */ /* 0x002fe40007f9e0ff */
[----:B------:R-:W-:Y:S01]  /*0d40*/  IADD3.X R47, R15, R17, RZ, P3, !PT ;  /* 0x000000110f2f7210 */ /* 0x000fe20001ffe4ff */
[----:B------:R1:W3:Y:S01]  /*0d50*/  LDG.E.SYS R52, [R10] ;  /* 0x000000000a347381 */ /* 0x0002e200001ee900 */
[----:B------:R-:W-:Y:S01]  /*0d60*/  IADD3.X R7, R17, R41, RZ, P4, !PT ;  /* 0x0000002911077210 */ /* 0x000fe200027fe4ff */
[----:B------:R-:W-:Y:S01]  /*0d70*/  IMAD.X R39, R11, 0x1, R17, P2 ;  /* 0x000000010b277824 */ /* 0x000fe200010e0611 */
[C---:B------:R-:W-:Y:S01]  /*0d80*/  IADD3 R60, P2, R31.reuse, R36, RZ ;  /* 0x000000241f3c7210 */ /* 0x040fe20007f5e0ff */
[----:B------:R4:W5:Y:S01]  /*0d90*/  LDG.E.SYS R58, [R36] ;  /* 0x00000000243a7381 */ /* 0x00096200001ee900 */
[----:B0-----:R-:W-:-:S03]  /*0da0*/  IADD3 R14, P4, R31, R8, RZ ;  /* 0x000000081f0e7210 */ /* 0x001fc60007f9e0ff */
[----:B------:R0:W5:Y:S01]  /*0db0*/  LDG.E.SYS R57, [R40] ;  /* 0x0000000028397381 */ /* 0x00016200001ee900 */
[----:B-1----:R-:W-:Y:S01]  /*0dc0*/  IADD3 R10, P3, R31, R44, RZ ;  /* 0x0000002c1f0a7210 */ /* 0x002fe20007f7e0ff */
[--C-:B------:R-:W-:Y:S01]  /*0dd0*/  IMAD.X R15, R9, 0x1, R17.reuse, P4 ;  /* 0x00000001090f7824 */ /* 0x100fe200020e0611 */
[----:B------:R-:W-:Y:S01]  /*0de0*/  IADD3.X R61, R17, R37, RZ, P2, !PT ;  /* 0x00000025113d7210 */ /* 0x000fe200017fe4ff */
[----:B------:R1:W3:Y:S02]  /*0df0*/  LDG.E.SYS R43, [R8] ;  /* 0x00000000082b7381 */ /* 0x0002e400001ee900 */
[----:B------:R-:W-:Y:S01]  /*0e00*/  IMAD.X R11, R45, 0x1, R17, P3 ;  /* 0x000000012d0b7824 */ /* 0x000fe200018e0611 */
[C---:B----4-:R-:W-:Y:S01]  /*0e10*/  IADD3 R36, P3, R31.reuse, R60, RZ ;  /* 0x0000003c1f247210 */ /* 0x050fe20007f7e0ff */
[----:B------:R4:W3:Y:S01]  /*0e20*/  LDG.E.SYS R55, [R6] ;  /* 0x0000000006377381 */ /* 0x0008e200001ee900 */
[----:B0-----:R-:W-:-:S03]  /*0e30*/  IADD3 R40, P4, R31, R6, RZ ;  /* 0x000000061f287210 */ /* 0x001fc60007f9e0ff */
[C---:B------:R-:W-:Y:S01]  /*0e40*/  IMAD.X R37, R17.reuse, 0x1, R61, P3 ;  /* 0x0000000111257824 */ /* 0x040fe200018e063d */
[----:B------:R-:W-:Y:S01]  /*0e50*/  IADD3.X R41, R17, R7, RZ, P4, !PT ;  /* 0x0000000711297210 */ /* 0x000fe200027fe4ff */
[----:B------:R0:W3:Y:S01]  /*0e60*/  LDG.E.SYS R56, [R60] ;  /* 0x000000003c387381 */ /* 0x0000e200001ee900 */
[C---:B-1----:R-:W-:Y:S02]  /*0e70*/  IADD3 R8, P2, R31.reuse, R46, RZ ;  /* 0x0000002e1f087210 */ /* 0x042fe40007f5e0ff */
[----:B----4-:R-:W-:Y:S01]  /*0e80*/  IADD3 R6, P4, R31, R38, RZ ;  /* 0x000000261f067210 */ /* 0x010fe20007f9e0ff */
[----:B------:R1:W4:Y:S01]  /*0e90*/  LDG.E.SYS R50, [R38] ;  /* 0x0000000026327381 */ /* 0x00032200001ee900 */
[----:B------:R-:W-:-:S03]  /*0ea0*/  IADD3.X R9, R17, R47, RZ, P2, !PT ;  /* 0x0000002f11097210 */ /* 0x000fc600017fe4ff */
[----:B------:R1:W3:Y:S01]  /*0eb0*/  LDG.E.SYS R53, [R40] ;  /* 0x0000000028357381 */ /* 0x0002e200001ee900 */
[----:B0-----:R-:W-:Y:S01]  /*0ec0*/  IADD3 R60, P3, R31, R8, RZ ;  /* 0x000000081f3c7210 */ /* 0x001fe20007f7e0ff */
[----:B------:R-:W-:Y:S02]  /*0ed0*/  IMAD.X R7, R17, 0x1, R39, P4 ;  /* 0x0000000111077824 */ /* 0x000fe400020e0627 */
[----:B------:R0:W3:Y:S01]  /*0ee0*/  LDG.E.SYS R54, [R36] ;  /* 0x0000000024367381 */ /* 0x0000e200001ee900 */
[----:B------:R-:W-:Y:S01]  /*0ef0*/  IADD3 R30, R31, R30, RZ ;  /* 0x0000001e1f1e7210 */ /* 0x000fe20007ffe0ff */
[----:B------:R-:W-:Y:S01]  /*0f00*/  IMAD.X R61, R17, 0x1, R9, P3 ;  /* 0x00000001113d7824 */ /* 0x000fe200018e0609 */
[----:B-1----:R-:W-:Y:S01]  /*0f10*/  IADD3 R38, P2, R31, R6, RZ ;  /* 0x000000061f267210 */ /* 0x002fe20007f5e0ff */
[----:B------:R1:W4:Y:S01]  /*0f20*/  LDG.E.SYS R49, [R46] ;  /* 0x000000002e317381 */ /* 0x00032200001ee900 */
[----:B------:R-:W-:Y:S02]  /*0f30*/  IADD3 R12, R19, R30, RZ ;  /* 0x0000001e130c7210 */ /* 0x000fe40007ffe0ff */
[----:B------:R-:W-:Y:S01]  /*0f40*/  IADD3 R34, R31, R34, RZ ;  /* 0x000000221f227210 */ /* 0x000fe20007ffe0ff */
[----:B------:R0:W3:Y:S01]  /*0f50*/  LDG.E.SYS R48, [R6] ;  /* 0x0000000006307381 */ /* 0x0000e200001ee900 */
[----:B------:R-:W-:-:S03]  /*0f60*/  IMAD.X R39, R17, 0x1, R7, P2 ;  /* 0x0000000111277824 */ /* 0x000fc600010e0607 */
[----:B------:R0:W3:Y:S04]  /*0f70*/  LDG.E.SYS R41, [R14] ;  /* 0x000000000e297381 */ /* 0x0000e800001ee900 */
[----:B-1----:R1:W3:Y:S01]  /*0f80*/  LDG.E.SYS R47, [R8] ;  /* 0x00000000082f7381 */ /* 0x0022e200001ee900 */
[----:B0-----:R-:W-:-:S03]  /*0f90*/  IADD3 R36, P3, R31, R14, RZ ;  /* 0x0000000e1f247210 */ /* 0x001fc60007f7e0ff */
[----:B------:R0:W3:Y:S02]  /*0fa0*/  LDG.E.SYS R44, [R44] ;  /* 0x000000002c2c7381 */ /* 0x0000e400001ee900 */
[----:B------:R-:W-:Y:S01]  /*0fb0*/  IMAD.X R37, R17, 0x1, R15, P3 ;  /* 0x0000000111257824 */ /* 0x000fe200018e060f */
[----:B------:R-:W-:Y:S01]  /*0fc0*/  IADD3 R6, P3, R31, R36, RZ ;  /* 0x000000241f067210 */ /* 0x000fe20007f7e0ff */
[----:B------:R0:W3:Y:S01]  /*0fd0*/  LDG.E.SYS R46, [R38] ;  /* 0x00000000262e7381 */ /* 0x0000e200001ee900 */
[----:B-1----:R-:W-:Y:S01]  /*0fe0*/  IMAD.WIDE R8, R12, R29, c[0x0][0x178] ;  /* 0x00005e000c087625 */ /* 0x002fe200078e021d */
[----:B------:R-:W-:Y:S02]  /*0ff0*/  IADD3 R12, R19, R34, RZ ;  /* 0x00000022130c7210 */ /* 0x000fe40007ffe0ff */
[----:B------:R-:W-:Y:S01]  /*1000*/  IMAD.X R7, R17, 0x1, R37, P3 ;  /* 0x0000000111077824 */ /* 0x000fe200018e0625 */
[----:B0-----:R0:W3:Y:S01]  /*1010*/  LDG.E.SYS R45, [R60] ;  /* 0x000000003c2d7381 */ /* 0x0010e200001ee900 */
[----:B------:R-:W-:-:S03]  /*1020*/  IADD3 R14, P2, R31, R10, RZ ;  /* 0x0000000a1f0e7210 */ /* 0x000fc60007f5e0ff */
[----:B------:R1:W3:Y:S01]  /*1030*/  LDG.E.SYS R42, [R10] ;  /* 0x000000000a2a7381 */ /* 0x0002e200001ee900 */
[----:B------:R-:W-:Y:S01]  /*1040*/  IADD3.X R15, R17, R11, RZ, P2, !PT ;  /* 0x0000000b110f7210 */ /* 0x000fe200017fe4ff */
[----:B0-----:R-:W-:Y:S01]  /*1050*/  IMAD.WIDE R60, R12, R29, c[0x0][0x178] ;  /* 0x00005e000c3c7625 */ /* 0x001fe200078e021d */
[C---:B------:R-:W-:Y:S01]  /*1060*/  IADD3 R12, P2, R31.reuse, R14, RZ ;  /* 0x0000000e1f0c7210 */ /* 0x040fe20007f5e0ff */
[----:B------:R0:W3:Y:S01]  /*1070*/  LDG.E.SYS R39, [R36] ;  /* 0x0000000024277381 */ /* 0x0000e200001ee900 */
[----:B-1----:R-:W-:-:S03]  /*1080*/  IADD3 R10, P4, R31, R8, RZ ;  /* 0x000000081f0a7210 */ /* 0x002fc60007f9e0ff */
[----:B------:R1:W3:Y:S02]  /*1090*/  LDG.E.SYS R38, [R6] ;  /* 0x0000000006267381 */ /* 0x0002e400001ee900 */
[----:B------:R-:W-:Y:S02]  /*10a0*/  IMAD.X R11, R9, 0x1, R17, P4 ;  /* 0x00000001090b7824 */ /* 0x000fe400020e0611 */
[----:B0-----:R0:W3:Y:S01]  /*10b0*/  LDG.E.SYS R36, [R8] ;  /* 0x0000000008247381 */ /* 0x0010e200001ee900 */
[----:B-1----:R-:W-:-:S03]  /*10c0*/  IADD3 R6, P3, R31, R60, RZ ;  /* 0x0000003c1f067210 */ /* 0x002fc60007f7e0ff */
[----:B------:R1:W3:Y:S02]  /*10d0*/  LDG.E.SYS R40, [R14] ;  /* 0x000000000e287381 */ /* 0x0002e400001ee900 */
[----:B------:R-:W-:Y:S02]  /*10e0*/  IMAD.X R7, R61, 0x1, R17, P3 ;  /* 0x000000013d077824 */ /* 0x000fe400018e0611 */
[----:B------:R0:W3:Y:S01]  /*10f0*/  LDG.E.SYS R37, [R60] ;  /* 0x000000003c257381 */ /* 0x0000e200001ee900 */
[----:B--2---:R-:W-:Y:S01]  /*1100*/  FFMA.FTZ R35, R13, -R16, R35 ;  /* 0x800000100d237223 */ /* 0x004fe20000010023 */
[----:B------:R-:W-:Y:S02]  /*1110*/  IADD3.X R13, R17, R15, RZ, P2, !PT ;  /* 0x0000000f110d7210 */ /* 0x000fe400017fe4ff */
[----:B0-----:R-:W-:Y:S02]  /*1120*/  IADD3 R8, P2, R31, R10, RZ ;  /* 0x0000000a1f087210 */ /* 0x001fe40007f5e0ff */
[----:B------:R-:W2:Y:S02]  /*1130*/  LDG.E.SYS R10, [R10] ;  /* 0x000000000a0a7381 */ /* 0x000ea400001ee900 */
[----:B------:R-:W-:-:S02]  /*1140*/  IADD3.X R9, R17, R11, RZ, P2, !PT ;  /* 0x0000000b11097210 */ /* 0x000fc400017fe4ff */
[C---:B-1----:R-:W-:Y:S01]  /*1150*/  IADD3 R14, P2, R31.reuse, R6, RZ ;  /* 0x000000061f0e7210 */ /* 0x042fe20007f5e0ff */
[----:B------:R-:W2:Y:S01]  /*1160*/  LDG.E.SYS R12, [R12] ;  /* 0x000000000c0c7381 */ /* 0x000ea200001ee900 */
[----:B------:R-:W-:-:S03]  /*1170*/  IADD3 R60, P3, R31, R8, RZ ;  /* 0x000000081f3c7210 */ /* 0x000fc60007f7e0ff */
[----:B------:R-:W-:Y:S01]  /*1180*/  IMAD.X R15, R17, 0x1, R7, P2 ;  /* 0x00000001110f7824 */ /* 0x000fe200010e0607 */
[----:B------:R-:W-:Y:S01]  /*1190*/  IADD3 R16, P2, R31, R14, RZ ;  /* 0x0000000e1f107210 */ /* 0x000fe20007f5e0ff */
[----:B------:R-:W2:Y:S01]  /*11a0*/  LDG.E.SYS R6, [R6] ;  /* 0x0000000006067381 */ /* 0x000ea200001ee900 */
[----:B------:R-:W-:-:S03]  /*11b0*/  IADD3.X R61, R17, R9, RZ, P3, !PT ;  /* 0x00000009113d7210 */ /* 0x000fc60001ffe4ff */
[----:B------:R-:W-:Y:S01]  /*11c0*/  IMAD.X R17, R17, 0x1, R15, P2 ;  /* 0x0000000111117824 */ /* 0x000fe200010e060f */
[----:B------:R-:W2:Y:S04]  /*11d0*/  LDG.E.SYS R59, [R8] ;  /* 0x00000000083b7381 */ /* 0x000ea800001ee900 */
[----:B------:R-:W2:Y:S04]  /*11e0*/  LDG.E.SYS R14, [R14] ;  /* 0x000000000e0e7381 */ /* 0x000ea800001ee900 */
[----:B------:R-:W2:Y:S04]  /*11f0*/  LDG.E.SYS R16, [R16] ;  /* 0x0000000010107381 */ /* 0x000ea800001ee900 */
[----:B------:R-:W2:Y:S01]  /*1200*/  LDG.E.SYS R61, [R60] ;  /* 0x000000003c3d7381 */ /* 0x000ea200001ee900 */
[----:B-----5:R-:W-:Y:S01]  /*1210*/  FFMA.FTZ R57, R57, -R58, R35 ;  /* 0x8000003a39397223 */ /* 0x020fe20000010023 */
[----:B------:R-:W-:-:S04]  /*1220*/  IADD3 R33, R33, 0x10, RZ ;  /* 0x0000001021217810 */ /* 0x000fc80007ffe0ff */
[----:B------:R-:W-:Y:S02]  /*1230*/  ISETP.GE.AND P2, PT, R33, R32, PT ;  /* 0x000000202100720c */ /* 0x000fe40003f46270 */
[----:B------:R-:W-:Y:S01]  /*1240*/  IADD3 R34, R31, R34, RZ ;  /* 0x000000221f227210 */ /* 0x000fe20007ffe0ff */
[----:B---3--:R-:W-:-:S04]  /*1250*/  FFMA.FTZ R55, R55, -R56, R57 ;  /* 0x8000003837377223 */ /* 0x008fc80000010039 */
[----:B------:R-:W-:-:S04]  /*1260*/  FFMA.FTZ R53, R53, -R54, R55 ;  /* 0x8000003635357223 */ /* 0x000fc80000010037 */
[----:B------:R-:W-:-:S04]  /*1270*/  FFMA.FTZ R51, R51, -R52, R53 ;  /* 0x8000003433337223 */ /* 0x000fc80000010035 */
[----:B----4-:R-:W-:-:S04]  /*1280*/  FFMA.FTZ R49, R49, -R50, R51 ;  /* 0x8000003231317223 */ /* 0x010fc80000010033 */
[----:B------:R-:W-:-:S04]  /*1290*/  FFMA.FTZ R47, R47, -R48, R49 ;  /* 0x800000302f2f7223 */ /* 0x000fc80000010031 */
[----:B------:R-:W-:-:S04]  /*12a0*/  FFMA.FTZ R45, R45, -R46, R47 ;  /* 0x8000002e2d2d7223 */ /* 0x000fc8000001002f */
[----:B------:R-:W-:-:S04]  /*12b0*/  FFMA.FTZ R43, R43, -R44, R45 ;  /* 0x8000002c2b2b7223 */ /* 0x000fc8000001002d */
[----:B------:R-:W-:-:S04]  /*12c0*/  FFMA.FTZ R41, R41, -R42, R43 ;  /* 0x8000002a29297223 */ /* 0x000fc8000001002b */
[----:B------:R-:W-:-:S04]  /*12d0*/  FFMA.FTZ R39, R39, -R40, R41 ;  /* 0x8000002827277223 */ /* 0x000fc80000010029 */
[----:B--2---:R-:W-:-:S04]  /*12e0*/  FFMA.FTZ R38, R38, -R12, R39 ;  /* 0x8000000c26267223 */ /* 0x004fc80000010027 */
[----:B------:R-:W-:-:S04]  /*12f0*/  FFMA.FTZ R36, R36, -R37, R38 ;  /* 0x8000002524247223 */ /* 0x000fc80000010026 */
[----:B------:R-:W-:-:S04]  /*1300*/  FFMA.FTZ R36, R10, -R6, R36 ;  /* 0x800000060a247223 */ /* 0x000fc80000010024 */
[----:B------:R-:W-:Y:S02]  /*1310*/  FFMA.FTZ R14, R59, -R14, R36 ;  /* 0x8000000e3b0e7223 */ /* 0x000fe40000010024 */
[----:B------:R-:W-:Y:S02]  /*1320*/  IMAD.IADD R10, R31, 0x1, R30 ;  /* 0x000000011f0a7824 */ /* 0x000fe400078e021e */
[----:B------:R-:W-:Y:S01]  /*1330*/  FFMA.FTZ R35, R61, -R16, R14 ;  /* 0x800000103d237223 */ /* 0x000fe2000001000e */
[----:B------:R-:W-:Y:S07]  /*1340*/  @!P2 BRA `(.L_x_21) ;  /* 0xfffff8400000a947 */ /* 0x000fee000383ffff */
.L_x_20:
[----:B------:R-:W-:Y:S05]  /*1350*/  BSYNC B4 ;  /* 0x0000000000047941 */ /* 0x000fea0003800000 */
.L_x_19:
[----:B------:R-:W-:Y:S01]  /*1360*/  IADD3 R6, -R33, R27, RZ ;  /* 0x0000001b21067210 */ /* 0x000fe20007ffe1ff */
[----:B------:R-:W-:Y:S03]  /*1370*/  BSSY B4, `(.L_x_22) ;  /* 0x0000042000047945 */ /* 0x000fe60003800000 */
[----:B------:R-:W-:-:S12]  /*1380*/  ISETP.GT.AND P2, PT, R6, 0x4, PT ;  /* 0x000000040600780c */ /* 0x000fd80003f44270 */
[----:B------:R-:W-:Y:S05]  /*1390*/  @!P2 BRA `(.L_x_23) ;  /* 0x000003f00000a947 */ /* 0x000fea0003800000 */
[----:B------:R-:W-:Y:S01]  /*13a0*/  IMAD.IADD R14, R19, 0x1, R34 ;  /* 0x00000001130e7824 */ /* 0x000fe200078e0222 */
[----:B------:R-:W-:Y:S01]  /*13b0*/  IADD3 R30, R31, R34, RZ ;  /* 0x000000221f1e7210 */ /* 0x000fe20007ffe0ff */
[----:B------:R-:W-:Y:S01]  /*13c0*/  IMAD.IADD R40, R19, 0x1, R10 ;  /* 0x0000000113287824 */ /* 0x000fe200078e020a */
[----:B------:R-:W-:Y:S01]  /*13d0*/  IADD3 R32, R31, R10, RZ ;  /* 0x0000000a1f207210 */ /* 0x000fe20007ffe0ff */
[-C--:B------:R-:W-:Y:S01]  /*13e0*/  IMAD.WIDE R14, R14, R29.reuse, c[0x0][0x178] ;  /* 0x00005e000e0e7625 */ /* 0x080fe200078e021d */
[----:B------:R-:W-:Y:S01]  /*13f0*/  SHF.R.S32.HI R43, RZ, 0x1f, R31 ;  /* 0x0000001fff2b7819 */ /* 0x000fe2000001141f */
[C---:B------:R-:W-:Y:S01]  /*1400*/  IMAD.IADD R36, R19.reuse, 0x1, R30 ;  /* 0x0000000113247824 */ /* 0x040fe200078e021e */
[----:B------:R-:W-:Y:S01]  /*1410*/  IADD3 R38, R19, R32, RZ ;  /* 0x0000002013267210 */ /* 0x000fe20007ffe0ff */
[-C--:B------:R-:W-:Y:S02]  /*1420*/  IMAD.WIDE R40, R40, R29.reuse, c[0x0][0x178] ;  /* 0x00005e0028287625 */ /* 0x080fe400078e021d */
[-C--:B------:R-:W-:Y:S01]  /*1430*/  IMAD.WIDE R36, R36, R29.reuse, c[0x0][0x178] ;  /* 0x00005e0024247625 */ /* 0x080fe200078e021d */
[----:B------:R-:W-:Y:S01]  /*1440*/  IADD3 R12, P0, R31, R14, RZ ;  /* 0x0000000e1f0c7210 */ /* 0x000fe20007f1e0ff */
[----:B------:R-:W-:-:S02]  /*1450*/  IMAD.WIDE R38, R38, R29, c[0x0][0x178] ;  /* 0x00005e0026267625 */ /* 0x000fc400078e021d */
[----:B------:R0:W2:Y:S01]  /*1460*/  LDG.E.SYS R34, [R14] ;  /* 0x000000000e227381 */ /* 0x0000a200001ee900 */
[----:B------:R-:W-:Y:S01]  /*1470*/  IADD3 R10, P2, R31, R40, RZ ;  /* 0x000000281f0a7210 */ /* 0x000fe20007f5e0ff */
[--C-:B------:R-:W-:Y:S01]  /*1480*/  IMAD.X R13, R15, 0x1, R43.reuse, P0 ;  /* 0x000000010f0d7824 */ /* 0x100fe200000e062b */
[----:B------:R-:W-:Y:S01]  /*1490*/  IADD3 R8, P0, R31, R36, RZ ;  /* 0x000000241f087210 */ /* 0x000fe20007f1e0ff */
[----:B------:R1:W2:Y:S01]  /*14a0*/  LDG.E.SYS R44, [R40] ;  /* 0x00000000282c7381 */ /* 0x0002a200001ee900 */
[-C--:B------:R-:W-:Y:S02]  /*14b0*/  IADD3.X R11, R41, R43.reuse, RZ, P2, !PT ;  /* 0x0000002b290b7210 */ /* 0x080fe400017fe4ff */
[----:B------:R-:W-:Y:S01]  /*14c0*/  IADD3 R6, P2, R31, R38, RZ ;  /* 0x000000261f067210 */ /* 0x000fe20007f5e0ff */
[----:B------:R-:W-:Y:S01]  /*14d0*/  IMAD.X R9, R37, 0x1, R43, P0 ;  /* 0x0000000125097824 */ /* 0x000fe200000e062b */
[----:B------:R-:W-:Y:S01]  /*14e0*/  IADD3 R16, P0, R31, R12, RZ ;  /* 0x0000000c1f107210 */ /* 0x000fe20007f1e0ff */
[----:B------:R3:W4:Y:S01]  /*14f0*/  LDG.E.SYS R42, [R36] ;  /* 0x00000000242a7381 */ /* 0x00072200001ee900 */
[----:B------:R-:W-:-:S02]  /*1500*/  IADD3.X R7, R39, R43, RZ, P2, !PT ;  /* 0x0000002b27077210 */ /* 0x000fc400017fe4ff */
[----:B0-----:R-:W-:Y:S01]  /*1510*/  IADD3 R14, P2, R31, R10, RZ ;  /* 0x0000000a1f0e7210 */ /* 0x001fe20007f5e0ff */
[----:B------:R0:W5:Y:S01]  /*1520*/  LDG.E.SYS R46, [R12] ;  /* 0x000000000c2e7381 */ /* 0x00016200001ee900 */
[----:B------:R-:W-:Y:S02]  /*1530*/  IADD3.X R17, R43, R13, RZ, P0, !PT ;  /* 0x0000000d2b117210 */ /* 0x000fe400007fe4ff */
[----:B-1----:R-:W-:Y:S01]  /*1540*/  IADD3 R40, P0, R31, R16, RZ ;  /* 0x000000101f287210 */ /* 0x002fe20007f1e0ff */
[----:B------:R-:W-:Y:S01]  /*1550*/  IMAD.X R15, R43, 0x1, R11, P2 ;  /* 0x000000012b0f7824 */ /* 0x000fe200010e060b */
[----:B---3--:R-:W-:Y:S01]  /*1560*/  IADD3 R36, P2, R31, R14, RZ ;  /* 0x0000000e1f247210 */ /* 0x008fe20007f5e0ff */
[----:B------:R1:W5:Y:S02]  /*1570*/  LDG.E.SYS R48, [R10] ;  /* 0x000000000a307381 */ /* 0x00036400001ee900 */
[C---:B------:R-:W-:Y:S01]  /*1580*/  IMAD.X R41, R43.reuse, 0x1, R17, P0 ;  /* 0x000000012b297824 */ /* 0x040fe200000e0611 */
[----:B------:R-:W-:Y:S01]  /*1590*/  IADD3.X R37, R43, R15, RZ, P2, !PT ;  /* 0x0000000f2b257210 */ /* 0x000fe200017fe4ff */
[----:B------:R-:W3:Y:S01]  /*15a0*/  LDG.E.SYS R16, [R16] ;  /* 0x0000000010107381 */ /* 0x000ee200001ee900 */
[----:B0-----:R-:W-:-:S03]  /*15b0*/  IADD3 R12, P0, R31, R8, RZ ;  /* 0x000000081f0c7210 */ /* 0x001fc60007f1e0ff */
[----:B------:R0:W3:Y:S01]  /*15c0*/  LDG.E.SYS R49, [R14] ;  /* 0x000000000e317381 */ /* 0x0000e200001ee900 */
[----:B-1----:R-:W-:Y:S01]  /*15d0*/  IADD3 R10, P2, R31, R6, RZ ;  /* 0x000000061f0a7210 */ /* 0x002fe20007f5e0ff */
[C---:B------:R-:W-:Y:S02]  /*15e0*/  IMAD.X R13, R43.reuse, 0x1, R9, P0 ;  /* 0x000000012b0d7824 */ /* 0x040fe400000e0609 */
[----:B------:R-:W3:Y:S01]  /*15f0*/  LDG.E.SYS R50, [R40] ;  /* 0x0000000028327381 */ /* 0x000ee200001ee900 */
[----:B------:R-:W-:-:S03]  /*1600*/  IADD3.X R11, R43, R7, RZ, P2, !PT ;  /* 0x000000072b0b7210 */ /* 0x000fc600017fe4ff */
[----:B------:R-:W3:Y:S01]  /*1610*/  LDG.E.SYS R37, [R36] ;  /* 0x0000000024257381 */ /* 0x000ee200001ee900 */
[----:B0-----:R-:W-:-:S03]  /*1620*/  IADD3 R14, P0, R31, R12, RZ ;  /* 0x0000000c1f0e7210 */ /* 0x001fc60007f1e0ff */
[----:B------:R0:W4:Y:S02]  /*1630*/  LDG.E.SYS R45, [R38] ;  /* 0x00000000262d7381 */ /* 0x00012400001ee900 */
[----:B------:R-:W-:Y:S02]  /*1640*/  IMAD.X R15, R43, 0x1, R13, P0 ;  /* 0x000000012b0f7824 */ /* 0x000fe400000e060d */
[----:B------:R1:W3:Y:S04]  /*1650*/  LDG.E.SYS R47, [R8] ;  /* 0x00000000082f7381 */ /* 0x0002e800001ee900 */
[----:B------:R-:W3:Y:S01]  /*1660*/  LDG.E.SYS R6, [R6] ;  /* 0x0000000006067381 */ /* 0x000ee200001ee900 */
[----:B0-----:R-:W-:-:S03]  /*1670*/  IADD3 R38, P2, R31, R10, RZ ;  /* 0x0000000a1f267210 */ /* 0x001fc60007f5e0ff */
[----:B------:R-:W3:Y:S01]  /*1680*/  LDG.E.SYS R12, [R12] ;  /* 0x000000000c0c7381 */ /* 0x000ee200001ee900 */
[----:B------:R-:W-:-:S03]  /*1690*/  IADD3.X R39, R43, R11, RZ, P2, !PT ;  /* 0x0000000b2b277210 */ /* 0x000fc600017fe4ff */
[----:B------:R0:W3:Y:S04]  /*16a0*/  LDG.E.SYS R11, [R10] ;  /* 0x000000000a0b7381 */ /* 0x0000e800001ee900 */
[----:B-1----:R-:W3:Y:S04]  /*16b0*/  LDG.E.SYS R8, [R14] ;  /* 0x000000000e087381 */ /* 0x002ee800001ee900 */
[----:B------:R-:W4:Y:S01]  /*16c0*/  LDG.E.SYS R39, [R38] ;  /* 0x0000000026277381 */ /* 0x000f2200001ee900 */
[----:B------:R-:W-:Y:S02]  /*16d0*/  PLOP3.LUT P0, PT, PT, PT, PT, 0x8, 0x0 ;  /* 0x000000000000781c */ /* 0x000fe40003f0e170 */
[----:B------:R-:W-:-:S02]  /*16e0*/  IADD3 R33, R33, 0x8, RZ ;  /* 0x0000000821217810 */ /* 0x000fc40007ffe0ff */
[----:B0-----:R-:W-:Y:S01]  /*16f0*/  IADD3 R10, R31, R32, RZ ;  /* 0x000000201f0a7210 */ /* 0x001fe20007ffe0ff */
[----:B--2---:R-:W-:-:S04]  /*1700*/  FFMA.FTZ R35, R44, -R34, R35 ;  /* 0x800000222c237223 */ /* 0x004fc80000010023 */
[----:B-----5:R-:W-:Y:S02]  /*1710*/  FFMA.FTZ R35, R48, -R46, R35 ;  /* 0x8000002e30237223 */ /* 0x020fe40000010023 */
[----:B------:R-:W-:Y:S02]  /*1720*/  IMAD.IADD R34, R31, 0x1, R30 ;  /* 0x000000011f227824 */ /* 0x000fe400078e021e */
[----:B---3--:R-:W-:-:S04]  /*1730*/  FFMA.FTZ R16, R49, -R16, R35 ;  /* 0x8000001031107223 */ /* 0x008fc80000010023 */
[----:B------:R-:W-:-:S04]  /*1740*/  FFMA.FTZ R16, R37, -R50, R16 ;  /* 0x8000003225107223 */ /* 0x000fc80000010010 */
[----:B----4-:R-:W-:-:S04]  /*1750*/  FFMA.FTZ R16, R45, -R42, R16 ;  /* 0x8000002a2d107223 */ /* 0x010fc80000010010 */
[----:B------:R-:W-:-:S04]  /*1760*/  FFMA.FTZ R6, R6, -R47, R16 ;  /* 0x8000002f06067223 */ /* 0x000fc80000010010 */
[----:B------:R-:W-:-:S04]  /*1770*/  FFMA.FTZ R6, R11, -R12, R6 ;  /* 0x8000000c0b067223 */ /* 0x000fc80000010006 */
[----:B------:R-:W-:-:S08]  /*1780*/  FFMA.FTZ R35, R39, -R8, R6 ;  /* 0x8000000827237223 */ /* 0x000fd00000010006 */
.L_x_23:
[----:B------:R-:W-:Y:S05]  /*1790*/  BSYNC B4 ;  /* 0x0000000000047941 */ /* 0x000fea0003800000 */
.L_x_22:
[----:B------:R-:W-:-:S12]  /*17a0*/  ISETP.LT.OR P0, PT, R33, R27, P0 ;  /* 0x0000001b2100720c */ /* 0x000fd80000701670 */
[----:B------:R-:W-:Y:S05]  /*17b0*/  @!P0 BRA `(.L_x_18) ;  /* 0x0000022000008947 */ /* 0x000fea0003800000 */
[----:B------:R-:W-:-:S08]  /*17c0*/  SHF.R.S32.HI R43, RZ, 0x1f, R31 ;  /* 0x0000001fff2b7819 */ /* 0x000fd0000001141f */
.L_x_24:
[C---:B------:R-:W-:Y:S01]  /*17d0*/  IADD3 R36, R19.reuse, R10, RZ ;  /* 0x0000000a13247210 */ /* 0x040fe20007ffe0ff */
[----:B------:R-:W-:-:S04]  /*17e0*/  IMAD.IADD R16, R19, 0x1, R34 ;  /* 0x0000000113107824 */ /* 0x000fc800078e0222 */
[-C--:B------:R-:W-:Y:S02]  /*17f0*/  IMAD.WIDE R36, R36, R29.reuse, c[0x0][0x178] ;  /* 0x00005e0024247625 */ /* 0x080fe400078e021d */
[----:B------:R-:W-:-:S05]  /*1800*/  IMAD.WIDE R16, R16, R29, c[0x0][0x178] ;  /* 0x00005e0010107625 */ /* 0x000fca00078e021d */
[C---:B------:R-:W-:Y:S02]  /*1810*/  IADD3 R38, P2, R31.reuse, R36, RZ ;  /* 0x000000241f267210 */ /* 0x040fe40007f5e0ff */
[----:B------:R-:W-:Y:S01]  /*1820*/  IADD3 R40, P0, R31, R16, RZ ;  /* 0x000000101f287210 */ /* 0x000fe20007f1e0ff */
[----:B------:R-:W2:Y:S01]  /*1830*/  LDG.E.SYS R30, [R36] ;  /* 0x00000000241e7381 */ /* 0x000ea200001ee900 */
[----:B------:R-:W-:Y:S02]  /*1840*/  IADD3.X R39, R37, R43, RZ, P2, !PT ;  /* 0x0000002b25277210 */ /* 0x000fe400017fe4ff */
[----:B------:R-:W-:Y:S01]  /*1850*/  IADD3 R8, P2, R31, R38, RZ ;  /* 0x000000261f087210 */ /* 0x000fe20007f5e0ff */
[----:B------:R-:W-:Y:S01]  /*1860*/  IMAD.X R41, R17, 0x1, R43, P0 ;  /* 0x0000000111297824 */ /* 0x000fe200000e062b */
[----:B------:R-:W-:Y:S01]  /*1870*/  IADD3 R12, P0, R31, R40, RZ ;  /* 0x000000281f0c7210 */ /* 0x000fe20007f1e0ff */
[----:B------:R0:W2:Y:S02]  /*1880*/  LDG.E.SYS R16, [R16] ;  /* 0x0000000010107381 */ /* 0x0000a400001ee900 */
[----:B------:R-:W-:Y:S01]  /*1890*/  IMAD.X R9, R43, 0x1, R39, P2 ;  /* 0x000000012b097824 */ /* 0x000fe200010e0627 */
[----:B------:R-:W-:Y:S01]  /*18a0*/  IADD3 R14, P2, R31, R8, RZ ;  /* 0x000000081f0e7210 */ /* 0x000fe20007f5e0ff */
[----:B------:R-:W3:Y:S01]  /*18b0*/  LDG.E.SYS R38, [R38] ;  /* 0x0000000026267381 */ /* 0x000ee200001ee900 */
[----:B------:R-:W-:-:S02]  /*18c0*/  IADD3.X R13, R43, R41, RZ, P0, !PT ;  /* 0x000000292b0d7210 */ /* 0x000fc400007fe4ff */
[----:B------:R-:W-:Y:S01]  /*18d0*/  IADD3 R6, P0, R31, R12, RZ ;  /* 0x0000000c1f067210 */ /* 0x000fe20007f1e0ff */
[----:B------:R-:W3:Y:S01]  /*18e0*/  LDG.E.SYS R11, [R40] ;  /* 0x00000000280b7381 */ /* 0x000ee200001ee900 */
[C---:B------:R-:W-:Y:S02]  /*18f0*/  IMAD.X R15, R43.reuse, 0x1, R9, P2 ;  /* 0x000000012b0f7824 */ /* 0x040fe400010e0609 */
[----:B------:R-:W-:Y:S01]  /*1900*/  IADD3.X R7, R43, R13, RZ, P0, !PT ;  /* 0x0000000d2b077210 */ /* 0x000fe200007fe4ff */
[----:B------:R-:W4:Y:S04]  /*1910*/  LDG.E.SYS R8, [R8] ;  /* 0x0000000008087381 */ /* 0x000f2800001ee900 */
[----:B------:R-:W4:Y:S04]  /*1920*/  LDG.E.SYS R13, [R12] ;  /* 0x000000000c0d7381 */ /* 0x000f2800001ee900 */
[----:B------:R-:W5:Y:S04]  /*1930*/  LDG.E.SYS R14, [R14] ;  /* 0x000000000e0e7381 */ /* 0x000f6800001ee900 */
[----:B0-----:R-:W5:Y:S01]  /*1940*/  LDG.E.SYS R17, [R6] ;  /* 0x0000000006117381 */ /* 0x001f6200001ee900 */
[----:B------:R-:W-:-:S04]  /*1950*/  IADD3 R33, R33, 0x4, RZ ;  /* 0x0000000421217810 */ /* 0x000fc80007ffe0ff */
[----:B------:R-:W-:Y:S01]  /*1960*/  ISETP.GE.AND P0, PT, R33, R27, PT ;  /* 0x0000001b2100720c */ /* 0x000fe20003f06270 */
[C---:B------:R-:W-:Y:S01]  /*1970*/  IMAD.IADD R34, R31.reuse, 0x1, R34 ;  /* 0x000000011f227824 */ /* 0x040fe200078e0222 */
[----:B------:R-:W-:Y:S01]  /*1980*/  IADD3 R10, R31, R10, RZ ;  /* 0x0000000a1f0a7210 */ /* 0x000fe20007ffe0ff */
[----:B--2---:R-:W-:-:S04]  /*1990*/  FFMA.FTZ R16, R30, -R16, R35 ;  /* 0x800000101e107223 */ /* 0x004fc80000010023 */
[----:B---3--:R-:W-:-:S04]  /*19a0*/  FFMA.FTZ R11, R38, -R11, R16 ;  /* 0x8000000b260b7223 */ /* 0x008fc80000010010 */
[----:B----4-:R-:W-:-:S04]  /*19b0*/  FFMA.FTZ R11, R8, -R13, R11 ;  /* 0x8000000d080b7223 */ /* 0x010fc8000001000b */
[----:B-----5:R-:W-:Y:S01]  /*19c0*/  FFMA.FTZ R35, R14, -R17, R11 ;  /* 0x800000110e237223 */ /* 0x020fe2000001000b */
[----:B------:R-:W-:Y:S07]  /*19d0*/  @!P0 BRA `(.L_x_24) ;  /* 0xfffffdf000008947 */ /* 0x000fee000383ffff */
.L_x_18:
[----:B------:R-:W-:Y:S05]  /*19e0*/  BSYNC B3 ;  /* 0x0000000000037941 */ /* 0x000fea0003800000 */
.L_x_17:
[----:B------:R-:W-:Y:S05]  /*19f0*/  BRA `(.L_x_25) ;  /* 0x0000001000007947 */ /* 0x000fea0003800000 */
.L_x_12:
[----:B0----5:R-:W-:-:S08]  /*1a00*/  IMAD.MOV.U32 R35, RZ, RZ, R14 ;  /* 0x000000ffff237224 */ /* 0x021fd000078e000e */
.L_x_25:
[----:B------:R-:W-:Y:S05]  /*1a10*/  BSYNC B0 ;  /* 0x0000000000007941 */ /* 0x000fea0003800000 */
.L_x_11:
[----:B------:R-:W-:-:S12]  /*1a20*/  ISETP.NE.AND P0, PT, R26, R27, PT ;  /* 0x0000001b1a00720c */ /* 0x000fd80003f05270 */
[----:B------:R-:W-:-:S05]  /*1a30*/  @P0 IMAD R6, R27, R27, R27 ;  /* 0x0000001b1b060224 */ /* 0x000fca00078e021b */
[----:B------:R-:W-:-:S04]  /*1a40*/  @P0 LEA.HI R6, R6, R6, RZ, 0x1 ;  /* 0x0000000606060211 */ /* 0x000fc800078f08ff */
[----:B------:R-:W-:-:S05]  /*1a50*/  @P0 LEA.HI.SX32 R6, R6, R27, 0x1f ;  /* 0x0000001b06060211 */ /* 0x000fca00078ffaff */
[----:B------:R-:W-:-:S04]  /*1a60*/  @P0 IMAD R6, R25, R6, R19 ;  /* 0x0000000619060224 */ /* 0x000fc800078e0213 */
[----:B------:R-:W-:-:S10]  /*1a70*/  @P0 IMAD.WIDE R6, R6, R29, c[0x0][0x178] ;  /* 0x00005e0006060625 */ /* 0x000fd400078e021d */
[----:B------:R-:W2:Y:S01]  /*1a80*/  @P0 LDG.E.SYS R6, [R6] ;  /* 0x0000000006060381 */ /* 0x000ea200001ee900 */
[----:B------:R-:W-:Y:S01]  /*1a90*/  @!P0 FMNMX.FTZ R8, RZ, R35, !PT ;  /* 0x00000023ff088209 */ /* 0x000fe20007810000 */
[----:B--2---:R-:W0:Y:S02]  /*1aa0*/  @P0 MUFU.RCP R9, R6 ;  /* 0x0000000600090308 */ /* 0x004e240000001000 */
[----:B0-----:R-:W-:-:S06]  /*1ab0*/  @P0 FMUL.FTZ R35, R35, R9 ;  /* 0x0000000923230220 */ /* 0x001fcc0000410000 */
[----:B------:R-:W0:Y:S01]  /*1ac0*/  @!P0 MUFU.SQRT R35, R8 ;  /* 0x0000000800238308 */ /* 0x000e220000002000 */
[C---:B------:R-:W-:Y:S02]  /*1ad0*/  ISETP.GE.AND P0, PT, R27.reuse, R26, PT ;  /* 0x0000001a1b00720c */ /* 0x040fe40003f06270 */
[----:B------:R-:W-:Y:S01]  /*1ae0*/  IADD3 R27, R27, 0x1, RZ ;  /* 0x000000011b1b7810 */ /* 0x000fe20007ffe0ff */
[----:B0-----:R0:W-:Y:S09]  /*1af0*/  STG.E.SYS [R4], R35 ;  /* 0x0000002304007386 */ /* 0x0011f2000010e900 */
[----:B0----5:R-:W-:Y:S05]  /*1b00*/  @!P0 BRA `(.L_x_26) ;  /* 0xffffec2000008947 */ /* 0x021fea000383ffff */
.L_x_10:
[----:B------:R-:W-:Y:S05]  /*1b10*/  BSYNC B1 ;  /* 0x0000000000017941 */ /* 0x000fea0003800000 */
.L_x_9:
[----:B------:R-:W-:Y:S02]  /*1b20*/  IADD3 R26, R26, 0x1, RZ ;  /* 0x000000011a1a7810 */ /* 0x000fe40007ffe0ff */
[----:B------:R-:W-:-:S04]  /*1b30*/  IADD3 R4, R21, 0x1, RZ ;  /* 0x0000000115047810 */ /* 0x000fc80007ffe0ff */
[----:B------:R-:W-:-:S12]  /*1b40*/  ISETP.GE.AND P0, PT, R26, R4, PT ;  /* 0x000000041a00720c */ /* 0x000fd80003f06270 */
[----:B-----5:R-:W-:Y:S05]  /*1b50*/  @!P0 BRA `(.L_x_27) ;  /* 0xffffeb6000008947 */ /* 0x020fea000383ffff */
.L_x_8:
[----:B------:R-:W-:Y:S05]  /*1b60*/  BSYNC B2 ;  /* 0x0000000000027941 */ /* 0x000fea0003800000 */
.L_x_7:
[----:B------:R-:W0:Y:S01]  /*1b70*/  MUFU.RCP R5, R20 ;  /* 0x0000001400057308 */ /* 0x000e220000001000 */
[----:B------:R-:W-:Y:S01]  /*1b80*/  BSSY B0, `(.L_x_28) ;  /* 0x00000a6000007945 */ /* 0x000fe20003800000 */
[-C--:B0----5:R-:W-:Y:S02]  /*1b90*/  FMUL.FTZ R22, R22, R5.reuse ;  /* 0x0000000516167220 */ /* 0x0a1fe40000410000 */
[-C--:B------:R-:W-:Y:S02]  /*1ba0*/  FMUL.FTZ R23, R23, R5.reuse ;  /* 0x0000000517177220 */ /* 0x080fe40000410000 */
[----:B------:R-:W-:Y:S01]  /*1bb0*/  FMUL.FTZ R24, R24, R5 ;  /* 0x0000000518187220 */ /* 0x000fe20000410000 */
[----:B------:R-:W-:Y:S07]  /*1bc0*/  @!P1 BRA `(.L_x_29) ;  /* 0x00000a1000009947 */ /* 0x000fee0003800000 */
[----:B------:R-:W-:-:S08]  /*1bd0*/  MOV R6, RZ ;  /* 0x000000ff00067202 */ /* 0x000fd00000000f00 */
.L_x_41:
[----:B------:R-:W-:Y:S02]  /*1be0*/  IMAD.MOV.U32 R7, RZ, RZ, 0xc ;  /* 0x0000000cff077424 */ /* 0x000fe400078e00ff */
[----:B------:R-:W-:-:S04]  /*1bf0*/  IMAD R4, R25, R6, R19 ;  /* 0x0000000619047224 */ /* 0x000fc800078e0213 */
[----:B------:R-:W-:-:S10]  /*1c00*/  IMAD.WIDE R4, R4, R7, c[0x0][0x180] ;  /* 0x0000600004047625 */ /* 0x000fd400078e0207 */
[----:B------:R0:W5:Y:S04]  /*1c10*/  LDG.E.SYS R12, [R4] ;  /* 0x00000000040c7381 */ /* 0x00016800001ee900 */
[----:B------:R0:W5:Y:S04]  /*1c20*/  LDG.E.SYS R13, [R4+0x4] ;  /* 0x00000400040d7381 */ /* 0x00016800001ee900 */
[----:B------:R0:W5:Y:S01]  /*1c30*/  LDG.E.SYS R14, [R4+0x8] ;  /* 0x00000800040e7381 */ /* 0x00016200001ee900 */
[C---:B------:R-:W-:Y:S01]  /*1c40*/  ISETP.GE.AND P0, PT, R6.reuse, 0x1, PT ;  /* 0x000000010600780c */ /* 0x040fe20003f06270 */
[C---:B------:R-:W-:Y:S01]  /*1c50*/  IMAD R8, R6.reuse, R6, R6 ;  /* 0x0000000606087224 */ /* 0x040fe200078e0206 */
[----:B------:R-:W-:Y:S01]  /*1c60*/  IADD3 R9, R6, 0x1, RZ ;  /* 0x0000000106097810 */ /* 0x000fe20007ffe0ff */
[----:B------:R-:W-:Y:S03]  /*1c70*/  BSSY B1, `(.L_x_30) ;  /* 0x0000087000017945 */ /* 0x000fe60003800000 */
[----:B------:R-:W-:-:S02]  /*1c80*/  LEA.HI R10, R8, R8, RZ, 0x1 ;  /* 0x00000008080a7211 */ /* 0x000fc400078f08ff */
[----:B------:R-:W-:Y:S01]  /*1c90*/  MOV R8, R6 ;  /* 0x0000000600087202 */ /* 0x000fe20000000f00 */
[----:B------:R-:W-:Y:S01]  /*1ca0*/  IMAD.MOV.U32 R6, RZ, RZ, R9 ;  /* 0x000000ffff067224 */ /* 0x000fe200078e0009 */
[----:B------:R-:W-:Y:S02]  /*1cb0*/  SHF.R.S32.HI R10, RZ, 0x1, R10 ;  /* 0x00000001ff0a7819 */ /* 0x000fe4000001140a */
[----:B------:R-:W-:Y:S06]  /*1cc0*/  @!P0 BRA `(.L_x_31) ;  /* 0x000007e000008947 */ /* 0x000fec0003800000 */
[----:B0-----:R-:W-:Y:S01]  /*1cd0*/  LOP3.LUT R15, R8, 0x3, RZ, 0xc0, !PT ;  /* 0x00000003080f7812 */ /* 0x001fe200078ec0ff */
[----:B------:R-:W-:Y:S01]  /*1ce0*/  BSSY B2, `(.L_x_32) ;  /* 0x000003b000027945 */ /* 0x000fe20003800000 */
[----:B------:R-:W-:Y:S01]  /*1cf0*/  MOV R9, RZ ;  /* 0x000000ff00097202 */ /* 0x000fe20000000f00 */
[----:B------:R-:W-:Y:S01]  /*1d00*/  IMAD.MOV.U32 R11, RZ, RZ, RZ ;  /* 0x000000ffff0b7224 */ /* 0x000fe200078e00ff */
[----:B------:R-:W-:-:S12]  /*1d10*/  ISETP.NE.AND P0, PT, R15, RZ, PT ;  /* 0x000000ff0f00720c */ /* 0x000fd80003f05270 */
[----:B------:R-:W-:Y:S05]  /*1d20*/  @!P0 BRA `(.L_x_33) ;  /* 0x0000034000008947 */ /* 0x000fea0003800000 */
[----:B------:R-:W-:Y:S01]  /*1d30*/  ISETP.NE.AND P0, PT, R15, 0x1, PT ;  /* 0x000000010f00780c */ /* 0x000fe20003f05270 */
[----:B------:R-:W-:Y:S01]  /*1d40*/  BSSY B3, `(.L_x_34) ;  /* 0x0000020000037945 */ /* 0x000fe20003800000 */
[----:B------:R-:W-:-:S10]  /*1d50*/  MOV R20, RZ ;  /* 0x000000ff00147202 */ /* 0x000fd40000000f00 */
[----:B------:R-:W-:Y:S05]  /*1d60*/  @!P0 BRA `(.L_x_35) ;  /* 0x000001d000008947 */ /* 0x000fea0003800000 */
[----:B------:R-:W-:Y:S01]  /*1d70*/  ISETP.NE.AND P0, PT, R15, 0x2, PT ;  /* 0x000000020f00780c */ /* 0x000fe20003f05270 */
[----:B------:R-:W-:Y:S01]  /*1d80*/  IMAD.MOV.U32 R20, RZ, RZ, RZ ;  /* 0x000000ffff147224 */ /* 0x000fe200078e00ff */
[----:B------:R-:W-:-:S10]  /*1d90*/  MOV R27, 0x4 ;  /* 0x00000004001b7802 */ /* 0x000fd40000000f00 */
[----:B------:R-:W-:Y:S01]  /*1da0*/  @P0 MOV R20, 0x1 ;  /* 0x0000000100140802 */ /* 0x000fe20000000f00 */
[C-C-:B------:R-:W-:Y:S01]  /*1db0*/  @P0 IMAD R16, R25.reuse, R10, R19.reuse ;  /* 0x0000000a19100224 */ /* 0x140fe200078e0213 */
[----:B------:R-:W-:Y:S01]  /*1dc0*/  @P0 MOV R17, 0x4 ;  /* 0x0000000400110802 */ /* 0x000fe20000000f00 */
[----:B------:R-:W2:Y:S02]  /*1dd0*/  @P0 LDG.E.SYS R30, [R2+0x4] ;  /* 0x00000400021e0381 */ /* 0x000ea400001ee900 */
[--C-:B------:R-:W-:Y:S02]  /*1de0*/  IMAD.MOV R11, RZ, RZ, -R20.reuse ;  /* 0x000000ffff0b7224 */ /* 0x100fe400078e0a14 */
[----:B------:R-:W-:Y:S01]  /*1df0*/  IMAD.IADD R26, R10, 0x1, R20 ;  /* 0x000000010a1a7824 */ /* 0x000fe200078e0214 */
[----:B------:R-:W3:Y:S01]  /*1e00*/  @P0 LDG.E.SYS R32, [R2+0x8] ;  /* 0x0000080002200381 */ /* 0x000ee200001ee900 */
[----:B------:R-:W-:Y:S01]  /*1e10*/  @P0 IMAD.WIDE R16, R16, R17, c[0x0][0x178] ;  /* 0x00005e0010100625 */ /* 0x000fe200078e0211 */
[C---:B------:R-:W-:Y:S01]  /*1e20*/  LOP3.LUT R9, R25.reuse, R11, RZ, 0xc0, !PT ;  /* 0x0000000b19097212 */ /* 0x040fe200078ec0ff */
[----:B------:R-:W-:-:S04]  /*1e30*/  IMAD R26, R25, R26, R19 ;  /* 0x0000001a191a7224 */ /* 0x000fc800078e0213 */
[----:B------:R-:W-:Y:S02]  /*1e40*/  IMAD.IADD R9, R19, 0x1, R9 ;  /* 0x0000000113097824 */ /* 0x000fe400078e0209 */
[----:B------:R-:W-:Y:S02]  /*1e50*/  IMAD.WIDE R26, R26, R27, c[0x0][0x178] ;  /* 0x00005e001a1a7625 */ /* 0x000fe400078e021b */
[----:B------:R-:W-:Y:S01]  /*1e60*/  IMAD.WIDE R28, R9, R7, c[0x0][0x180] ;  /* 0x00006000091c7625 */ /* 0x000fe200078e0207 */
[----:B------:R-:W4:Y:S04]  /*1e70*/  @P0 LDG.E.SYS R11, [R16] ;  /* 0x00000000100b0381 */ /* 0x000f2800001ee900 */
[----:B------:R-:W4:Y:S04]  /*1e80*/  @P0 LDG.E.SYS R9, [R2] ;  /* 0x0000000002090381 */ /* 0x000f2800001ee900 */
[----:B------:R-:W3:Y:S04]  /*1e90*/  LDG.E.SYS R26, [R26] ;  /* 0x000000001a1a7381 */ /* 0x000ee800001ee900 */
[----:B------:R-:W3:Y:S04]  /*1ea0*/  LDG.E.SYS R15, [R28] ;  /* 0x000000001c0f7381 */ /* 0x000ee800001ee900 */
[----:B------:R-:W3:Y:S04]  /*1eb0*/  LDG.E.SYS R31, [R28+0x4] ;  /* 0x000004001c1f7381 */ /* 0x000ee800001ee900 */
[----:B------:R-:W3:Y:S01]  /*1ec0*/  LDG.E.SYS R33, [R28+0x8] ;  /* 0x000008001c217381 */ /* 0x000ee200001ee900 */
[----:B------:R-:W-:Y:S01]  /*1ed0*/  IADD3 R20, R20, 0x1, RZ ;  /* 0x0000000114147810 */ /* 0x000fe20007ffe0ff */
[----:B----45:R-:W-:-:S02]  /*1ee0*/  @P0 FFMA.FTZ R12, R9, -R11, R12 ;  /* 0x8000000b090c0223 */ /* 0x030fc4000001000c */
[C---:B--2---:R-:W-:Y:S02]  /*1ef0*/  @P0 FFMA.FTZ R13, -R11.reuse, R30, R13 ;  /* 0x0000001e0b0d0223 */ /* 0x044fe4000001010d */
[----:B---3--:R-:W-:Y:S02]  /*1f00*/  @P0 FFMA.FTZ R14, -R11, R32, R14 ;  /* 0x000000200b0e0223 */ /* 0x008fe4000001010e */
[----:B------:R-:W-:Y:S02]  /*1f10*/  FFMA.FTZ R12, R15, -R26, R12 ;  /* 0x8000001a0f0c7223 */ /* 0x000fe4000001000c */
[C---:B------:R-:W-:Y:S02]  /*1f20*/  FFMA.FTZ R13, -R26.reuse, R31, R13 ;  /* 0x0000001f1a0d7223 */ /* 0x040fe4000001010d */
[----:B------:R-:W-:-:S08]  /*1f30*/  FFMA.FTZ R14, -R26, R33, R14 ;  /* 0x000000211a0e7223 */ /* 0x000fd0000001010e */
.L_x_35:
[----:B------:R-:W-:Y:S05]  /*1f40*/  BSYNC B3 ;  /* 0x0000000000037941 */ /* 0x000fea0003800000 */
.L_x_34:
[-C--:B------:R-:W-:Y:S01]  /*1f50*/  IADD3 R16, R10, R20.reuse, RZ ;  /* 0x000000140a107210 */ /* 0x080fe20007ffe0ff */
[----:B------:R-:W-:Y:S02]  /*1f60*/  IMAD.MOV.U32 R17, RZ, RZ, 0x4 ;  /* 0x00000004ff117424 */ /* 0x000fe400078e00ff */
[----:B------:R-:W-:-:S02]  /*1f70*/  IMAD R26, R25, R20, R19 ;  /* 0x00000014191a7224 */ /* 0x000fc400078e0213 */
[----:B------:R-:W-:Y:S02]  /*1f80*/  IMAD R16, R25, R16, R19 ;  /* 0x0000001019107224 */ /* 0x000fe400078e0213 */
[----:B------:R-:W-:Y:S02]  /*1f90*/  IMAD.WIDE R26, R26, R7, c[0x0][0x180] ;  /* 0x000060001a1a7625 */ /* 0x000fe400078e0207 */
[----:B------:R-:W-:-:S08]  /*1fa0*/  IMAD.WIDE R16, R16, R17, c[0x0][0x178] ;  /* 0x00005e0010107625 */ /* 0x000fd000078e0211 */
[----:B------:R-:W2:Y:S04]  /*1fb0*/  LDG.E.SYS R9, [R26] ;  /* 0x000000001a097381 */ /* 0x000ea800001ee900 */
[----:B------:R-:W2:Y:S04]  /*1fc0*/  LDG.E.SYS R11, [R16] ;  /* 0x00000000100b7381 */ /* 0x000ea800001ee900 */
[----:B------:R-:W3:Y:S04]  /*1fd0*/  LDG.E.SYS R29, [R26+0x8] ;  /* 0x000008001a1d7381 */ /* 0x000ee800001ee900 */
[----:B------:R-:W4:Y:S01]  /*1fe0*/  LDG.E.SYS R28, [R26+0x4] ;  /* 0x000004001a1c7381 */ /* 0x000f2200001ee900 */
[----:B--2--5:R-:W-:-:S02]  /*1ff0*/  FFMA.FTZ R12, R9, -R11, R12 ;  /* 0x8000000b090c7223 */ /* 0x024fc4000001000c */
[C---:B---3--:R-:W-:Y:S02]  /*2000*/  FFMA.FTZ R14, -R11.reuse, R29, R14 ;  /* 0x0000001d0b0e7223 */ /* 0x048fe4000001010e */
[----:B----4-:R-:W-:Y:S01]  /*2010*/  FFMA.FTZ R13, -R11, R28, R13 ;  /* 0x0000001c0b0d7223 */ /* 0x010fe2000001010d */
[----:B------:R-:W-:Y:S02]  /*2020*/  IADD3 R11, R20, 0x1, RZ ;  /* 0x00000001140b7810 */ /* 0x000fe40007ffe0ff */
[----:B------:R-:W-:Y:S01]  /*2030*/  MOV R36, R12 ;  /* 0x0000000c00247202 */ /* 0x000fe20000000f00 */
[----:B------:R-:W-:Y:S01]  /*2040*/  IMAD.MOV.U32 R20, RZ, RZ, R13 ;  /* 0x000000ffff147224 */ /* 0x000fe200078e000d */
[----:B------:R-:W-:Y:S01]  /*2050*/  MOV R9, R14 ;  /* 0x0000000e00097202 */ /* 0x000fe20000000f00 */
[----:B------:R-:W-:Y:S07]  /*2060*/  BRA `(.L_x_36) ;  /* 0x0000002000007947 */ /* 0x000fee0003800000 */
.L_x_33:
[----:B------:R-:W-:Y:S01]  /*2070*/  IMAD.MOV.U32 R20, RZ, RZ, RZ ;  /* 0x000000ffff147224 */ /* 0x000fe200078e00ff */
[----:B------:R-:W-:-:S08]  /*2080*/  MOV R36, RZ ;  /* 0x000000ff00247202 */ /* 0x000fd00000000f00 */
.L_x_36:
[----:B------:R-:W-:Y:S05]  /*2090*/  BSYNC B2 ;  /* 0x0000000000027941 */ /* 0x000fea0003800000 */
.L_x_32:
[----:B------:R-:W-:Y:S01]  /*20a0*/  ISETP.GE.U32.AND P0, PT, R8, 0x4, PT ;  /* 0x000000040800780c */ /* 0x000fe20003f06070 */
[----:B------:R-:W-:Y:S11]  /*20b0*/  BSSY B2, `(.L_x_37) ;  /* 0x000003e000027945 */ /* 0x000ff60003800000 */
[----:B------:R-:W-:Y:S05]  /*20c0*/  @!P0 BRA `(.L_x_38) ;  /* 0x000003c000008947 */ /* 0x000fea0003800000 */
[-C--:B------:R-:W-:Y:S01]  /*20d0*/  IADD3 R34, R10, R11.reuse, RZ ;  /* 0x0000000b0a227210 */ /* 0x080fe20007ffe0ff */
[C---:B------:R-:W-:Y:S01]  /*20e0*/  IMAD R35, R25.reuse, 0xc, RZ ;  /* 0x0000000c19237824 */ /* 0x040fe200078e02ff */
[C---:B------:R-:W-:Y:S01]  /*20f0*/  SHF.L.U32 R33, R25.reuse, 0x2, RZ ;  /* 0x0000000219217819 */ /* 0x040fe200000006ff */
[----:B-----5:R-:W-:Y:S01]  /*2100*/  IMAD.MOV.U32 R20, RZ, RZ, R13 ;  /* 0x000000ffff147224 */ /* 0x020fe200078e000d */
[----:B------:R-:W-:Y:S01]  /*2110*/  MOV R9, R14 ;  /* 0x0000000e00097202 */ /* 0x000fe20000000f00 */
[----:B------:R-:W-:Y:S01]  /*2120*/  IMAD.MOV.U32 R36, RZ, RZ, R12 ;  /* 0x000000ffff247224 */ /* 0x000fe200078e000c */
[----:B------:R-:W-:Y:S01]  /*2130*/  SHF.R.S32.HI R39, RZ, 0x1f, R33 ;  /* 0x0000001fff277819 */ /* 0x000fe20000011421 */
[C---:B------:R-:W-:Y:S01]  /*2140*/  IMAD R32, R25.reuse, R11, RZ ;  /* 0x0000000b19207224 */ /* 0x040fe200078e02ff */
[----:B------:R-:W-:Y:S01]  /*2150*/  SHF.R.S32.HI R37, RZ, 0x1f, R35 ;  /* 0x0000001fff257819 */ /* 0x000fe20000011423 */
[----:B------:R-:W-:-:S08]  /*2160*/  IMAD R34, R25, R34, RZ ;  /* 0x0000002219227224 */ /* 0x000fd000078e02ff */
.L_x_39:
[C---:B------:R-:W-:Y:S01]  /*2170*/  IADD3 R30, R19.reuse, R34, RZ ;  /* 0x00000022131e7210 */ /* 0x040fe20007ffe0ff */
[----:B------:R-:W-:Y:S01]  /*2180*/  IMAD.IADD R28, R19, 0x1, R32 ;  /* 0x00000001131c7824 */ /* 0x000fe200078e0220 */
[----:B------:R-:W-:-:S03]  /*2190*/  MOV R31, 0x4 ;  /* 0x00000004001f7802 */ /* 0x000fc60000000f00 */
[----:B------:R-:W-:Y:S02]  /*21a0*/  IMAD.WIDE R28, R28, R7, c[0x0][0x180] ;  /* 0x000060001c1c7625 */ /* 0x000fe400078e0207 */
[----:B------:R-:W-:-:S05]  /*21b0*/  IMAD.WIDE R30, R30, R31, c[0x0][0x178] ;  /* 0x00005e001e1e7625 */ /* 0x000fca00078e021f */
[----:B------:R-:W-:Y:S02]  /*21c0*/  IADD3 R16, P2, R28, R35, RZ ;  /* 0x000000231c107210 */ /* 0x000fe40007f5e0ff */
[----:B------:R-:W-:Y:S01]  /*21d0*/  IADD3 R14, P0, R33, R30, RZ ;  /* 0x0000001e210e7210 */ /* 0x000fe20007f1e0ff */
[----:B------:R0:W2:Y:S01]  /*21e0*/  LDG.E.SYS R38, [R28] ;  /* 0x000000001c267381 */ /* 0x0000a200001ee900 */
[----:B------:R-:W-:Y:S02]  /*21f0*/  IADD3.X R17, R29, R37, RZ, P2, !PT ;  /* 0x000000251d117210 */ /* 0x000fe400017fe4ff */
[----:B------:R-:W-:Y:S01]  /*2200*/  IADD3.X R15, R31, R39, RZ, P0, !PT ;  /* 0x000000271f0f7210 */ /* 0x000fe200007fe4ff */
[----:B------:R0:W3:Y:S01]  /*2210*/  LDG.E.SYS R41, [R28+0x4] ;  /* 0x000004001c297381 */ /* 0x0000e200001ee900 */
[----:B------:R-:W-:Y:S02]  /*2220*/  IADD3 R12, P0, R33, R14, RZ ;  /* 0x0000000e210c7210 */ /* 0x000fe40007f1e0ff */
[----:B------:R-:W-:Y:S01]  /*2230*/  IADD3 R26, P2, R35, R16, RZ ;  /* 0x00000010231a7210 */ /* 0x000fe20007f5e0ff */
[----:B------:R0:W4:Y:S02]  /*2240*/  LDG.E.SYS R40, [R28+0x8] ;  /* 0x000008001c287381 */ /* 0x00012400001ee900 */
[----:B------:R-:W-:Y:S01]  /*2250*/  IMAD.X R13, R39, 0x1, R15, P0 ;  /* 0x00000001270d7824 */ /* 0x000fe200000e060f */
[----:B------:R-:W-:Y:S01]  /*2260*/  IADD3.X R27, R37, R17, RZ, P2, !PT ;  /* 0x00000011251b7210 */ /* 0x000fe200017fe4ff */
[----:B------:R1:W2:Y:S04]  /*2270*/  LDG.E.SYS R43, [R30] ;  /* 0x000000001e2b7381 */ /* 0x0002a800001ee900 */
[----:B------:R5:W4:Y:S01]  /*2280*/  LDG.E.SYS R47, [R14] ;  /* 0x000000000e2f7381 */ /* 0x000b2200001ee900 */
[----:B0-----:R-:W-:-:S03]  /*2290*/  IADD3 R28, P2, R35, R26, RZ ;  /* 0x0000001a231c7210 */ /* 0x001fc60007f5e0ff */
[----:B------:R0:W4:Y:S01]  /*22a0*/  LDG.E.SYS R42, [R16] ;  /* 0x00000000102a7381 */ /* 0x00012200001ee900 */
[----:B-1----:R-:W-:Y:S01]  /*22b0*/  IADD3 R30, P0, R33, R12, RZ ;  /* 0x0000000c211e7210 */ /* 0x002fe20007f1e0ff */
[----:B------:R-:W-:Y:S02]  /*22c0*/  IMAD.X R29, R37, 0x1, R27, P2 ;  /* 0x00000001251d7824 */ /* 0x000fe400010e061b */
[----:B------:R0:W4:Y:S01]  /*22d0*/  LDG.E.SYS R45, [R16+0x4] ;  /* 0x00000400102d7381 */ /* 0x00012200001ee900 */
[----:B------:R-:W-:-:S03]  /*22e0*/  IADD3.X R31, R39, R13, RZ, P0, !PT ;  /* 0x0000000d271f7210 */ /* 0x000fc600007fe4ff */
[----:B------:R0:W4:Y:S04]  /*22f0*/  LDG.E.SYS R44, [R16+0x8] ;  /* 0x00000800102c7381 */ /* 0x00012800001ee900 */
[----:B------:R-:W4:Y:S04]  /*2300*/  LDG.E.SYS R51, [R12] ;  /* 0x000000000c337381 */ /* 0x000f2800001ee900 */
[----:B-----5:R-:W5:Y:S04]  /*2310*/  LDG.E.SYS R14, [R26] ;  /* 0x000000001a0e7381 */ /* 0x020f6800001ee900 */
[----:B------:R-:W4:Y:S04]  /*2320*/  LDG.E.SYS R46, [R26+0x4] ;  /* 0x000004001a2e7381 */ /* 0x000f2800001ee900 */
[----:B------:R-:W4:Y:S04]  /*2330*/  LDG.E.SYS R48, [R26+0x8] ;  /* 0x000008001a307381 */ /* 0x000f2800001ee900 */
[----:B------:R-:W4:Y:S04]  /*2340*/  LDG.E.SYS R30, [R30] ;  /* 0x000000001e1e7381 */ /* 0x000f2800001ee900 */
[----:B------:R-:W4:Y:S04]  /*2350*/  LDG.E.SYS R15, [R28] ;  /* 0x000000001c0f7381 */ /* 0x000f2800001ee900 */
[----:B0-----:R-:W4:Y:S04]  /*2360*/  LDG.E.SYS R17, [R28+0x4] ;  /* 0x000004001c117381 */ /* 0x001f2800001ee900 */
[----:B------:R-:W4:Y:S01]  /*2370*/  LDG.E.SYS R16, [R28+0x8] ;  /* 0x000008001c107381 */ /* 0x000f2200001ee900 */
[----:B------:R-:W-:-:S04]  /*2380*/  IADD3 R11, R11, 0x4, RZ ;  /* 0x000000040b0b7810 */ /* 0x000fc80007ffe0ff */
[----:B------:R-:W-:Y:S02]  /*2390*/  ISETP.GE.AND P0, PT, R11, R8, PT ;  /* 0x000000080b00720c */ /* 0x000fe40003f06270 */
[C---:B------:R-:W-:Y:S02]  /*23a0*/  IADD3 R34, R33.reuse, R34, RZ ;  /* 0x0000002221227210 */ /* 0x040fe40007ffe0ff */
[----:B------:R-:W-:Y:S01]  /*23b0*/  IADD3 R32, R33, R32, RZ ;  /* 0x0000002021207210 */ /* 0x000fe20007ffe0ff */
[----:B--2---:R-:W-:Y:S02]  /*23c0*/  FFMA.FTZ R36, R38, -R43, R36 ;  /* 0x8000002b26247223 */ /* 0x004fe40000010024 */
[C---:B---3--:R-:W-:Y:S02]  /*23d0*/  FFMA.FTZ R20, -R43.reuse, R41, R20 ;  /* 0x000000292b147223 */ /* 0x048fe40000010114 */
[----:B----4-:R-:W-:Y:S02]  /*23e0*/  FFMA.FTZ R9, -R43, R40, R9 ;  /* 0x000000282b097223 */ /* 0x010fe40000010109 */
[----:B------:R-:W-:-:S02]  /*23f0*/  FFMA.FTZ R36, R42, -R47, R36 ;  /* 0x8000002f2a247223 */ /* 0x000fc40000010024 */
[C---:B------:R-:W-:Y:S02]  /*2400*/  FFMA.FTZ R20, -R47.reuse, R45, R20 ;  /* 0x0000002d2f147223 */ /* 0x040fe40000010114 */
[----:B------:R-:W-:Y:S02]  /*2410*/  FFMA.FTZ R9, -R47, R44, R9 ;  /* 0x0000002c2f097223 */ /* 0x000fe40000010109 */
[----:B-----5:R-:W-:Y:S02]  /*2420*/  FFMA.FTZ R36, R14, -R51, R36 ;  /* 0x800000330e247223 */ /* 0x020fe40000010024 */
[C---:B------:R-:W-:Y:S02]  /*2430*/  FFMA.FTZ R20, -R51.reuse, R46, R20 ;  /* 0x0000002e33147223 */ /* 0x040fe40000010114 */
[----:B------:R-:W-:Y:S02]  /*2440*/  FFMA.FTZ R9, -R51, R48, R9 ;  /* 0x0000003033097223 */ /* 0x000fe40000010109 */
[----:B------:R-:W-:-:S02]  /*2450*/  FFMA.FTZ R36, R15, -R30, R36 ;  /* 0x8000001e0f247223 */ /* 0x000fc40000010024 */
[C---:B------:R-:W-:Y:S02]  /*2460*/  FFMA.FTZ R20, -R30.reuse, R17, R20 ;  /* 0x000000111e147223 */ /* 0x040fe40000010114 */
[----:B------:R-:W-:Y:S01]  /*2470*/  FFMA.FTZ R9, -R30, R16, R9 ;  /* 0x000000101e097223 */ /* 0x000fe20000010109 */
[----:B------:R-:W-:Y:S07]  /*2480*/  @!P0 BRA `(.L_x_39) ;  /* 0xfffffce000008947 */ /* 0x000fee000383ffff */
.L_x_38:
[----:B------:R-:W-:Y:S05]  /*2490*/  BSYNC B2 ;  /* 0x0000000000027941 */ /* 0x000fea0003800000 */
.L_x_37:
[----:B------:R-:W-:Y:S05]  /*24a0*/  BRA `(.L_x_40) ;  /* 0x0000003000007947 */ /* 0x000fea0003800000 */
.L_x_31:
[----:B0----5:R-:W-:Y:S01]  /*24b0*/  IMAD.MOV.U32 R9, RZ, RZ, R14 ;  /* 0x000000ffff097224 */ /* 0x021fe200078e000e */
[----:B------:R-:W-:Y:S02]  /*24c0*/  MOV R20, R13 ;  /* 0x0000000d00147202 */ /* 0x000fe40000000f00 */
[----:B------:R-:W-:-:S08]  /*24d0*/  MOV R36, R12 ;  /* 0x0000000c00247202 */ /* 0x000fd00000000f00 */
.L_x_40:
[----:B------:R-:W-:Y:S05]  /*24e0*/  BSYNC B1 ;  /* 0x0000000000017941 */ /* 0x000fea0003800000 */
.L_x_30:
[----:B------:R-:W-:Y:S01]  /*24f0*/  IMAD.IADD R10, R10, 0x1, R8 ;  /* 0x000000010a0a7824 */ /* 0x000fe200078e0208 */
[----:B------:R-:W-:-:S03]  /*2500*/  MOV R11, 0x4 ;  /* 0x00000004000b7802 */ /* 0x000fc60000000f00 */
[----:B------:R-:W-:-:S04]  /*2510*/  IMAD R10, R25, R10, R19 ;  /* 0x0000000a190a7224 */ /* 0x000fc800078e0213 */
[----:B------:R-:W-:-:S10]  /*2520*/  IMAD.WIDE R10, R10, R11, c[0x0][0x178] ;  /* 0x00005e000a0a7625 */ /* 0x000fd400078e020b */
[----:B------:R-:W2:Y:S01]  /*2530*/  LDG.E.SYS R10, [R10] ;  /* 0x000000000a0a7381 */ /* 0x000ea200001ee900 */
[----:B------:R-:W-:-:S04]  /*2540*/  IADD3 R8, R21, 0x1, RZ ;  /* 0x0000000115087810 */ /* 0x000fc80007ffe0ff */
[----:B------:R-:W-:Y:S01]  /*2550*/  ISETP.GE.AND P0, PT, R6, R8, PT ;  /* 0x000000080600720c */ /* 0x000fe20003f06270 */
[----:B--2---:R-:W0:Y:S02]  /*2560*/  MUFU.RCP R7, R10 ;  /* 0x0000000a00077308 */ /* 0x004e240000001000 */
[-C--:B0----5:R-:W-:Y:S02]  /*2570*/  FMUL.FTZ R13, R9, R7.reuse ;  /* 0x00000007090d7220 */ /* 0x0a1fe40000410000 */
[-C--:B------:R-:W-:Y:S02]  /*2580*/  FMUL.FTZ R9, R20, R7.reuse ;  /* 0x0000000714097220 */ /* 0x080fe40000410000 */
[----:B------:R-:W-:-:S04]  /*2590*/  FMUL.FTZ R7, R36, R7 ;  /* 0x0000000724077220 */ /* 0x000fc80000410000 */
[----:B------:R0:W-:Y:S04]  /*25a0*/  STG.E.SYS [R4+0x8], R13 ;  /* 0x0000080d04007386 */ /* 0x0001e8000010e900 */
[----:B------:R0:W-:Y:S04]  /*25b0*/  STG.E.SYS [R4+0x4], R9 ;  /* 0x0000040904007386 */ /* 0x0001e8000010e900 */
[----:B------:R0:W-:Y:S02]  /*25c0*/  STG.E.SYS [R4], R7 ;  /* 0x0000000704007386 */ /* 0x0001e4000010e900 */
[----:B0-----:R-:W-:Y:S05]  /*25d0*/  @!P0 BRA `(.L_x_41) ;  /* 0xfffff60000008947 */ /* 0x001fea000383ffff */
.L_x_29:
[----:B------:R-:W-:Y:S05]  /*25e0*/  BSYNC B0 ;  /* 0x0000000000007941 */ /* 0x000fea0003800000 */
.L_x_28:
[----:B------:R-:W-:Y:S01]  /*25f0*/  BSSY B0, `(.L_x_42) ;  /* 0x00000b3000007945 */ /* 0x000fe20003800000 */
[----:B------:R-:W-:Y:S05]  /*2600*/  @!P1 BRA `(.L_x_43) ;  /* 0x00000b1000009947 */ /* 0x000fea0003800000 */
[----:B------:R-:W-:Y:S01]  /*2610*/  IMAD R11, R25, 0xc, RZ ;  /* 0x0000000c190b7824 */ /* 0x000fe200078e02ff */
[----:B------:R-:W-:Y:S01]  /*2620*/  MOV R9, RZ ;  /* 0x000000ff00097202 */ /* 0x000fe20000000f00 */
[----:B------:R-:W-:-:S08]  /*2630*/  IMAD.MOV.U32 R8, RZ, RZ, R21 ;  /* 0x000000ffff087224 */ /* 0x000fd000078e0015 */
.L_x_55:
[----:B------:R-:W-:Y:S01]  /*2640*/  MOV R10, 0xc ;  /* 0x0000000c000a7802 */ /* 0x000fe20000000f00 */
[----:B------:R-:W-:-:S04]  /*2650*/  IMAD R4, R25, R8, R19 ;  /* 0x0000000819047224 */ /* 0x000fc800078e0213 */
[----:B------:R-:W-:-:S10]  /*2660*/  IMAD.WIDE R4, R4, R10, c[0x0][0x180] ;  /* 0x0000600004047625 */ /* 0x000fd400078e020a */
[----:B------:R0:W5:Y:S04]  /*2670*/  LDG.E.SYS R13, [R4] ;  /* 0x00000000040d7381 */ /* 0x00016800001ee900 */
[----:B------:R0:W5:Y:S04]  /*2680*/  LDG.E.SYS R6, [R4+0x4] ;  /* 0x0000040004067381 */ /* 0x00016800001ee900 */
[----:B------:R0:W5:Y:S01]  /*2690*/  LDG.E.SYS R7, [R4+0x8] ;  /* 0x0000080004077381 */ /* 0x00016200001ee900 */
[----:B------:R-:W-:Y:S01]  /*26a0*/  IADD3 R35, R8, 0x1, RZ ;  /* 0x0000000108237810 */ /* 0x000fe20007ffe0ff */
[----:B------:R-:W-:Y:S01]  /*26b0*/  BSSY B1, `(.L_x_44) ;  /* 0x0000094000017945 */ /* 0x000fe20003800000 */
[----:B------:R-:W-:-:S04]  /*26c0*/  IADD3 R12, R21, 0x1, RZ ;  /* 0x00000001150c7810 */ /* 0x000fc80007ffe0ff */
[----:B------:R-:W-:-:S12]  /*26d0*/  ISETP.GE.AND P0, PT, R35, R12, PT ;  /* 0x0000000c2300720c */ /* 0x000fd80003f06270 */
[----:B------:R-:W-:Y:S05]  /*26e0*/  @P0 BRA `(.L_x_45) ;  /* 0x000008d000000947 */ /* 0x000fea0003800000 */
[----:B0-----:R-:W-:Y:S01]  /*26f0*/  LOP3.LUT R14, R9, 0x3, RZ, 0xc0, !PT ;  /* 0x00000003090e7812 */ /* 0x001fe200078ec0ff */
[----:B------:R-:W-:Y:S01]  /*2700*/  BSSY B2, `(.L_x_46) ;  /* 0x0000041000027945 */ /* 0x000fe20003800000 */
[----:B------:R-:W-:Y:S02]  /*2710*/  MOV R20, RZ ;  /* 0x000000ff00147202 */ /* 0x000fe40000000f00 */
[----:B------:R-:W-:-:S12]  /*2720*/  ISETP.NE.AND P0, PT, R14, RZ, PT ;  /* 0x000000ff0e00720c */ /* 0x000fd80003f05270 */
[----:B------:R-:W-:Y:S05]  /*2730*/  @!P0 BRA `(.L_x_47) ;  /* 0x000003c000008947 */ /* 0x000fea0003800000 */
[----:B------:R-:W-:Y:S01]  /*2740*/  ISETP.NE.AND P0, PT, R14, 0x1, PT ;  /* 0x000000010e00780c */ /* 0x000fe20003f05270 */
[----:B------:R-:W-:Y:S01]  /*2750*/  BSSY B3, `(.L_x_48) ;  /* 0x0000026000037945 */ /* 0x000fe20003800000 */
[----:B------:R-:W-:-:S10]  /*2760*/  IMAD.MOV.U32 R20, RZ, RZ, R35 ;  /* 0x000000ffff147224 */ /* 0x000fd400078e0023 */
[----:B------:R-:W-:Y:S05]  /*2770*/  @!P0 BRA `(.L_x_49) ;  /* 0x0000023000008947 */ /* 0x000fea0003800000 */
[----:B------:R-:W-:Y:S02]  /*2780*/  ISETP.NE.AND P0, PT, R14, 0x2, PT ;  /* 0x000000020e00780c */ /* 0x000fe40003f05270 */
[----:B------:R-:W-:Y:S02]  /*2790*/  MOV R20, R35 ;  /* 0x0000002300147202 */ /* 0x000fe40000000f00 */
[----:B------:R-:W-:-:S08]  /*27a0*/  MOV R29, 0x4 ;  /* 0x00000004001d7802 */ /* 0x000fd00000000f00 */
[----:B------:R-:W-:Y:S01]  /*27b0*/  @P0 IADD3 R14, R8, 0x2, RZ ;  /* 0x00000002080e0810 */ /* 0x000fe20007ffe0ff */
[----:B------:R-:W-:-:S03]  /*27c0*/  @P0 IMAD.MOV.U32 R27, RZ, RZ, 0x4 ;  /* 0x00000004ff1b0424 */ /* 0x000fc600078e00ff */
[----:B------:R-:W-:Y:S01]  /*27d0*/  @P0 MOV R20, R14 ;  /* 0x0000000e00140202 */ /* 0x000fe20000000f00 */
[----:B------:R-:W-:-:S04]  /*27e0*/  @P0 IMAD R15, R14, R35, RZ ;  /* 0x000000230e0f0224 */ /* 0x000fc800078e02ff */
[-C--:B------:R-:W-:Y:S01]  /*27f0*/  IMAD R16, R20, R20.reuse, R20 ;  /* 0x0000001414107224 */ /* 0x080fe200078e0214 */
[----:B------:R-:W-:Y:S01]  /*2800*/  @P0 LEA.HI R15, R15, R15, RZ, 0x1 ;  /* 0x0000000f0f0f0211 */ /* 0x000fe200078f08ff */
[----:B------:R-:W-:-:S03]  /*2810*/  IMAD R28, R25, R20, R19 ;  /* 0x00000014191c7224 */ /* 0x000fc600078e0213 */
[----:B------:R-:W-:Y:S02]  /*2820*/  LEA.HI R17, R16, R16, RZ, 0x1 ;  /* 0x0000001010117211 */ /* 0x000fe400078f08ff */
[-C--:B------:R-:W-:Y:S01]  /*2830*/  @P0 LEA.HI.SX32 R14, R15, R8.reuse, 0x1f ;  /* 0x000000080f0e0211 */ /* 0x080fe200078ffaff */
[----:B------:R-:W-:Y:S01]  /*2840*/  @P0 IMAD R15, R25, R35, R19 ;  /* 0x00000023190f0224 */ /* 0x000fe200078e0213 */
[----:B------:R-:W-:-:S03]  /*2850*/  LEA.HI.SX32 R26, R17, R8, 0x1f ;  /* 0x00000008111a7211 */ /* 0x000fc600078ffaff */
[C-C-:B------:R-:W-:Y:S02]  /*2860*/  @P0 IMAD R16, R25.reuse, R14, R19.reuse ;  /* 0x0000000e19100224 */ /* 0x140fe400078e0213 */
[----:B------:R-:W-:Y:S02]  /*2870*/  IMAD R26, R25, R26, R19 ;  /* 0x0000001a191a7224 */ /* 0x000fe400078e0213 */
[-C--:B------:R-:W-:Y:S02]  /*2880*/  @P0 IMAD.WIDE R14, R15, R10.reuse, c[0x0][0x180] ;  /* 0x000060000f0e0625 */ /* 0x080fe400078e020a */
[----:B------:R-:W-:Y:S02]  /*2890*/  @P0 IMAD.WIDE R16, R16, R27, c[0x0][0x178] ;  /* 0x00005e0010100625 */ /* 0x000fe400078e021b */
[----:B------:R-:W-:Y:S02]  /*28a0*/  IMAD.WIDE R26, R26, R29, c[0x0][0x178] ;  /* 0x00005e001a1a7625 */ /* 0x000fe400078e021d */
[----:B------:R-:W-:-:S04]  /*28b0*/  IMAD.WIDE R28, R28, R10, c[0x0][0x180] ;  /* 0x000060001c1c7625 */ /* 0x000fc800078e020a */
[----:B------:R-:W2:Y:S04]  /*28c0*/  @P0 LDG.E.SYS R30, [R14] ;  /* 0x000000000e1e0381 */ /* 0x000ea800001ee900 */
[----:B------:R-:W2:Y:S04]  /*28d0*/  @P0 LDG.E.SYS R16, [R16] ;  /* 0x0000000010100381 */ /* 0x000ea800001ee900 */
[----:B------:R-:W3:Y:S04]  /*28e0*/  @P0 LDG.E.SYS R31, [R14+0x4] ;  /* 0x000004000e1f0381 */ /* 0x000ee800001ee900 */
[----:B------:R-:W4:Y:S04]  /*28f0*/  @P0 LDG.E.SYS R33, [R14+0x8] ;  /* 0x000008000e210381 */ /* 0x000f2800001ee900 */
[----:B------:R-:W4:Y:S04]  /*2900*/  LDG.E.SYS R26, [R26] ;  /* 0x000000001a1a7381 */ /* 0x000f2800001ee900 */
[----:B------:R-:W4:Y:S04]  /*2910*/  LDG.E.SYS R32, [R28] ;  /* 0x000000001c207381 */ /* 0x000f2800001ee900 */
[----:B------:R-:W4:Y:S04]  /*2920*/  LDG.E.SYS R35, [R28+0x4] ;  /* 0x000004001c237381 */ /* 0x000f2800001ee900 */
[----:B------:R-:W4:Y:S01]  /*2930*/  LDG.E.SYS R36, [R28+0x8] ;  /* 0x000008001c247381 */ /* 0x000f2200001ee900 */
[----:B------:R-:W-:Y:S01]  /*2940*/  IADD3 R20, R20, 0x1, RZ ;  /* 0x0000000114147810 */ /* 0x000fe20007ffe0ff */
[----:B--2--5:R-:W-:-:S02]  /*2950*/  @P0 FFMA.FTZ R13, R30, -R16, R13 ;  /* 0x800000101e0d0223 */ /* 0x024fc4000001000d */
[C---:B---3--:R-:W-:Y:S02]  /*2960*/  @P0 FFMA.FTZ R6, -R16.reuse, R31, R6 ;  /* 0x0000001f10060223 */ /* 0x048fe40000010106 */
[----:B----4-:R-:W-:Y:S02]  /*2970*/  @P0 FFMA.FTZ R7, -R16, R33, R7 ;  /* 0x0000002110070223 */ /* 0x010fe40000010107 */
[----:B------:R-:W-:Y:S02]  /*2980*/  FFMA.FTZ R13, R32, -R26, R13 ;  /* 0x8000001a200d7223 */ /* 0x000fe4000001000d */
[C---:B------:R-:W-:Y:S02]  /*2990*/  FFMA.FTZ R6, -R26.reuse, R35, R6 ;  /* 0x000000231a067223 */ /* 0x040fe40000010106 */
[----:B------:R-:W-:-:S08]  /*29a0*/  FFMA.FTZ R7, -R26, R36, R7 ;  /* 0x000000241a077223 */ /* 0x000fd00000010107 */
.L_x_49:
[----:B------:R-:W-:Y:S05]  /*29b0*/  BSYNC B3 ;  /* 0x0000000000037941 */ /* 0x000fea0003800000 */
.L_x_48:
[-C--:B------:R-:W-:Y:S01]  /*29c0*/  IMAD R14, R20, R20.reuse, R20 ;  /* 0x00000014140e7224 */ /* 0x080fe200078e0214 */
[----:B------:R-:W-:Y:S01]  /*29d0*/  MOV R15, 0x4 ;  /* 0x00000004000f7802 */ /* 0x000fe20000000f00 */
[----:B------:R-:W-:-:S03]  /*29e0*/  IMAD R16, R25, R20, R19 ;  /* 0x0000001419107224 */ /* 0x000fc600078e0213 */
[----:B------:R-:W-:Y:S01]  /*29f0*/  LEA.HI R14, R14, R14, RZ, 0x1 ;  /* 0x0000000e0e0e7211 */ /* 0x000fe200078f08ff */
[----:B------:R-:W-:-:S03]  /*2a00*/  IMAD.WIDE R16, R16, R10, c[0x0][0x180] ;  /* 0x0000600010107625 */ /* 0x000fc600078e020a */
[----:B------:R-:W-:-:S05]  /*2a10*/  LEA.HI.SX32 R14, R14, R8, 0x1f ;  /* 0x000000080e0e7211 */ /* 0x000fca00078ffaff */
[----:B------:R-:W-:Y:S02]  /*2a20*/  IMAD R14, R25, R14, R19 ;  /* 0x0000000e190e7224 */ /* 0x000fe400078e0213 */
[----:B------:R-:W2:Y:S02]  /*2a30*/  LDG.E.SYS R27, [R16+0x4] ;  /* 0x00000400101b7381 */ /* 0x000ea400001ee900 */
[----:B------:R-:W-:Y:S02]  /*2a40*/  IMAD.WIDE R14, R14, R15, c[0x0][0x178] ;  /* 0x00005e000e0e7625 */ /* 0x000fe400078e020f */
[----:B------:R-:W3:Y:S04]  /*2a50*/  LDG.E.SYS R29, [R16+0x8] ;  /* 0x00000800101d7381 */ /* 0x000ee800001ee900 */
[----:B------:R-:W4:Y:S04]  /*2a60*/  LDG.E.SYS R26, [R16] ;  /* 0x00000000101a7381 */ /* 0x000f2800001ee900 */
[----:B------:R-:W2:Y:S01]  /*2a70*/  LDG.E.SYS R28, [R14] ;  /* 0x000000000e1c7381 */ /* 0x000ea200001ee900 */
[----:B------:R-:W-:Y:S01]  /*2a80*/  IADD3 R35, R20, 0x1, RZ ;  /* 0x0000000114237810 */ /* 0x000fe20007ffe0ff */
[----:B--2--5:R-:W-:-:S02]  /*2a90*/  FFMA.FTZ R6, -R28, R27, R6 ;  /* 0x0000001b1c067223 */ /* 0x024fc40000010106 */
[----:B---3--:R-:W-:Y:S02]  /*2aa0*/  FFMA.FTZ R7, -R28, R29, R7 ;  /* 0x0000001d1c077223 */ /* 0x008fe40000010107 */
[----:B----4-:R-:W-:Y:S01]  /*2ab0*/  FFMA.FTZ R13, R26, -R28, R13 ;  /* 0x8000001c1a0d7223 */ /* 0x010fe2000001000d */
[----:B------:R-:W-:Y:S02]  /*2ac0*/  MOV R32, R6 ;  /* 0x0000000600207202 */ /* 0x000fe40000000f00 */
[----:B------:R-:W-:Y:S01]  /*2ad0*/  MOV R20, R7 ;  /* 0x0000000700147202 */ /* 0x000fe20000000f00 */
[----:B------:R-:W-:Y:S01]  /*2ae0*/  IMAD.MOV.U32 R33, RZ, RZ, R13 ;  /* 0x000000ffff217224 */ /* 0x000fe200078e000d */
[----:B------:R-:W-:Y:S07]  /*2af0*/  BRA `(.L_x_50) ;  /* 0x0000001000007947 */ /* 0x000fee0003800000 */
.L_x_47:
[----:B------:R-:W-:-:S08]  /*2b00*/  CS2R R32, SRZ ;  /* 0x0000000000207805 */ /* 0x000fd0000001ff00 */
.L_x_50:
[----:B------:R-:W-:Y:S05]  /*2b10*/  BSYNC B2 ;  /* 0x0000000000027941 */ /* 0x000fea0003800000 */
.L_x_46:
[----:B------:R-:W-:Y:S01]  /*2b20*/  ISETP.GE.U32.AND P0, PT, R9, 0x4, PT ;  /* 0x000000040900780c */ /* 0x000fe20003f06070 */
[----:B------:R-:W-:Y:S11]  /*2b30*/  BSSY B2, `(.L_x_51) ;  /* 0x0000047000027945 */ /* 0x000ff60003800000 */
[----:B------:R-:W-:Y:S05]  /*2b40*/  @!P0 BRA `(.L_x_52) ;  /* 0x0000045000008947 */ /* 0x000fea0003800000 */
[----:B-----5:R-:W-:Y:S01]  /*2b50*/  MOV R33, R13 ;  /* 0x0000000d00217202 */ /* 0x020fe20000000f00 */
[----:B------:R-:W-:Y:S01]  /*2b60*/  IMAD.MOV.U32 R20, RZ, RZ, R7 ;  /* 0x000000ffff147224 */ /* 0x000fe200078e0007 */
[----:B------:R-:W-:Y:S01]  /*2b70*/  MOV R32, R6 ;  /* 0x0000000600207202 */ /* 0x000fe20000000f00 */
[----:B------:R-:W-:Y:S01]  /*2b80*/  IMAD R34, R25, R35, RZ ;  /* 0x0000002319227224 */ /* 0x000fe200078e02ff */
[----:B------:R-:W-:-:S08]  /*2b90*/  SHF.R.S32.HI R13, RZ, 0x1f, R11 ;  /* 0x0000001fff0d7819 */ /* 0x000fd0000001140b */
.L_x_53:
[C---:B------:R-:W-:Y:S01]  /*2ba0*/  IMAD R7, R35.reuse, R35, R35 ;  /* 0x0000002323077224 */ /* 0x040fe200078e0223 */
[----:B------:R-:W-:Y:S01]  /*2bb0*/  IADD3 R6, R35, 0x1, RZ ;  /* 0x0000000123067810 */ /* 0x000fe20007ffe0ff */
[----:B------:R-:W-:Y:S01]  /*2bc0*/  IMAD.IADD R15, R19, 0x1, R34 ;  /* 0x00000001130f7824 */ /* 0x000fe200078e0222 */
[----:B------:R-:W-:-:S02]  /*2bd0*/  IADD3 R16, R35, 0x2, RZ ;  /* 0x0000000223107810 */ /* 0x000fc40007ffe0ff */
[----:B------:R-:W-:Y:S01]  /*2be0*/  IADD3 R26, R35, 0x3, RZ ;  /* 0x00000003231a7810 */ /* 0x000fe20007ffe0ff */
[----:B------:R-:W-:Y:S01]  /*2bf0*/  IMAD.WIDE R14, R15, R10, c[0x0][0x180] ;  /* 0x000060000f0e7625 */ /* 0x000fe200078e020a */
[----:B------:R-:W-:Y:S01]  /*2c00*/  LEA.HI R7, R7, R7, RZ, 0x1 ;  /* 0x0000000707077211 */ /* 0x000fe200078f08ff */
[----:B------:R-:W-:Y:S01]  /*2c10*/  IMAD R17, R6, R16, RZ ;  /* 0x0000001006117224 */ /* 0x000fe200078e02ff */
[----:B------:R-:W-:Y:S01]  /*2c20*/  IADD3 R35, R35, 0x4, RZ ;  /* 0x0000000423237810 */ /* 0x000fe20007ffe0ff */
[----:B------:R-:W-:Y:S01]  /*2c30*/  IMAD R16, R16, R26, RZ ;  /* 0x0000001a10107224 */ /* 0x000fe200078e02ff */
[----:B------:R-:W-:Y:S02]  /*2c40*/  LEA.HI.SX32 R6, R7, R8, 0x1f ;  /* 0x0000000807067211 */ /* 0x000fe400078ffaff */
[----:B------:R-:W-:Y:S01]  /*2c50*/  LEA.HI R17, R17, R17, RZ, 0x1 ;  /* 0x0000001111117211 */ /* 0x000fe200078f08ff */
[----:B------:R-:W-:Y:S01]  /*2c60*/  IMAD R26, R26, R35, RZ ;  /* 0x000000231a1a7224 */ /* 0x000fe200078e02ff */
[----:B------:R-:W-:Y:S01]  /*2c70*/  MOV R29, 0x4 ;  /* 0x00000004001d7802 */ /* 0x000fe20000000f00 */
[--C-:B------:R-:W-:Y:S01]  /*2c80*/  IMAD R6, R25, R6, R19.reuse ;  /* 0x0000000619067224 */ /* 0x100fe200078e0213 */
[----:B------:R-:W-:Y:S01]  /*2c90*/  LEA.HI R7, R16, R16, RZ, 0x1 ;  /* 0x0000001010077211 */ /* 0x000fe200078f08ff */
[----:B------:R0:W2:Y:S01]  /*2ca0*/  LDG.E.SYS R39, [R14] ;  /* 0x000000000e277381 */ /* 0x0000a200001ee900 */
[----:B------:R-:W-:Y:S01]  /*2cb0*/  LEA.HI.SX32 R16, R17, R8, 0x1f ;  /* 0x0000000811107211 */ /* 0x000fe200078ffaff */
[-C--:B------:R-:W-:Y:S01]  /*2cc0*/  IMAD.WIDE R36, R6, R29.reuse, c[0x0][0x178] ;  /* 0x00005e0006247625 */ /* 0x080fe200078e021d */
[----:B------:R-:W-:Y:S01]  /*2cd0*/  LEA.HI R27, R26, R26, RZ, 0x1 ;  /* 0x0000001a1a1b7211 */ /* 0x000fe200078f08ff */
[----:B------:R0:W3:Y:S01]  /*2ce0*/  LDG.E.SYS R38, [R14+0x4] ;  /* 0x000004000e267381 */ /* 0x0000e200001ee900 */
[----:B------:R-:W-:Y:S01]  /*2cf0*/  IADD3 R6, P0, R11, R14, RZ ;  /* 0x0000000e0b067210 */ /* 0x000fe20007f1e0ff */
[--C-:B------:R-:W-:Y:S01]  /*2d00*/  IMAD R16, R25, R16, R19.reuse ;  /* 0x0000001019107224 */ /* 0x100fe200078e0213 */
[-C--:B------:R-:W-:Y:S01]  /*2d10*/  LEA.HI.SX32 R26, R7, R8.reuse, 0x1f ;  /* 0x00000008071a7211 */ /* 0x080fe200078ffaff */
[----:B------:R0:W4:Y:S01]  /*2d20*/  LDG.E.SYS R41, [R14+0x8] ;  /* 0x000008000e297381 */ /* 0x00012200001ee900 */
[----:B------:R-:W-:Y:S01]  /*2d30*/  LEA.HI.SX32 R28, R27, R8, 0x1f ;  /* 0x000000081b1c7211 */ /* 0x000fe200078ffaff */
[----:B------:R-:W-:Y:S01]  /*2d40*/  IMAD.WIDE R16, R16, R29, c[0x0][0x178] ;  /* 0x00005e0010107625 */ /* 0x000fe200078e021d */
[----:B------:R-:W-:Y:S01]  /*2d50*/  IADD3.X R7, R15, R13, RZ, P0, !PT ;  /* 0x0000000d0f077210 */ /* 0x000fe200007fe4ff */
[--C-:B------:R-:W-:Y:S01]  /*2d60*/  IMAD R26, R25, R26, R19.reuse ;  /* 0x0000001a191a7224 */ /* 0x100fe200078e0213 */
[----:B------:R-:W-:Y:S01]  /*2d70*/  IADD3 R30, P0, R11, R6, RZ ;  /* 0x000000060b1e7210 */ /* 0x000fe20007f1e0ff */
[----:B------:R-:W-:Y:S01]  /*2d80*/  IMAD R28, R25, R28, R19 ;  /* 0x0000001c191c7224 */ /* 0x000fe200078e0213 */
[----:B------:R1:W2:Y:S01]  /*2d90*/  LDG.E.SYS R42, [R36] ;  /* 0x00000000242a7381 */ /* 0x0002a200001ee900 */
[----:B------:R-:W-:-:S02]  /*2da0*/  IMAD.WIDE R26, R26, R29, c[0x0][0x178] ;  /* 0x00005e001a1a7625 */ /* 0x000fc400078e021d */
[----:B------:R-:W-:Y:S01]  /*2db0*/  IMAD.X R31, R13, 0x1, R7, P0 ;  /* 0x000000010d1f7824 */ /* 0x000fe200000e0607 */
[----:B0-----:R-:W-:Y:S01]  /*2dc0*/  IADD3 R14, P0, R11, R30, RZ ;  /* 0x0000001e0b0e7210 */ /* 0x001fe20007f1e0ff */
[----:B------:R-:W-:Y:S01]  /*2dd0*/  IMAD.WIDE R28, R28, R29, c[0x0][0x178] ;  /* 0x00005e001c1c7625 */ /* 0x000fe200078e021d */
[----:B------:R0:W5:Y:S02]  /*2de0*/  LDG.E.SYS R40, [R6] ;  /* 0x0000000006287381 */ /* 0x00016400001ee900 */
[----:B------:R-:W-:Y:S02]  /*2df0*/  IADD3.X R15, R13, R31, RZ, P0, !PT ;  /* 0x0000001f0d0f7210 */ /* 0x000fe400007fe4ff */
[----:B------:R0:W4:Y:S04]  /*2e00*/  LDG.E.SYS R45, [R6+0x4] ;  /* 0x00000400062d7381 */ /* 0x00012800001ee900 */
[----:B------:R0:W4:Y:S04]  /*2e10*/  LDG.E.SYS R46, [R6+0x8] ;  /* 0x00000800062e7381 */ /* 0x00012800001ee900 */
[----:B------:R-:W5:Y:S04]  /*2e20*/  LDG.E.SYS R43, [R16] ;  /* 0x00000000102b7381 */ /* 0x000f6800001ee900 */
[----:B------:R-:W4:Y:S04]  /*2e30*/  LDG.E.SYS R26, [R26] ;  /* 0x000000001a1a7381 */ /* 0x000f2800001ee900 */
[----:B-1----:R-:W4:Y:S04]  /*2e40*/  LDG.E.SYS R36, [R30] ;  /* 0x000000001e247381 */ /* 0x002f2800001ee900 */
[----:B------:R-:W4:Y:S04]  /*2e50*/  LDG.E.SYS R37, [R30+0x4] ;  /* 0x000004001e257381 */ /* 0x000f2800001ee900 */
[----:B------:R-:W4:Y:S04]  /*2e60*/  LDG.E.SYS R47, [R30+0x8] ;  /* 0x000008001e2f7381 */ /* 0x000f2800001ee900 */
[----:B------:R-:W4:Y:S04]  /*2e70*/  LDG.E.SYS R50, [R28] ;  /* 0x000000001c327381 */ /* 0x000f2800001ee900 */
[----:B------:R-:W4:Y:S04]  /*2e80*/  LDG.E.SYS R44, [R14] ;  /* 0x000000000e2c7381 */ /* 0x000f2800001ee900 */
[----:B0-----:R-:W4:Y:S04]  /*2e90*/  LDG.E.SYS R7, [R14+0x4] ;  /* 0x000004000e077381 */ /* 0x001f2800001ee900 */
[----:B------:R-:W4:Y:S01]  /*2ea0*/  LDG.E.SYS R49, [R14+0x8] ;  /* 0x000008000e317381 */ /* 0x000f2200001ee900 */
[----:B------:R-:W-:-:S02]  /*2eb0*/  ISETP.GE.AND P0, PT, R35, R12, PT ;  /* 0x0000000c2300720c */ /* 0x000fc40003f06270 */
[----:B------:R-:W-:Y:S01]  /*2ec0*/  LEA R34, R25, R34, 0x2 ;  /* 0x0000002219227211 */ /* 0x000fe200078e10ff */
[----:B--2---:R-:W-:Y:S02]  /*2ed0*/  FFMA.FTZ R33, R39, -R42, R33 ;  /* 0x8000002a27217223 */ /* 0x004fe40000010021 */
[C---:B---3--:R-:W-:Y:S02]  /*2ee0*/  FFMA.FTZ R32, -R42.reuse, R38, R32 ;  /* 0x000000262a207223 */ /* 0x048fe40000010120 */
[----:B----4-:R-:W-:Y:S02]  /*2ef0*/  FFMA.FTZ R20, -R42, R41, R20 ;  /* 0x000000292a147223 */ /* 0x010fe40000010114 */
[----:B-----5:R-:W-:Y:S02]  /*2f00*/  FFMA.FTZ R33, R40, -R43, R33 ;  /* 0x8000002b28217223 */ /* 0x020fe40000010021 */
[C---:B------:R-:W-:Y:S02]  /*2f10*/  FFMA.FTZ R32, -R43.reuse, R45, R32 ;  /* 0x0000002d2b207223 */ /* 0x040fe40000010120 */
[----:B------:R-:W-:-:S02]  /*2f20*/  FFMA.FTZ R20, -R43, R46, R20 ;  /* 0x0000002e2b147223 */ /* 0x000fc40000010114 */
[----:B------:R-:W-:Y:S02]  /*2f30*/  FFMA.FTZ R33, R36, -R26, R33 ;  /* 0x8000001a24217223 */ /* 0x000fe40000010021 */
[C---:B------:R-:W-:Y:S02]  /*2f40*/  FFMA.FTZ R32, -R26.reuse, R37, R32 ;  /* 0x000000251a207223 */ /* 0x040fe40000010120 */
[----:B------:R-:W-:Y:S02]  /*2f50*/  FFMA.FTZ R20, -R26, R47, R20 ;  /* 0x0000002f1a147223 */ /* 0x000fe40000010114 */
[----:B------:R-:W-:Y:S02]  /*2f60*/  FFMA.FTZ R33, R44, -R50, R33 ;  /* 0x800000322c217223 */ /* 0x000fe40000010021 */
[C---:B------:R-:W-:Y:S02]  /*2f70*/  FFMA.FTZ R32, -R50.reuse, R7, R32 ;  /* 0x0000000732207223 */ /* 0x040fe40000010120 */
[----:B------:R-:W-:Y:S01]  /*2f80*/  FFMA.FTZ R20, -R50, R49, R20 ;  /* 0x0000003132147223 */ /* 0x000fe20000010114 */
[----:B------:R-:W-:Y:S07]  /*2f90*/  @!P0 BRA `(.L_x_53) ;  /* 0xfffffc0000008947 */ /* 0x000fee000383ffff */
.L_x_52:
[----:B------:R-:W-:Y:S05]  /*2fa0*/  BSYNC B2 ;  /* 0x0000000000027941 */ /* 0x000fea0003800000 */
.L_x_51:
[----:B------:R-:W-:Y:S05]  /*2fb0*/  BRA `(.L_x_54) ;  /* 0x0000003000007947 */ /* 0x000fea0003800000 */
.L_x_45:
[----:B0----5:R-:W-:Y:S01]  /*2fc0*/  IMAD.MOV.U32 R20, RZ, RZ, R7 ;  /* 0x000000ffff147224 */ /* 0x021fe200078e0007 */
[----:B------:R-:W-:-:S02]  /*2fd0*/  MOV R32, R6 ;  /* 0x0000000600207202 */ /* 0x000fc40000000f00 */
[----:B------:R-:W-:-:S08]  /*2fe0*/  MOV R33, R13 ;  /* 0x0000000d00217202 */ /* 0x000fd00000000f00 */
.L_x_54:
[----:B------:R-:W-:Y:S05]  /*2ff0*/  BSYNC B1 ;  /* 0x0000000000017941 */ /* 0x000fea0003800000 */
.L_x_44:
[----:B-----5:R-:W-:Y:S02]  /*3000*/  IMAD R6, R8, R8, R8 ;  /* 0x0000000808067224 */ /* 0x020fe400078e0208 */
[----:B------:R-:W-:-:S03]  /*3010*/  IMAD.MOV.U32 R7, RZ, RZ, 0x4 ;  /* 0x00000004ff077424 */ /* 0x000fc600078e00ff */
[----:B------:R-:W-:-:S04]  /*3020*/  LEA.HI R6, R6, R6, RZ, 0x1 ;  /* 0x0000000606067211 */ /* 0x000fc800078f08ff */
[----:B------:R-:W-:-:S05]  /*3030*/  LEA.HI.SX32 R6, R6, R8, 0x1f ;  /* 0x0000000806067211 */ /* 0x000fca00078ffaff */
[----:B------:R-:W-:-:S04]  /*3040*/  IMAD R6, R25, R6, R19 ;  /* 0x0000000619067224 */ /* 0x000fc800078e0213 */
[----:B------:R-:W-:-:S10]  /*3050*/  IMAD.WIDE R6, R6, R7, c[0x0][0x178] ;  /* 0x00005e0006067625 */ /* 0x000fd400078e0207 */
[----:B------:R-:W2:Y:S01]  /*3060*/  LDG.E.SYS R6, [R6] ;  /* 0x0000000006067381 */ /* 0x000ea200001ee900 */
[----:B------:R-:W-:Y:S02]  /*3070*/  IADD3 R8, R8, -0x1, RZ ;  /* 0xffffffff08087810 */ /* 0x000fe40007ffe0ff */
[----:B------:R-:W-:Y:S02]  /*3080*/  IADD3 R9, R9, 0x1, RZ ;  /* 0x0000000109097810 */ /* 0x000fe40007ffe0ff */
[----:B------:R-:W-:Y:S01]  /*3090*/  ISETP.GT.AND P0, PT, R8, -0x1, PT ;  /* 0xffffffff0800780c */ /* 0x000fe20003f04270 */
[----:B--2---:R-:W0:Y:S02]  /*30a0*/  MUFU.RCP R10, R6 ;  /* 0x00000006000a7308 */ /* 0x004e240000001000 */
[-C--:B0-----:R-:W-:Y:S02]  /*30b0*/  FMUL.FTZ R14, R20, R10.reuse ;  /* 0x0000000a140e7220 */ /* 0x081fe40000410000 */
[----:B------:R-:W-:-:S02]  /*30c0*/  FMUL.FTZ R13, R32, R10 ;  /* 0x0000000a200d7220 */ /* 0x000fc40000410000 */
[----:B------:R-:W-:-:S04]  /*30d0*/  FMUL.FTZ R10, R33, R10 ;  /* 0x0000000a210a7220 */ /* 0x000fc80000410000 */
[----:B------:R0:W-:Y:S04]  /*30e0*/  STG.E.SYS [R4+0x8], R14 ;  /* 0x0000080e04007386 */ /* 0x0001e8000010e900 */
[----:B------:R0:W-:Y:S04]  /*30f0*/  STG.E.SYS [R4+0x4], R13 ;  /* 0x0000040d04007386 */ /* 0x0001e8000010e900 */
[----:B------:R0:W-:Y:S02]  /*3100*/  STG.E.SYS [R4], R10 ;  /* 0x0000000a04007386 */ /* 0x0001e4000010e900 */
[----:B0-----:R-:W-:Y:S05]  /*3110*/  @P0 BRA `(.L_x_55) ;  /* 0xfffff52000000947 */ /* 0x001fea000383ffff */
.L_x_43:
[----:B------:R-:W-:Y:S05]  /*3120*/  BSYNC B0 ;  /* 0x0000000000007941 */ /* 0x000fea0003800000 */
.L_x_42:
[----:B------:R-:W2:Y:S04]  /*3130*/  LDG.E.SYS R7, [R2] ;  /* 0x0000000002077381 */ /* 0x000ea800001ee900 */
[----:B------:R0:W5:Y:S04]  /*3140*/  LDG.E.SYS R4, [R2+0x4] ;  /* 0x0000040002047381 */ /* 0x00016800001ee900 */
[----:B------:R0:W5:Y:S01]  /*3150*/  LDG.E.SYS R5, [R2+0x8] ;  /* 0x0000080002057381 */ /* 0x00016200001ee900 */
[----:B------:R-:W-:Y:S01]  /*3160*/  BSSY B0, `(.L_x_56) ;  /* 0x000002b000007945 */ /* 0x000fe20003800000 */
[----:B------:R-:W-:-:S02]  /*3170*/  PLOP3.LUT P0, PT, PT, PT, PT, 0x80, 0x0 ;  /* 0x000000000000781c */ /* 0x000fc40003f0f070 */
[----:B--2---:R-:W-:-:S12]  /*3180*/  FSETP.NAN.FTZ.AND P1, PT, R7, R7, PT ;  /* 0x000000070700720b */ /* 0x004fd80003f38000 */
[----:B------:R-:W-:Y:S05]  /*3190*/  @P1 BRA `(.L_x_57) ;  /* 0x0000027000001947 */ /* 0x000fea0003800000 */
[C---:B0-----:R-:W-:Y:S01]  /*31a0*/  LOP3.LUT P1, RZ, R7.reuse, 0x7fffffff, RZ, 0xc0, !PT ;  /* 0x7fffffff07ff7812 */ /* 0x041fe2000782c0ff */
[----:B------:R-:W-:Y:S01]  /*31b0*/  BSSY B1, `(.L_x_58) ;  /* 0x000000f000017945 */ /* 0x000fe20003800000 */
[----:B------:R-:W-:-:S10]  /*31c0*/  SHF.L.U32 R3, R7, 0x1, RZ ;  /* 0x0000000107037819 */ /* 0x000fd400000006ff */
[----:B------:R-:W-:Y:S05]  /*31d0*/  @!P1 BRA `(.L_x_59) ;  /* 0x0000006000009947 */ /* 0x000fea0003800000 */
[----:B------:R-:W-:Y:S01]  /*31e0*/  FADD.FTZ R2, R7, R7 ;  /* 0x0000000707027221 */ /* 0x000fe20000010000 */
[----:B------:R-:W-:-:S04]  /*31f0*/  ISETP.LT.U32.AND P2, PT, R3, -0xffffff, PT ;  /* 0xff0000010300780c */ /* 0x000fc80003f41070 */
[----:B------:R-:W-:-:S12]  /*3200*/  FSETP.NEU.FTZ.AND P1, PT, R7, R2, PT ;  /* 0x000000020700720b */ /* 0x000fd80003f3d000 */
[----:B------:R-:W-:Y:S05]  /*3210*/  @P1 BRA P2, `(.L_x_60) ;  /* 0x0000005000001947 */ /* 0x000fea0001000000 */
[----:B------:R-:W-:Y:S02]  /*3220*/  BREAK B1 ;  /* 0x0000000000017942 */ /* 0x000fe40003800000 */
[----:B------:R-:W-:Y:S05]  /*3230*/  BRA `(.L_x_57) ;  /* 0x000001d000007947 */ /* 0x000fea0003800000 */
.L_x_59:
[----:B------:R-:W-:-:S12]  /*3240*/  ISETP.GT.U32.AND P1, PT, R3, -0x1000000, PT ;  /* 0xff0000000300780c */ /* 0x000fd80003f24070 */
[----:B------:R-:W-:Y:S01]  /*3250*/  @P1 BREAK B1 ;  /* 0x0000000000011942 */ /* 0x000fe20003800000 */
[----:B------:R-:W-:Y:S05]  /*3260*/  @P1 BRA `(.L_x_57) ;  /* 0x000001a000001947 */ /* 0x000fea0003800000 */
.L_x_60:
[----:B-----5:R-:W-:-:S12]  /*3270*/  FSETP.NAN.FTZ.AND P1, PT, R4, R4, PT ;  /* 0x000000040400720b */ /* 0x020fd80003f38000 */
[----:B------:R-:W-:Y:S01]  /*3280*/  @P1 BREAK B1 ;  /* 0x0000000000011942 */ /* 0x000fe20003800000 */
[----:B------:R-:W-:Y:S05]  /*3290*/  @P1 BRA `(.L_x_57) ;  /* 0x0000017000001947 */ /* 0x000fea0003800000 */
[----:B------:R-:W-:Y:S05]  /*32a0*/  BSYNC B1 ;  /* 0x0000000000017941 */ /* 0x000fea0003800000 */
.L_x_58:
[C---:B------:R-:W-:Y:S01]  /*32b0*/  LOP3.LUT P1, RZ, R4.reuse, 0x7fffffff, RZ, 0xc0, !PT ;  /* 0x7fffffff04ff7812 */ /* 0x040fe2000782c0ff */
        /* <DEDUP_REMOVED lines=9> */
.L_x_62:
[----:B------:R-:W-:-:S12]  /*3350*/  ISETP.GT.U32.AND P1, PT, R3, -0x1000000, PT ;  /* 0xff0000000300780c */ /* 0x000fd80003f24070 */
[----:B------:R-:W-:Y:S01]  /*3360*/  @P1 BREAK B1 ;  /* 0x0000000000011942 */ /* 0x000fe20003800000 */
[----:B------:R-:W-:Y:S05]  /*3370*/  @P1 BRA `(.L_x_57) ;  /* 0x0000009000001947 */ /* 0x000fea0003800000 */
.L_x_63:
[----:B------:R-:W-:Y:S05]  /*3380*/  BSYNC B1 ;  /* 0x0000000000017941 */ /* 0x000fea0003800000 */
.L_x_61:
[C---:B------:R-:W-:Y:S01]  /*3390*/  FADD.FTZ R2, R5.reuse, R5 ;  /* 0x0000000505027221 */ /* 0x040fe20000010000 */
[C---:B------:R-:W-:Y:S02]  /*33a0*/  LOP3.LUT P3, RZ, R5.reuse, 0x7fffffff, RZ, 0xc0, !PT ;  /* 0x7fffffff05ff7812 */ /* 0x040fe4000786c0ff */
[C---:B------:R-:W-:Y:S02]  /*33b0*/  FSETP.NAN.FTZ.AND P1, PT, R5.reuse, R5, PT ;  /* 0x000000050500720b */ /* 0x040fe40003f38000 */
[----:B------:R-:W-:-:S04]  /*33c0*/  FSETP.NEU.FTZ.AND P2, PT, R5, R2, PT ;  /* 0x000000020500720b */ /* 0x000fc80003f5d000 */
[----:B------:R-:W-:-:S04]  /*33d0*/  PLOP3.LUT P2, PT, P3, P2, PT, 0x8a, 0x0 ;  /* 0x000000000000781c */ /* 0x000fc80001f45172 */
[----:B------:R-:W-:-:S12]  /*33e0*/  PLOP3.LUT P1, PT, P1, P2, PT, 0xa2, 0x0 ;  /* 0x000000000000781c */ /* 0x000fd80000f25472 */
[----:B------:R-:W-:-:S05]  /*33f0*/  @!P1 IMAD.SHL.U32 R2, R5, 0x2, RZ ;  /* 0x0000000205029824 */ /* 0x000fca00078e00ff */
[----:B------:R-:W-:-:S12]  /*3400*/  @!P1 ISETP.GT.U32.AND P0, PT, R2, -0x1000000, PT ;  /* 0xff0000000200980c */ /* 0x000fd80003f04070 */
.L_x_57:
[----:B0-----:R-:W-:Y:S05]  /*3410*/  BSYNC B0 ;  /* 0x0000000000007941 */ /* 0x001fea0003800000 */
.L_x_56:
[----:B------:R-:W-:Y:S02]  /*3420*/  IADD3 R18, R18, c[0x0][0x1a0], RZ ;  /* 0x0000680012127a10 */ /* 0x000fe40007ffe0ff */
[----:B------:R-:W-:-:S03]  /*3430*/  ISETP.NE.AND P1, PT, RZ, c[0x0][0x1ac], PT ;  /* 0x00006b00ff007a0c */ /* 0x000fc60003f25270 */
[----:B------:R-:W-:-:S04]  /*3440*/  IMAD R0, R0, c[0x0][0x1a4], R18 ;  /* 0x0000690000007a24 */ /* 0x000fc800078e0212 */
[----:B------:R-:W-:-:S05]  /*3450*/  IMAD R0, R0, c[0x0][0x1a8], RZ ;  /* 0x00006a0000007a24 */ /* 0x000fca00078e02ff */
[----:B------:R-:W-:Y:S02]  /*3460*/  @P1 MOV R3, 0x4 ;  /* 0x0000000400031802 */ /* 0x000fe40000000f00 */
[----:B------:R-:W-:-:S05]  /*3470*/  @P1 IADD3 R2, R0, c[0x0][0x1ac], RZ ;  /* 0x00006b0000021a10 */ /* 0x000fca0007ffe0ff */
[----:B------:R-:W-:-:S10]  /*3480*/  @P1 IMAD.WIDE R2, R2, R3, c[0x0][0x168] ;  /* 0x00005a0002021625 */ /* 0x000fd400078e0203 */
[----:B------:R0:W2:Y:S04]  /*3490*/  @P1 LDG.E.SYS R8, [R2] ;  /* 0x0000000002081381 */ /* 0x0000a800001ee900 */
[----:B------:R0:W3:Y:S04]  /*34a0*/  @P1 LDG.E.SYS R9, [R2+0x4] ;  /* 0x0000040002091381 */ /* 0x0000e800001ee900 */
[----:B------:R0:W4:Y:S01]  /*34b0*/  @P1 LDG.E.SYS R10, [R2+0x8] ;  /* 0x00000800020a1381 */ /* 0x00012200001ee900 */
[----:B------:R-:W1:Y:S01]  /*34c0*/  I2F R6, c[0x0][0x1b0] ;  /* 0x00006c0000067b06 */ /* 0x000e620000201400 */
[----:B------:R-:W-:-:S02]  /*34d0*/  FSEL R7, R22, R7, P0 ;  /* 0x0000000716077208 */ /* 0x000fc40000000000 */
[----:B-----5:R-:W-:Y:S02]  /*34e0*/  FSEL R4, R23, R4, P0 ;  /* 0x0000000417047208 */ /* 0x020fe40000000000 */
[----:B------:R-:W-:Y:S02]  /*34f0*/  FSEL R5, R24, R5, P0 ;  /* 0x0000000518057208 */ /* 0x000fe40000000000 */
[----:B------:R-:W-:Y:S02]  /*3500*/  FMNMX.FTZ R7, RZ, R7, !PT ;  /* 0x00000007ff077209 */ /* 0x000fe40007810000 */
[----:B------:R-:W-:Y:S02]  /*3510*/  FMNMX.FTZ R4, RZ, R4, !PT ;  /* 0x00000004ff047209 */ /* 0x000fe40007810000 */
[----:B------:R-:W-:Y:S02]  /*3520*/  FMNMX.FTZ R5, RZ, R5, !PT ;  /* 0x00000005ff057209 */ /* 0x000fe40007810000 */
[----:B------:R-:W-:Y:S01]  /*3530*/  MOV R11, 0x4 ;  /* 0x00000004000b7802 */ /* 0x000fe20000000f00 */
[----:B-1----:R-:W-:-:S02]  /*3540*/  FMUL.FTZ R7, R7, R6 ;  /* 0x0000000607077220 */ /* 0x002fc40000410000 */
[-C--:B------:R-:W-:Y:S02]  /*3550*/  FMUL.FTZ R4, R4, R6.reuse ;  /* 0x0000000604047220 */ /* 0x080fe40000410000 */
[----:B------:R-:W-:Y:S02]  /*3560*/  FMUL.FTZ R5, R5, R6 ;  /* 0x0000000605057220 */ /* 0x000fe40000410000 */
[----:B0-----:R-:W-:Y:S02]  /*3570*/  IMAD.WIDE R2, R0, R11, c[0x0][0x168] ;  /* 0x00005a0000027625 */ /* 0x001fe400078e020b */
[----:B--2---:R-:W-:Y:S02]  /*3580*/  @P1 FADD.FTZ R7, R7, R8 ;  /* 0x0000000807071221 */ /* 0x004fe40000010000 */
[----:B---3--:R-:W-:Y:S02]  /*3590*/  @P1 FADD.FTZ R4, R4, R9 ;  /* 0x0000000904041221 */ /* 0x008fe40000010000 */
[----:B----4-:R-:W-:-:S04]  /*35a0*/  @P1 FADD.FTZ R5, R5, R10 ;  /* 0x0000000a05051221 */ /* 0x010fc80000010000 */
[----:B------:R-:W-:Y:S04]  /*35b0*/  STG.E.SYS [R2], R7 ;  /* 0x0000000702007386 */ /* 0x000fe8000010e900 */
[----:B------:R-:W-:Y:S04]  /*35c0*/  STG.E.SYS [R2+0x4], R4 ;  /* 0x0000040402007386 */ /* 0x000fe8000010e900 */
[----:B------:R-:W-:Y:S01]  /*35d0*/  STG.E.SYS [R2+0x8], R5 ;  /* 0x0000080502007386 */ /* 0x000fe2000010e900 */
[----:B------:R-:W-:Y:S05]  /*35e0*/  EXIT ;  /* 0x000000000000794d */ /* 0x000fea0003800000 */
.L_x_64:
[----:B------:R-:W-:-:S00]  /*35f0*/  BRA `(.L_x_64) ;  /* 0xfffffff000007947 */ /* 0x000fc0000383ffff */
.L_x_450:


//--------------------- .text.kernel_cuda_filter_nlm_construct_gramian --------------------------
	.section	.text.kernel_cuda_filter_nlm_construct_gramian,"ax",@progbits
	.sectioninfo	@"SHI_REGISTERS=64"
	.align	128
        .global         kernel_cuda_filter_nlm_construct_gramian
        .type           kernel_cuda_filter_nlm_construct_gramian,@function
        .size           kernel_cuda_filter_nlm_construct_gramian,(.L_x_451 - kernel_cuda_filter_nlm_construct_gramian)
        .other          kernel_cuda_filter_nlm_construct_gramian,@"STO_CUDA_ENTRY STV_DEFAULT"
kernel_cuda_filter_nlm_construct_gramian:
.text.kernel_cuda_filter_nlm_construct_gramian:
[----:B------:R-:W-:-:S08]  /*0000*/  MOV R1, c[0x0][0x28] ;  /* 0x00000a0000017a02 */ /* 0x000fd00000000f00 */
[----:B------:R-:W0:Y:S01]  /*0010*/  S2R R11, SR_CTAID.X ;  /* 0x00000000000b7919 */ /* 0x000e220000002500 */
[----:B------:R-:W0:Y:S01]  /*0020*/  S2R R16, SR_TID.X ;  /* 0x0000000000107919 */ /* 0x000e220000002100 */
[----:B------:R-:W-:Y:S01]  /*0030*/  ULDC UR6, c[0x0][0x1a0] ;  /* 0x0000680000067ab9 */ /* 0x000fe20000000800 */
[----:B------:R-:W-:Y:S01]  /*0040*/  ULDC UR5, c[0x0][0x1b0] ;  /* 0x00006c0000057ab9 */ /* 0x000fe20000000800 */
[----:B------:R-:W1:Y:S01]  /*0050*/  S2R R6, SR_CTAID.Y ;  /* 0x0000000000067919 */ /* 0x000e620000002600 */
[----:B------:R-:W1:Y:S01]  /*0060*/  S2R R15, SR_TID.Y ;  /* 0x00000000000f7919 */ /* 0x000e620000002200 */
[----:B------:R-:W-:Y:S01]  /*0070*/  UIADD3 UR6, UR6, -UR5, URZ ;  /* 0x8000000506067290 */ /* 0x000fe2000fffe03f */
[----:B------:R-:W-:Y:S01]  /*0080*/  ULDC UR4, c[0x0][0x1a8] ;  /* 0x00006a0000047ab9 */ /* 0x000fe20000000800 */
[----:B------:R-:W-:Y:S01]  /*0090*/  ULDC UR7, c[0x0][0x1a4] ;  /* 0x0000690000077ab9 */ /* 0x000fe20000000800 */
[----:B------:R-:W-:Y:S01]  /*00a0*/  UIADD3 UR5, UR4, -UR5, URZ ;  /* 0x8000000504057290 */ /* 0x000fe2000fffe03f */
[----:B------:R-:W-:Y:S01]  /*00b0*/  UISETP.LT.AND UP1, UPT, URZ, UR6, UPT ;  /* 0x000000063f00728c */ /* 0x000fe2000bf21270 */
[----:B------:R-:W-:Y:S01]  /*00c0*/  ULDC UR8, c[0x0][0x1b4] ;  /* 0x00006d0000087ab9 */ /* 0x000fe20000000800 */
[----:B------:R-:W-:Y:S01]  /*00d0*/  ULDC UR4, c[0x0][0x1b8] ;  /* 0x00006e0000047ab9 */ /* 0x000fe20000000800 */
[----:B------:R-:W-:Y:S01]  /*00e0*/  UIADD3 UR7, UR7, -UR8, URZ ;  /* 0x8000000807077290 */ /* 0x000fe2000fffe03f */
[----:B------:R-:W-:Y:S01]  /*00f0*/  UISETP.LT.AND UP0, UPT, UR5, UR4, UPT ;  /* 0x000000040500728c */ /* 0x000fe2000bf01270 */
[----:B------:R-:W-:-:S02]  /*0100*/  USEL UR6, URZ, UR6, !UP1 ;  /* 0x000000063f067287 */ /* 0x000fc4000c800000 */
[----:B------:R-:W-:Y:S01]  /*0110*/  UISETP.LT.AND UP1, UPT, URZ, UR7, UPT ;  /* 0x000000073f00728c */ /* 0x000fe2000bf21270 */
[----:B------:R-:W-:-:S03]  /*0120*/  USEL UR4, UR5, UR4, UP0 ;  /* 0x0000000405047287 */ /* 0x000fc60008000000 */
[----:B------:R-:W-:Y:S01]  /*0130*/  USEL UR7, URZ, UR7, !UP1 ;  /* 0x000000073f077287 */ /* 0x000fe2000c800000 */
[----:B0-----:R-:W-:Y:S02]  /*0140*/  IMAD R11, R11, c[0x0][0x0], R16 ;  /* 0x000000000b0b7a24 */ /* 0x001fe400078e0210 */
[----:B-1----:R-:W-:-:S03]  /*0150*/  IMAD R6, R6, c[0x0][0x4], R15 ;  /* 0x0000010006067a24 */ /* 0x002fc600078e020f */
[----:B------:R-:W-:-:S04]  /*0160*/  IADD3 R11, R11, UR6, RZ ;  /* 0x000000060b0b7c10 */ /* 0x000fc8000fffe0ff */
[----:B------:R-:W-:Y:S02]  /*0170*/  ISETP.GE.AND P0, PT, R11, UR4, PT ;  /* 0x000000040b007c0c */ /* 0x000fe4000bf06270 */
[----:B------:R-:W-:-:S10]  /*0180*/  IADD3 R6, R6, UR7, RZ ;  /* 0x0000000706067c10 */ /* 0x000fd4000fffe0ff */
[----:B------:R-:W-:Y:S05]  /*0190*/  @P0 EXIT ;  /* 0x000000000000094d */ /* 0x000fea0003800000 */
[----:B------:R-:W-:Y:S01]  /*01a0*/  ULDC UR4, c[0x0][0x1ac] ;  /* 0x00006b0000047ab9 */ /* 0x000fe20000000800 */
[----:B------:R-:W-:Y:S02]  /*01b0*/  ULDC UR5, c[0x0][0x1b4] ;  /* 0x00006d0000057ab9 */ /* 0x000fe40000000800 */
[----:B------:R-:W-:-:S03]  /*01c0*/  UIADD3 UR4, UR4, -UR5, URZ ;  /* 0x8000000504047290 */ /* 0x000fc6000fffe03f */
[----:B------:R-:W-:Y:S02]  /*01d0*/  ULDC UR5, c[0x0][0x1bc] ;  /* 0x00006f0000057ab9 */ /* 0x000fe40000000800 */
[----:B------:R-:W-:-:S04]  /*01e0*/  UISETP.LT.AND UP0, UPT, UR4, UR5, UPT ;  /* 0x000000050400728c */ /* 0x000fc8000bf01270 */
[----:B------:R-:W-:-:S06]  /*01f0*/  USEL UR4, UR4, UR5, UP0 ;  /* 0x0000000504047287 */ /* 0x000fcc0008000000 */
[----:B------:R-:W-:-:S12]  /*0200*/  ISETP.GE.AND P0, PT, R6, UR4, PT ;  /* 0x0000000406007c0c */ /* 0x000fd8000bf06270 */
[----:B------:R-:W-:Y:S05]  /*0210*/  @P0 EXIT ;  /* 0x000000000000094d */ /* 0x000fea0003800000 */
[----:B------:R-:W-:Y:S01]  /*0220*/  IADD3 R0, R11, c[0x0][0x1b0], RZ ;  /* 0x00006c000b007a10 */ /* 0x000fe20007ffe0ff */
[----:B------:R-:W-:Y:S01]  /*0230*/  BSSY B0, `(.L_x_65) ;  /* 0x0000090000007945 */ /* 0x000fe20003800000 */
[----:B------:R-:W-:Y:S01]  /*0240*/  IMAD.MOV.U32 R14, RZ, RZ, RZ ;  /* 0x000000ffff0e7224 */ /* 0x000fe200078e00ff */
[----:B------:R-:W-:Y:S01]  /*0250*/  IADD3 R2, R6, c[0x0][0x1b4], RZ ;  /* 0x00006d0006027a10 */ /* 0x000fe20007ffe0ff */
[----:B------:R-:W-:Y:S01]  /*0260*/  IMAD R13, R15, c[0x0][0x0], R16 ;  /* 0x000000000f0d7a24 */ /* 0x000fe200078e0210 */
[C---:B------:R-:W-:Y:S02]  /*0270*/  IADD3 R3, R0.reuse, -c[0x0][0x1c8], RZ ;  /* 0x8000720000037a10 */ /* 0x040fe40007ffe0ff */
[----:B------:R-:W-:Y:S02]  /*0280*/  IADD3.X R8, R0, c[0x0][0x1c8], RZ, PT, !PT ;  /* 0x0000720000087a10 */ /* 0x000fe40003ffe4ff */
[----:B------:R-:W-:Y:S02]  /*0290*/  IMNMX R3, R3, c[0x0][0x1a0], !PT ;  /* 0x0000680003037a17 */ /* 0x000fe40007800200 */
[----:B------:R-:W-:-:S02]  /*02a0*/  IMNMX R8, R8, c[0x0][0x1a8], PT ;  /* 0x00006a0008087a17 */ /* 0x000fc40003800200 */
[----:B------:R-:W-:Y:S02]  /*02b0*/  MOV R12, RZ ;  /* 0x000000ff000c7202 */ /* 0x000fe40000000f00 */
[----:B------:R-:W-:-:S12]  /*02c0*/  ISETP.GT.AND P0, PT, R8, R3, PT ;  /* 0x000000030800720c */ /* 0x000fd80003f04270 */
[----:B------:R-:W-:Y:S05]  /*02d0*/  @!P0 BRA `(.L_x_66) ;  /* 0x0000085000008947 */ /* 0x000fea0003800000 */
[--C-:B------:R-:W-:Y:S01]  /*02e0*/  IMAD.IADD R9, R8, 0x1, -R3.reuse ;  /* 0x0000000108097824 */ /* 0x100fe200078e0a03 */
[----:B------:R-:W-:Y:S01]  /*02f0*/  BSSY B1, `(.L_x_67) ;  /* 0x0000021000017945 */ /* 0x000fe20003800000 */
[----:B------:R-:W-:Y:S01]  /*0300*/  MOV R12, RZ ;  /* 0x000000ff000c7202 */ /* 0x000fe20000000f00 */
[----:B------:R-:W-:Y:S02]  /*0310*/  IMAD.MOV.U32 R7, RZ, RZ, R3 ;  /* 0x000000ffff077224 */ /* 0x000fe400078e0003 */
[----:B------:R-:W-:-:S04]  /*0320*/  LOP3.LUT R4, R9, 0x3, RZ, 0xc0, !PT ;  /* 0x0000000309047812 */ /* 0x000fc800078ec0ff */
[----:B------:R-:W-:-:S12]  /*0330*/  ISETP.NE.AND P0, PT, R4, RZ, PT ;  /* 0x000000ff0400720c */ /* 0x000fd80003f05270 */
[----:B------:R-:W-:Y:S05]  /*0340*/  @!P0 BRA `(.L_x_68) ;  /* 0x000001b000008947 */ /* 0x000fea0003800000 */
[----:B------:R-:W-:Y:S01]  /*0350*/  ISETP.NE.AND P0, PT, R4, 0x1, PT ;  /* 0x000000010400780c */ /* 0x000fe20003f05270 */
[----:B------:R-:W-:Y:S01]  /*0360*/  BSSY B2, `(.L_x_69) ;  /* 0x0000013000027945 */ /* 0x000fe20003800000 */
[----:B------:R-:W-:Y:S01]  /*0370*/  MOV R12, RZ ;  /* 0x000000ff000c7202 */ /* 0x000fe20000000f00 */
[----:B------:R-:W-:-:S09]  /*0380*/  IMAD.MOV.U32 R7, RZ, RZ, R3 ;  /* 0x000000ffff077224 */ /* 0x000fd200078e0003 */
[----:B------:R-:W-:Y:S05]  /*0390*/  @!P0 BRA `(.L_x_70) ;  /* 0x000000f000008947 */ /* 0x000fea0003800000 */
[----:B------:R-:W-:Y:S02]  /*03a0*/  ISETP.NE.AND P0, PT, R4, 0x2, PT ;  /* 0x000000020400780c */ /* 0x000fe40003f05270 */
[----:B------:R-:W-:Y:S02]  /*03b0*/  MOV R7, R3 ;  /* 0x0000000300077202 */ /* 0x000fe40000000f00 */
[----:B------:R-:W-:-:S08]  /*03c0*/  MOV R19, 0x4 ;  /* 0x0000000400137802 */ /* 0x000fd00000000f00 */
[----:B------:R-:W-:Y:S01]  /*03d0*/  @P0 IADD3 R7, R3, 0x1, RZ ;  /* 0x0000000103070810 */ /* 0x000fe20007ffe0ff */
[----:B------:R-:W-:Y:S02]  /*03e0*/  @P0 IMAD.MOV.U32 R5, RZ, RZ, 0x4 ;  /* 0x00000004ff050424 */ /* 0x000fe400078e00ff */
[C---:B------:R-:W-:Y:S02]  /*03f0*/  @P0 IMAD R4, R2.reuse, c[0x0][0x1c0], R3 ;  /* 0x0000700002040a24 */ /* 0x040fe400078e0203 */
[----:B------:R-:W-:Y:S02]  /*0400*/  IMAD R18, R2, c[0x0][0x1c0], R7 ;  /* 0x0000700002127a24 */ /* 0x000fe400078e0207 */
[----:B------:R-:W-:Y:S02]  /*0410*/  @P0 IMAD.WIDE R4, R4, R5, c[0x0][0x168] ;  /* 0x00005a0004040625 */ /* 0x000fe400078e0205 */
[----:B------:R-:W-:-:S08]  /*0420*/  IMAD.WIDE R18, R18, R19, c[0x0][0x168] ;  /* 0x00005a0012127625 */ /* 0x000fd000078e0213 */
[----:B------:R-:W2:Y:S04]  /*0430*/  @P0 LDG.E.CONSTANT.SYS R4, [R4] ;  /* 0x0000000004040381 */ /* 0x000ea800001e6900 */
[----:B------:R-:W3:Y:S01]  /*0440*/  LDG.E.CONSTANT.SYS R18, [R18] ;  /* 0x0000000012127381 */ /* 0x000ee200001e6900 */
[----:B------:R-:W-:Y:S01]  /*0450*/  IMAD.MOV.U32 R12, RZ, RZ, RZ ;  /* 0x000000ffff0c7224 */ /* 0x000fe200078e00ff */
[----:B------:R-:W-:-:S03]  /*0460*/  IADD3 R7, R7, 0x1, RZ ;  /* 0x0000000107077810 */ /* 0x000fc60007ffe0ff */
[----:B--2---:R-:W-:-:S04]  /*0470*/  @P0 FADD.FTZ R12, RZ, R4 ;  /* 0x00000004ff0c0221 */ /* 0x004fc80000010000 */
[----:B---3--:R-:W-:-:S08]  /*0480*/  FADD.FTZ R12, R12, R18 ;  /* 0x000000120c0c7221 */ /* 0x008fd00000010000 */
.L_x_70:
[----:B------:R-:W-:Y:S05]  /*0490*/  BSYNC B2 ;  /* 0x0000000000027941 */ /* 0x000fea0003800000 */
.L_x_69:
[----:B------:R-:W-:Y:S01]  /*04a0*/  MOV R5, 0x4 ;  /* 0x0000000400057802 */ /* 0x000fe20000000f00 */
[----:B------:R-:W-:-:S04]  /*04b0*/  IMAD R4, R2, c[0x0][0x1c0], R7 ;  /* 0x0000700002047a24 */ /* 0x000fc800078e0207 */
[----:B------:R-:W-:-:S10]  /*04c0*/  IMAD.WIDE R4, R4, R5, c[0x0][0x168] ;  /* 0x00005a0004047625 */ /* 0x000fd400078e0205 */
[----:B------:R-:W2:Y:S01]  /*04d0*/  LDG.E.CONSTANT.SYS R5, [R4] ;  /* 0x0000000004057381 */ /* 0x000ea200001e6900 */
[----:B------:R-:W-:Y:S01]  /*04e0*/  IADD3 R7, R7, 0x1, RZ ;  /* 0x0000000107077810 */ /* 0x000fe20007ffe0ff */
[----:B--2---:R-:W-:-:S08]  /*04f0*/  FADD.FTZ R12, R12, R5 ;  /* 0x000000050c0c7221 */ /* 0x004fd00000010000 */
.L_x_68:
[----:B------:R-:W-:Y:S05]  /*0500*/  BSYNC B1 ;  /* 0x0000000000017941 */ /* 0x000fea0003800000 */
.L_x_67:
[----:B------:R-:W-:-:S12]  /*0510*/  ISETP.GE.U32.AND P0, PT, R9, 0x4, PT ;  /* 0x000000040900780c */ /* 0x000fd80003f06070 */
[----:B------:R-:W-:Y:S05]  /*0520*/  @!P0 BRA `(.L_x_66) ;  /* 0x0000060000008947 */ /* 0x000fea0003800000 */
[----:B------:R-:W-:Y:S01]  /*0530*/  IADD3 R9, R8, -R7, RZ ;  /* 0x8000000708097210 */ /* 0x000fe20007ffe0ff */
[----:B------:R-:W-:Y:S01]  /*0540*/  IMAD.MOV.U32 R5, RZ, RZ, 0x4 ;  /* 0x00000004ff057424 */ /* 0x000fe200078e00ff */
[----:B------:R-:W-:Y:S01]  /*0550*/  BSSY B1, `(.L_x_71) ;  /* 0x0000031000017945 */ /* 0x000fe20003800000 */
[----:B------:R-:W-:Y:S01]  /*0560*/  IMAD R4, R2, c[0x0][0x1c0], R7 ;  /* 0x0000700002047a24 */ /* 0x000fe200078e0207 */
[----:B------:R-:W-:Y:S02]  /*0570*/  ISETP.GT.AND P1, PT, R9, 0xc, PT ;  /* 0x0000000c0900780c */ /* 0x000fe40003f24270 */
[----:B------:R-:W-:Y:S01]  /*0580*/  PLOP3.LUT P0, PT, PT, PT, PT, 0x80, 0x0 ;  /* 0x000000000000781c */ /* 0x000fe20003f0f070 */
[----:B------:R-:W-:-:S06]  /*0590*/  IMAD.WIDE R4, R4, R5, c[0x0][0x168] ;  /* 0x00005a0004047625 */ /* 0x000fcc00078e0205 */
[----:B------:R-:W-:Y:S01]  /*05a0*/  IMAD.MOV.U32 R10, RZ, RZ, R4 ;  /* 0x000000ffff0a7224 */ /* 0x000fe200078e0004 */
[----:B------:R-:W-:Y:S02]  /*05b0*/  MOV R19, R5 ;  /* 0x0000000500137202 */ /* 0x000fe40000000f00 */
[----:B------:R-:W-:Y:S06]  /*05c0*/  @!P1 BRA `(.L_x_72) ;  /* 0x0000029000009947 */ /* 0x000fec0003800000 */
[----:B------:R-:W-:Y:S02]  /*05d0*/  PLOP3.LUT P0, PT, PT, PT, PT, 0x8, 0x0 ;  /* 0x000000000000781c */ /* 0x000fe40003f0e170 */
[----:B------:R-:W-:-:S10]  /*05e0*/  IADD3 R17, R8, -0xc, RZ ;  /* 0xfffffff408117810 */ /* 0x000fd40007ffe0ff */
.L_x_73:
[----:B------:R-:W-:Y:S01]  /*05f0*/  IMAD.MOV.U32 R4, RZ, RZ, R10 ;  /* 0x000000ffff047224 */ /* 0x000fe200078e000a */
[----:B------:R-:W-:-:S08]  /*0600*/  MOV R5, R19 ;  /* 0x0000001300057202 */ /* 0x000fd00000000f00 */
[----:B------:R-:W2:Y:S04]  /*0610*/  LDG.E.CONSTANT.SYS R9, [R4] ;  /* 0x0000000004097381 */ /* 0x000ea800001e6900 */
[----:B------:R-:W3:Y:S04]  /*0620*/  LDG.E.CONSTANT.SYS R10, [R4+0x4] ;  /* 0x00000400040a7381 */ /* 0x000ee800001e6900 */
[----:B------:R-:W4:Y:S04]  /*0630*/  LDG.E.CONSTANT.SYS R18, [R4+0x8] ;  /* 0x0000080004127381 */ /* 0x000f2800001e6900 */
[----:B------:R-:W5:Y:S04]  /*0640*/  LDG.E.CONSTANT.SYS R19, [R4+0xc] ;  /* 0x00000c0004137381 */ /* 0x000f6800001e6900 */
[----:B------:R-:W4:Y:S04]  /*0650*/  LDG.E.CONSTANT.SYS R20, [R4+0x10] ;  /* 0x0000100004147381 */ /* 0x000f2800001e6900 */
        /* <DEDUP_REMOVED lines=10> */
[----:B------:R-:W4:Y:S01]  /*0700*/  LDG.E.CONSTANT.SYS R35, [R4+0x3c] ;  /* 0x00003c0004237381 */ /* 0x000f2200001e6900 */
[----:B------:R-:W-:-:S04]  /*0710*/  IADD3 R7, R7, 0x10, RZ ;  /* 0x0000001007077810 */ /* 0x000fc80007ffe0ff */
[----:B------:R-:W-:Y:S01]  /*0720*/  ISETP.GE.AND P1, PT, R7, R17, PT ;  /* 0x000000110700720c */ /* 0x000fe20003f26270 */
[----:B--2---:R-:W-:-:S04]  /*0730*/  FADD.FTZ R9, R12, R9 ;  /* 0x000000090c097221 */ /* 0x004fc80000010000 */
[----:B---3--:R-:W-:Y:S01]  /*0740*/  FADD.FTZ R9, R9, R10 ;  /* 0x0000000a09097221 */ /* 0x008fe20000010000 */
[----:B------:R-:W-:-:S03]  /*0750*/  IADD3 R10, P2, R4, 0x40, RZ ;  /* 0x00000040040a7810 */ /* 0x000fc60007f5e0ff */
[----:B----4-:R-:W-:-:S04]  /*0760*/  FADD.FTZ R9, R9, R18 ;  /* 0x0000001209097221 */ /* 0x010fc80000010000 */
[----:B-----5:R-:W-:Y:S02]  /*0770*/  FADD.FTZ R9, R9, R19 ;  /* 0x0000001309097221 */ /* 0x020fe40000010000 */
[----:B------:R-:W-:Y:S02]  /*0780*/  IMAD.X R19, RZ, RZ, R5, P2 ;  /* 0x000000ffff137224 */ /* 0x000fe400010e0605 */
[----:B------:R-:W-:-:S04]  /*0790*/  FADD.FTZ R9, R9, R20 ;  /* 0x0000001409097221 */ /* 0x000fc80000010000 */
        /* <DEDUP_REMOVED lines=10> */
[----:B------:R-:W-:Y:S01]  /*0840*/  FADD.FTZ R12, R9, R35 ;  /* 0x00000023090c7221 */ /* 0x000fe20000010000 */
[----:B------:R-:W-:Y:S07]  /*0850*/  @!P1 BRA `(.L_x_73) ;  /* 0xfffffd9000009947 */ /* 0x000fee000383ffff */
.L_x_72:
[----:B------:R-:W-:Y:S05]  /*0860*/  BSYNC B1 ;  /* 0x0000000000017941 */ /* 0x000fea0003800000 */
.L_x_71:
[----:B------:R-:W-:Y:S01]  /*0870*/  IADD3 R4, R8, -R7, RZ ;  /* 0x8000000708047210 */ /* 0x000fe20007ffe0ff */
[----:B------:R-:W-:Y:S03]  /*0880*/  BSSY B1, `(.L_x_74) ;  /* 0x0000019000017945 */ /* 0x000fe60003800000 */
[----:B------:R-:W-:-:S12]  /*0890*/  ISETP.GT.AND P1, PT, R4, 0x4, PT ;  /* 0x000000040400780c */ /* 0x000fd80003f24270 */
[----:B------:R-:W-:Y:S05]  /*08a0*/  @!P1 BRA `(.L_x_75) ;  /* 0x0000016000009947 */ /* 0x000fea0003800000 */
[----:B------:R-:W-:Y:S01]  /*08b0*/  IMAD.MOV.U32 R4, RZ, RZ, R10 ;  /* 0x000000ffff047224 */ /* 0x000fe200078e000a */
[----:B------:R-:W-:-:S08]  /*08c0*/  MOV R5, R19 ;  /* 0x0000001300057202 */ /* 0x000fd00000000f00 */
[----:B------:R-:W2:Y:S04]  /*08d0*/  LDG.E.CONSTANT.SYS R9, [R4] ;  /* 0x0000000004097381 */ /* 0x000ea800001e6900 */
[----:B------:R-:W3:Y:S04]  /*08e0*/  LDG.E.CONSTANT.SYS R10, [R4+0x4] ;  /* 0x00000400040a7381 */ /* 0x000ee800001e6900 */
[----:B------:R-:W4:Y:S04]  /*08f0*/  LDG.E.CONSTANT.SYS R18, [R4+0x8] ;  /* 0x0000080004127381 */ /* 0x000f2800001e6900 */
[----:B------:R-:W5:Y:S04]  /*0900*/  LDG.E.CONSTANT.SYS R19, [R4+0xc] ;  /* 0x00000c0004137381 */ /* 0x000f6800001e6900 */
[----:B------:R-:W5:Y:S04]  /*0910*/  LDG.E.CONSTANT.SYS R20, [R4+0x10] ;  /* 0x0000100004147381 */ /* 0x000f6800001e6900 */
[----:B------:R-:W5:Y:S04]  /*0920*/  LDG.E.CONSTANT.SYS R22, [R4+0x14] ;  /* 0x0000140004167381 */ /* 0x000f6800001e6900 */
[----:B------:R-:W5:Y:S04]  /*0930*/  LDG.E.CONSTANT.SYS R23, [R4+0x18] ;  /* 0x0000180004177381 */ /* 0x000f6800001e6900 */
[----:B------:R-:W5:Y:S01]  /*0940*/  LDG.E.CONSTANT.SYS R24, [R4+0x1c] ;  /* 0x00001c0004187381 */ /* 0x000f6200001e6900 */
[----:B------:R-:W-:-:S02]  /*0950*/  PLOP3.LUT P0, PT, PT, PT, PT, 0x8, 0x0 ;  /* 0x000000000000781c */ /* 0x000fc40003f0e170 */
[----:B------:R-:W-:Y:S01]  /*0960*/  IADD3 R7, R7, 0x8, RZ ;  /* 0x0000000807077810 */ /* 0x000fe20007ffe0ff */
        /* <DEDUP_REMOVED lines=9> */
[----:B------:R-:W-:-:S08]  /*0a00*/  FADD.FTZ R12, R9, R24 ;  /* 0x00000018090c7221 */ /* 0x000fd00000010000 */
.L_x_75:
[----:B------:R-:W-:Y:S05]  /*0a10*/  BSYNC B1 ;  /* 0x0000000000017941 */ /* 0x000fea0003800000 */
.L_x_74:
[----:B------:R-:W-:-:S12]  /*0a20*/  ISETP.LT.OR P0, PT, R7, R8, P0 ;  /* 0x000000080700720c */ /* 0x000fd80000701670 */
[----:B------:R-:W-:Y:S05]  /*0a30*/  @!P0 BRA `(.L_x_66) ;  /* 0x000000f000008947 */ /* 0x000fea0003800000 */
.L_x_76:
[----:B------:R-:W-:Y:S01]  /*0a40*/  MOV R4, R10 ;  /* 0x0000000a00047202 */ /* 0x000fe20000000f00 */
[----:B------:R-:W-:-:S08]  /*0a50*/  IMAD.MOV.U32 R5, RZ, RZ, R19 ;  /* 0x000000ffff057224 */ /* 0x000fd000078e0013 */
[----:B------:R-:W2:Y:S04]  /*0a60*/  LDG.E.CONSTANT.SYS R9, [R4] ;  /* 0x0000000004097381 */ /* 0x000ea800001e6900 */
[----:B------:R-:W3:Y:S04]  /*0a70*/  LDG.E.CONSTANT.SYS R10, [R4+0x4] ;  /* 0x00000400040a7381 */ /* 0x000ee800001e6900 */
[----:B------:R-:W4:Y:S04]  /*0a80*/  LDG.E.CONSTANT.SYS R18, [R4+0x8] ;  /* 0x0000080004127381 */ /* 0x000f2800001e6900 */
[----:B------:R-:W5:Y:S01]  /*0a90*/  LDG.E.CONSTANT.SYS R20, [R4+0xc] ;  /* 0x00000c0004147381 */ /* 0x000f6200001e6900 */
[----:B------:R-:W-:-:S04]  /*0aa0*/  IADD3 R7, R7, 0x4, RZ ;  /* 0x0000000407077810 */ /* 0x000fc80007ffe0ff */
[----:B------:R-:W-:Y:S01]  /*0ab0*/  ISETP.GE.AND P0, PT, R7, R8, PT ;  /* 0x000000080700720c */ /* 0x000fe20003f06270 */
[----:B--2---:R-:W-:-:S04]  /*0ac0*/  FADD.FTZ R9, R12, R9 ;  /* 0x000000090c097221 */ /* 0x004fc80000010000 */
[----:B---3--:R-:W-:Y:S01]  /*0ad0*/  FADD.FTZ R9, R9, R10 ;  /* 0x0000000a09097221 */ /* 0x008fe20000010000 */
[----:B------:R-:W-:-:S03]  /*0ae0*/  IADD3 R10, P1, R4, 0x10, RZ ;  /* 0x00000010040a7810 */ /* 0x000fc60007f3e0ff */
[----:B----4-:R-:W-:Y:S01]  /*0af0*/  FADD.FTZ R9, R9, R18 ;  /* 0x0000001209097221 */ /* 0x010fe20000010000 */
[----:B------:R-:W-:-:S03]  /*0b00*/  IADD3.X R19, RZ, R5, RZ, P1, !PT ;  /* 0x00000005ff137210 */ /* 0x000fc60000ffe4ff */
[----:B-----5:R-:W-:Y:S01]  /*0b10*/  FADD.FTZ R12, R9, R20 ;  /* 0x00000014090c7221 */ /* 0x020fe20000010000 */
[----:B------:R-:W-:Y:S07]  /*0b20*/  @!P0 BRA `(.L_x_76) ;  /* 0xffffff1000008947 */ /* 0x000fee000383ffff */
.L_x_66:
[----:B------:R-:W-:Y:S05]  /*0b30*/  BSYNC B0 ;  /* 0x0000000000007941 */ /* 0x000fea0003800000 */
.L_x_65:
[----:B------:R-:W-:Y:S02]  /*0b40*/  IMAD.IADD R8, R8, 0x1, -R3 ;  /* 0x0000000108087824 */ /* 0x000fe400078e0a03 */
[----:B------:R-:W-:-:S04]  /*0b50*/  IMAD R11, R6, c[0x0][0x1b8], R11 ;  /* 0x00006e00060b7a24 */ /* 0x000fc800078e020b */
[----:B------:R-:W0:Y:S02]  /*0b60*/  I2F R3, R8 ;  /* 0x0000000800037306 */ /* 0x000e240000201400 */
[----:B0-----:R-:W0:Y:S02]  /*0b70*/  MUFU.RCP R3, R3 ;  /* 0x0000000300037308 */ /* 0x001e240000001000 */
[----:B0-----:R-:W-:-:S05]  /*0b80*/  FMUL.FTZ R12, R12, R3 ;  /* 0x000000030c0c7220 */ /* 0x001fca0000410000 */
[----:B------:R-:W-:-:S12]  /*0b90*/  FSETP.GEU.FTZ.AND P0, PT, R12, 0.0010000000474974513054, PT ;  /* 0x3a83126f0c00780b */ /* 0x000fd80003f1e000 */
[----:B------:R-:W-:Y:S05]  /*0ba0*/  @!P0 EXIT ;  /* 0x000000000000894d */ /* 0x000fea0003800000 */
[----:B------:R-:W-:Y:S02]  /*0bb0*/  IADD3 R3, R2, c[0x0][0x164], RZ ;  /* 0x0000590002037a10 */ /* 0x000fe40007ffe0ff */
[----:B------:R-:W-:Y:S02]  /*0bc0*/  IADD3 R4, R0, c[0x0][0x160], RZ ;  /* 0x0000580000047a10 */ /* 0x000fe40007ffe0ff */
[----:B------:R-:W-:-:S03]  /*0bd0*/  MOV R10, 0x4 ;  /* 0x00000004000a7802 */ /* 0x000fc60000000f00 */
[----:B------:R-:W-:-:S04]  /*0be0*/  IMAD R3, R3, c[0x0][0x1c0], R4 ;  /* 0x0000700003037a24 */ /* 0x000fc800078e0204 */
[----:B------:R-:W-:-:S10]  /*0bf0*/  IMAD.WIDE R22, R3, R10, c[0x0][0x170] ;  /* 0x00005c0003167625 */ /* 0x000fd400078e020a */
[----:B------:R-:W2:Y:S01]  /*0c00*/  LDG.E.CONSTANT.SYS R17, [R22] ;  /* 0x0000000016117381 */ /* 0x000ea200001e6900 */
[----:B------:R-:W-:Y:S02]  /*0c10*/  IMAD.MOV.U32 R9, RZ, RZ, c[0x0][0x1cc] ;  /* 0x00007300ff097624 */ /* 0x000fe400078e00ff */
[----:B------:R-:W-:-:S03]  /*0c20*/  IMAD R0, R2, c[0x0][0x1c0], R0 ;  /* 0x0000700002007a24 */ /* 0x000fc600078e0200 */
[----:B------:R-:W-:Y:S02]  /*0c30*/  LEA R3, R9, R3, 0x3 ;  /* 0x0000000309037211 */ /* 0x000fe400078e18ff */
[----:B--2---:R-:W-:-:S12]  /*0c40*/  FSETP.GEU.FTZ.AND P0, PT, R17, RZ, PT ;  /* 0x000000ff1100720b */ /* 0x004fd80003f1e000 */
[----:B------:R-:W-:Y:S05]  /*0c50*/  @!P0 EXIT ;  /* 0x000000000000894d */ /* 0x000fea0003800000 */
[-C--:B------:R-:W-:Y:S02]  /*0c60*/  IMAD.WIDE R26, R3, R10.reuse, c[0x0][0x170] ;  /* 0x00005c00031a7625 */ /* 0x080fe400078e020a */
[----:B------:R-:W-:Y:S02]  /*0c70*/  IMAD.WIDE R2, R11, R10, c[0x0][0x180] ;  /* 0x000060000b027625 */ /* 0x000fe400078e020a */
[----:B------:R-:W-:-:S05]  /*0c80*/  IMAD.SHL.U32 R9, R9, 0x4, RZ ;  /* 0x0000000409097824 */ /* 0x000fca00078e00ff */
[----:B------:R-:W-:Y:S01]  /*0c90*/  SHF.R.S32.HI R8, RZ, 0x1f, R9 ;  /* 0x0000001fff087819 */ /* 0x000fe20000011409 */
[----:B------:R0:W5:Y:S01]  /*0ca0*/  LDG.E.CONSTANT.SYS R7, [R26] ;  /* 0x000000001a077381 */ /* 0x00016200001e6900 */
[----:B------:R-:W-:-:S03]  /*0cb0*/  IADD3 R30, P0, R26, R9, RZ ;  /* 0x000000091a1e7210 */ /* 0x000fc60007f1e0ff */
[----:B------:R-:W2:Y:S01]  /*0cc0*/  LDG.E.SYS R24, [R2] ;  /* 0x0000000002187381 */ /* 0x000ea200001ee900 */
[----:B------:R-:W-:Y:S02]  /*0cd0*/  IADD3.X R31, R27, R8, RZ, P0, !PT ;  /* 0x000000081b1f7210 */ /* 0x000fe400007fe4ff */
[----:B------:R-:W-:-:S05]  /*0ce0*/  IADD3 R20, P0, R9, R30, RZ ;  /* 0x0000001e09147210 */ /* 0x000fca0007f1e0ff */
[----:B------:R-:W-:Y:S01]  /*0cf0*/  IMAD.X R21, R8, 0x1, R31, P0 ;  /* 0x0000000108157824 */ /* 0x000fe200000e061f */
[----:B------:R0:W5:Y:S07]  /*0d00*/  LDG.E.CONSTANT.SYS R6, [R30] ;  /* 0x000000001e067381 */ /* 0x00016e00001e6900 */
[----:B------:R0:W5:Y:S01]  /*0d10*/  LDG.E.CONSTANT.SYS R5, [R20] ;  /* 0x0000000014057381 */ /* 0x00016200001e6900 */
[----:B------:R-:W-:Y:S01]  /*0d20*/  IMAD R4, R13, 0x2c, RZ ;  /* 0x0000002c0d047824 */ /* 0x000fe200078e02ff */
[----:B------:R-:W-:-:S08]  /*0d30*/  MOV R25, 0x3f800000 ;  /* 0x3f80000000197802 */ /* 0x000fd00000000f00 */
[----:B------:R0:W-:Y:S01]  /*0d40*/  STS [R4], R25 ;  /* 0x0000001904007388 */ /* 0x0001e20000000800 */
[----:B------:R-:W-:Y:S01]  /*0d50*/  BSSY B0, `(.L_x_77) ;  /* 0x0000058000007945 */ /* 0x000fe20003800000 */
[----:B------:R-:W-:Y:S01]  /*0d60*/  IMAD.WIDE R18, R0, R10, c[0x0][0x170] ;  /* 0x00005c0000127625 */ /* 0x000fe200078e020a */
[----:B--2---:R-:W-:Y:S01]  /*0d70*/  ISETP.GE.AND P1, PT, R24, 0x1, PT ;  /* 0x000000011800780c */ /* 0x004fe20003f26270 */
[----:B------:R-:W-:-:S11]  /*0d80*/  IMAD.MOV.U32 R0, RZ, RZ, R24 ;  /* 0x000000ffff007224 */ /* 0x000fd600078e0018 */
[----:B------:R-:W-:Y:S05]  /*0d90*/  @!P1 BRA `(.L_x_78) ;  /* 0x0000053000009947 */ /* 0x000fea0003800000 */
[----:B0-----:R-:W-:Y:S01]  /*0da0*/  LOP3.LUT R24, R0, 0x3, RZ, 0xc0, !PT ;  /* 0x0000000300187812 */ /* 0x001fe200078ec0ff */
[----:B------:R-:W-:Y:S01]  /*0db0*/  BSSY B1, `(.L_x_79) ;  /* 0x0000015000017945 */ /* 0x000fe20003800000 */
[----:B------:R-:W-:Y:S02]  /*0dc0*/  MOV R21, RZ ;  /* 0x000000ff00157202 */ /* 0x000fe40000000f00 */
[----:B------:R-:W-:-:S12]  /*0dd0*/  ISETP.NE.AND P0, PT, R24, RZ, PT ;  /* 0x000000ff1800720c */ /* 0x000fd80003f05270 */
[----:B------:R-:W-:Y:S05]  /*0de0*/  @!P0 BRA `(.L_x_80) ;  /* 0x0000011000008947 */ /* 0x000fea0003800000 */
[----:B------:R-:W-:Y:S01]  /*0df0*/  ISETP.NE.AND P0, PT, R24, 0x1, PT ;  /* 0x000000011800780c */ /* 0x000fe20003f05270 */
[----:B------:R-:W-:Y:S01]  /*0e00*/  IMAD.MOV.U32 R20, RZ, RZ, 0xb ;  /* 0x0000000bff147424 */ /* 0x000fe200078e00ff */
[----:B------:R-:W-:Y:S01]  /*0e10*/  BSSY B2, `(.L_x_81) ;  /* 0x000000b000027945 */ /* 0x000fe20003800000 */
[----:B------:R-:W-:Y:S02]  /*0e20*/  MOV R21, RZ ;  /* 0x000000ff00157202 */ /* 0x000fe40000000f00 */
[----:B------:R-:W-:-:S07]  /*0e30*/  IMAD R20, R13, R20, 0x1 ;  /* 0x000000010d147424 */ /* 0x000fce00078e0214 */
[----:B------:R-:W-:Y:S05]  /*0e40*/  @!P0 BRA `(.L_x_82) ;  /* 0x0000007000008947 */ /* 0x000fea0003800000 */
[----:B------:R-:W-:Y:S01]  /*0e50*/  ISETP.NE.AND P0, PT, R24, 0x2, PT ;  /* 0x000000021800780c */ /* 0x000fe20003f05270 */
[----:B------:R-:W-:-:S11]  /*0e60*/  IMAD.MOV.U32 R21, RZ, RZ, RZ ;  /* 0x000000ffff157224 */ /* 0x000fd600078e00ff */
[----:B------:R-:W-:Y:S01]  /*0e70*/  @P0 MOV R21, 0x1 ;  /* 0x0000000100150802 */ /* 0x000fe20000000f00 */
[----:B------:R0:W-:Y:S04]  /*0e80*/  @P0 STS [R4+0x4], RZ ;  /* 0x000004ff04000388 */ /* 0x0001e80000000800 */
[----:B------:R-:W-:Y:S01]  /*0e90*/  IMAD.IADD R24, R20, 0x1, R21 ;  /* 0x0000000114187824 */ /* 0x000fe200078e0215 */
[----:B------:R-:W-:-:S07]  /*0ea0*/  IADD3 R21, R21, 0x1, RZ ;  /* 0x0000000115157810 */ /* 0x000fce0007ffe0ff */
[----:B------:R0:W-:Y:S02]  /*0eb0*/  STS [R24.X4], RZ ;  /* 0x000000ff18007388 */ /* 0x0001e40000004800 */
.L_x_82:
[----:B0-----:R-:W-:Y:S05]  /*0ec0*/  BSYNC B2 ;  /* 0x0000000000027941 */ /* 0x001fea0003800000 */
.L_x_81:
[----:B------:R-:W-:Y:S02]  /*0ed0*/  IADD3 R20, R20, R21, RZ ;  /* 0x0000001514147210 */ /* 0x000fe40007ffe0ff */
[----:B------:R-:W-:-:S06]  /*0ee0*/  IADD3 R21, R21, 0x1, RZ ;  /* 0x0000000115157810 */ /* 0x000fcc0007ffe0ff */
[----:B------:R0:W-:Y:S02]  /*0ef0*/  STS [R20.X4], RZ ;  /* 0x000000ff14007388 */ /* 0x0001e40000004800 */
.L_x_80:
[----:B0-----:R-:W-:Y:S05]  /*0f00*/  BSYNC B1 ;  /* 0x0000000000017941 */ /* 0x001fea0003800000 */
.L_x_79:
[----:B------:R-:W-:-:S12]  /*0f10*/  ISETP.GE.U32.AND P0, PT, R0, 0x4, PT ;  /* 0x000000040000780c */ /* 0x000fd80003f06070 */
[----:B------:R-:W-:Y:S05]  /*0f20*/  @!P0 BRA `(.L_x_78) ;  /* 0x000003a000008947 */ /* 0x000fea0003800000 */
[----:B------:R-:W-:Y:S01]  /*0f30*/  IMAD R20, R15, c[0x0][0x0], RZ ;  /* 0x000000000f147a24 */ /* 0x000fe200078e02ff */
[----:B------:R-:W-:Y:S01]  /*0f40*/  BSSY B1, `(.L_x_83) ;  /* 0x000001e000017945 */ /* 0x000fe20003800000 */
[----:B------:R-:W-:Y:S02]  /*0f50*/  PLOP3.LUT P0, PT, PT, PT, PT, 0x80, 0x0 ;  /* 0x000000000000781c */ /* 0x000fe40003f0f070 */
[--C-:B------:R-:W-:Y:S02]  /*0f60*/  IMAD R25, R20, 0xb, R21.reuse ;  /* 0x0000000b14197824 */ /* 0x100fe400078e0215 */
[----:B------:R-:W-:Y:S02]  /*0f70*/  IMAD.IADD R20, R0, 0x1, -R21 ;  /* 0x0000000100147824 */ /* 0x000fe400078e0a15 */
[----:B------:R-:W-:-:S03]  /*0f80*/  IMAD R25, R16, 0xb, R25 ;  /* 0x0000000b10197824 */ /* 0x000fc600078e0219 */
[----:B------:R-:W-:Y:S02]  /*0f90*/  ISETP.GT.AND P2, PT, R20, 0xc, PT ;  /* 0x0000000c1400780c */ /* 0x000fe40003f44270 */
[----:B------:R-:W-:-:S10]  /*0fa0*/  SHF.L.U32 R25, R25, 0x2, RZ ;  /* 0x0000000219197819 */ /* 0x000fd400000006ff */
[----:B------:R-:W-:Y:S05]  /*0fb0*/  @!P2 BRA `(.L_x_84) ;  /* 0x000001600000a947 */ /* 0x000fea0003800000 */
[----:B------:R-:W-:Y:S02]  /*0fc0*/  PLOP3.LUT P0, PT, PT, PT, PT, 0x8, 0x0 ;  /* 0x000000000000781c */ /* 0x000fe40003f0e170 */
[----:B------:R-:W-:-:S10]  /*0fd0*/  IADD3 R20, R0, -0xc, RZ ;  /* 0xfffffff400147810 */ /* 0x000fd40007ffe0ff */
.L_x_85:
[----:B------:R-:W-:Y:S01]  /*0fe0*/  IADD3 R21, R21, 0x10, RZ ;  /* 0x0000001015157810 */ /* 0x000fe20007ffe0ff */
[----:B------:R-:W-:Y:S03]  /*0ff0*/  STS [R25+0x4], RZ ;  /* 0x000004ff19007388 */ /* 0x000fe60000000800 */
[----:B------:R-:W-:Y:S01]  /*1000*/  ISETP.GE.AND P2, PT, R21, R20, PT ;  /* 0x000000141500720c */ /* 0x000fe20003f46270 */
[----:B------:R-:W-:Y:S04]  /*1010*/  STS [R25+0x10], RZ ;  /* 0x000010ff19007388 */ /* 0x000fe80000000800 */
        /* <DEDUP_REMOVED lines=13> */
[----:B------:R0:W-:Y:S02]  /*10f0*/  STS [R25+0x38], RZ ;  /* 0x000038ff19007388 */ /* 0x0001e40000000800 */
[----:B0-----:R-:W-:Y:S01]  /*1100*/  IADD3 R25, R25, 0x40, RZ ;  /* 0x0000004019197810 */ /* 0x001fe20007ffe0ff */
[----:B------:R-:W-:Y:S07]  /*1110*/  @!P2 BRA `(.L_x_85) ;  /* 0xfffffec00000a947 */ /* 0x000fee000383ffff */
.L_x_84:
[----:B------:R-:W-:Y:S05]  /*1120*/  BSYNC B1 ;  /* 0x0000000000017941 */ /* 0x000fea0003800000 */
.L_x_83:
[----:B------:R-:W-:Y:S01]  /*1130*/  IMAD.IADD R20, R0, 0x1, -R21 ;  /* 0x0000000100147824 */ /* 0x000fe200078e0a15 */
[----:B------:R-:W-:Y:S04]  /*1140*/  BSSY B1, `(.L_x_86) ;  /* 0x000000e000017945 */ /* 0x000fe80003800000 */
[----:B------:R-:W-:-:S12]  /*1150*/  ISETP.GT.AND P2, PT, R20, 0x4, PT ;  /* 0x000000041400780c */ /* 0x000fd80003f44270 */
[----:B------:R-:W-:Y:S05]  /*1160*/  @!P2 BRA `(.L_x_87) ;  /* 0x000000b00000a947 */ /* 0x000fea0003800000 */
[----:B------:R-:W-:Y:S01]  /*1170*/  STS [R25+0x4], RZ ;  /* 0x000004ff19007388 */ /* 0x000fe20000000800 */
[----:B------:R-:W-:Y:S02]  /*1180*/  PLOP3.LUT P0, PT, PT, PT, PT, 0x8, 0x0 ;  /* 0x000000000000781c */ /* 0x000fe40003f0e170 */
[----:B------:R-:W-:Y:S01]  /*1190*/  IADD3 R21, R21, 0x8, RZ ;  /* 0x0000000815157810 */ /* 0x000fe20007ffe0ff */
[----:B------:R-:W-:Y:S04]  /*11a0*/  STS [R25+0x10], RZ ;  /* 0x000010ff19007388 */ /* 0x000fe80000000800 */
[----:B------:R-:W-:Y:S04]  /*11b0*/  STS [R25+0xc], RZ ;  /* 0x00000cff19007388 */ /* 0x000fe80000000800 */
[----:B------:R-:W-:Y:S04]  /*11c0*/  STS [R25+0x8], RZ ;  /* 0x000008ff19007388 */ /* 0x000fe80000000800 */
[----:B------:R-:W-:Y:S04]  /*11d0*/  STS [R25+0x14], RZ ;  /* 0x000014ff19007388 */ /* 0x000fe80000000800 */
[----:B------:R-:W-:Y:S04]  /*11e0*/  STS [R25+0x20], RZ ;  /* 0x000020ff19007388 */ /* 0x000fe80000000800 */
[----:B------:R-:W-:Y:S04]  /*11f0*/  STS [R25+0x1c], RZ ;  /* 0x00001cff19007388 */ /* 0x000fe80000000800 */
[----:B------:R0:W-:Y:S02]  /*1200*/  STS [R25+0x18], RZ ;  /* 0x000018ff19007388 */ /* 0x0001e40000000800 */
[----:B0-----:R-:W-:-:S08]  /*1210*/  IADD3 R25, R25, 0x20, RZ ;  /* 0x0000002019197810 */ /* 0x001fd00007ffe0ff */
.L_x_87:
[----:B------:R-:W-:Y:S05]  /*1220*/  BSYNC B1 ;  /* 0x0000000000017941 */ /* 0x000fea0003800000 */
.L_x_86:
[----:B------:R-:W-:-:S12]  /*1230*/  ISETP.LT.OR P0, PT, R21, R0, P0 ;  /* 0x000000001500720c */ /* 0x000fd80000701670 */
[----:B------:R-:W-:Y:S05]  /*1240*/  @!P0 BRA `(.L_x_78) ;  /* 0x0000008000008947 */ /* 0x000fea0003800000 */
.L_x_88:
[----:B------:R-:W-:Y:S01]  /*1250*/  IADD3 R21, R21, 0x4, RZ ;  /* 0x0000000415157810 */ /* 0x000fe20007ffe0ff */
[----:B------:R-:W-:Y:S03]  /*1260*/  STS [R25+0x4], RZ ;  /* 0x000004ff19007388 */ /* 0x000fe60000000800 */
[----:B------:R-:W-:Y:S01]  /*1270*/  ISETP.GE.AND P0, PT, R21, R0, PT ;  /* 0x000000001500720c */ /* 0x000fe20003f06270 */
[----:B------:R-:W-:Y:S04]  /*1280*/  STS [R25+0x10], RZ ;  /* 0x000010ff19007388 */ /* 0x000fe80000000800 */
[----:B------:R-:W-:Y:S04]  /*1290*/  STS [R25+0xc], RZ ;  /* 0x00000cff19007388 */ /* 0x000fe80000000800 */
[----:B------:R0:W-:Y:S02]  /*12a0*/  STS [R25+0x8], RZ ;  /* 0x000008ff19007388 */ /* 0x0001e40000000800 */
[----:B0-----:R-:W-:Y:S01]  /*12b0*/  IADD3 R25, R25, 0x10, RZ ;  /* 0x0000001019197810 */ /* 0x001fe20007ffe0ff */
[----:B------:R-:W-:Y:S07]  /*12c0*/  @!P0 BRA `(.L_x_88) ;  /* 0xffffff8000008947 */ /* 0x000fee000383ffff */
.L_x_78:
[----:B0-----:R-:W-:Y:S05]  /*12d0*/  BSYNC B0 ;  /* 0x0000000000007941 */ /* 0x001fea0003800000 */
.L_x_77:
[----:B------:R-:W-:Y:S01]  /*12e0*/  BSSY B0, `(.L_x_89) ;  /* 0x0000107000007945 */ /* 0x000fe20003800000 */
[----:B------:R-:W-:Y:S05]  /*12f0*/  @!P1 BRA `(.L_x_90) ;  /* 0x0000105000009947 */ /* 0x000fea0003800000 */
[----:B------:R-:W-:Y:S01]  /*1300*/  LOP3.LUT R20, R0, 0x3, RZ, 0xc0, !PT ;  /* 0x0000000300147812 */ /* 0x000fe200078ec0ff */
[----:B------:R-:W0:Y:S01]  /*1310*/  I2F R40, c[0x0][0x160] ;  /* 0x0000580000287b06 */ /* 0x000e220000201400 */
[----:B------:R-:W-:Y:S01]  /*1320*/  BSSY B1, `(.L_x_91) ;  /* 0x0000029000017945 */ /* 0x000fe20003800000 */
[----:B------:R-:W-:-:S02]  /*1330*/  MOV R45, RZ ;  /* 0x000000ff002d7202 */ /* 0x000fc40000000f00 */
[----:B------:R-:W-:-:S12]  /*1340*/  ISETP.NE.AND P0, PT, R20, RZ, PT ;  /* 0x000000ff1400720c */ /* 0x000fd80003f05270 */
[----:B------:R-:W-:Y:S05]  /*1350*/  @!P0 BRA `(.L_x_92) ;  /* 0x0000025000008947 */ /* 0x000fea0003800000 */
[----:B0-----:R-:W-:Y:S01]  /*1360*/  ISETP.NE.AND P0, PT, R20, 0x1, PT ;  /* 0x000000011400780c */ /* 0x001fe20003f05270 */
[----:B------:R-:W-:Y:S01]  /*1370*/  BSSY B2, `(.L_x_93) ;  /* 0x0000018000027945 */ /* 0x000fe20003800000 */
[----:B------:R-:W-:-:S10]  /*1380*/  IMAD.MOV.U32 R26, RZ, RZ, RZ ;  /* 0x000000ffff1a7224 */ /* 0x000fd400078e00ff */
[----:B------:R-:W-:Y:S05]  /*1390*/  @!P0 BRA `(.L_x_94) ;  /* 0x0000015000008947 */ /* 0x000fea0003800000 */
[----:B------:R-:W-:-:S12]  /*13a0*/  ISETP.NE.AND P0, PT, R20, 0x2, PT ;  /* 0x000000021400780c */ /* 0x000fd80003f05270 */
[----:B------:R-:W-:Y:S01]  /*13b0*/  @P0 IMAD.WIDE R20, R11, R10, c[0x0][0x178] ;  /* 0x00005e000b140625 */ /* 0x000fe200078e020a */
[----:B------:R-:W-:Y:S01]  /*13c0*/  MOV R26, RZ ;  /* 0x000000ff001a7202 */ /* 0x000fe20000000f00 */
[----:B------:R-:W-:Y:S01]  /*13d0*/  ULDC UR4, c[0x0][0x1b8] ;  /* 0x00006e0000047ab9 */ /* 0x000fe20000000800 */
[----:B------:R-:W-:Y:S01]  /*13e0*/  ULDC UR5, c[0x0][0x1bc] ;  /* 0x00006f0000057ab9 */ /* 0x000fe20000000800 */
[----:B------:R-:W0:Y:S06]  /*13f0*/  @P0 LDS.U R27, [R4+0x4] ;  /* 0x00000400041b0984 */ /* 0x000e2c0000001800 */
[----:B------:R-:W0:Y:S01]  /*1400*/  @P0 LDG.E.CONSTANT.SYS R21, [R20] ;  /* 0x0000000014150381 */ /* 0x000e2200001e6900 */
[----:B------:R-:W-:Y:S01]  /*1410*/  @P0 IMAD.MOV.U32 R26, RZ, RZ, 0x1 ;  /* 0x00000001ff1a0424 */ /* 0x000fe200078e00ff */
[----:B------:R-:W-:-:S04]  /*1420*/  UIMAD UR4, UR4, UR5, URZ ;  /* 0x00000005040472a4 */ /* 0x000fc8000f8e023f */
[----:B------:R-:W-:-:S04]  /*1430*/  IADD3 R24, -R26, RZ, RZ ;  /* 0x000000ff1a187210 */ /* 0x000fc80007ffe1ff */
[----:B------:R-:W-:-:S05]  /*1440*/  LOP3.LUT R24, R24, UR4, RZ, 0xc0, !PT ;  /* 0x0000000418187c12 */ /* 0x000fca000f8ec0ff */
[----:B------:R-:W-:-:S04]  /*1450*/  IMAD.IADD R24, R11, 0x1, R24 ;  /* 0x000000010b187824 */ /* 0x000fc800078e0218 */
[----:B------:R-:W-:-:S10]  /*1460*/  IMAD.WIDE R24, R24, R10, c[0x0][0x178] ;  /* 0x00005e0018187625 */ /* 0x000fd400078e020a */
[----:B------:R-:W2:Y:S01]  /*1470*/  LDG.E.CONSTANT.SYS R25, [R24] ;  /* 0x0000000018197381 */ /* 0x000ea200001e6900 */
[----:B0-----:R-:W-:Y:S02]  /*1480*/  @P0 FFMA.FTZ R21, R40, R21, R27 ;  /* 0x0000001528150223 */ /* 0x001fe4000001001b */
[----:B------:R-:W-:Y:S01]  /*1490*/  IMAD R20, R13, 0xb, R26 ;  /* 0x0000000b0d147824 */ /* 0x000fe200078e021a */
[----:B------:R-:W-:-:S05]  /*14a0*/  IADD3 R26, R26, 0x1, RZ ;  /* 0x000000011a1a7810 */ /* 0x000fca0007ffe0ff */
[----:B------:R-:W-:Y:S04]  /*14b0*/  @P0 STS [R4+0x4], R21 ;  /* 0x0000041504000388 */ /* 0x000fe80000000800 */
[----:B------:R-:W2:Y:S02]  /*14c0*/  LDS.U R27, [R20.X4+0x4] ;  /* 0x00000400141b7984 */ /* 0x000ea40000005800 */
[----:B--2---:R-:W-:-:S08]  /*14d0*/  FFMA.FTZ R27, R40, R25, R27 ;  /* 0x00000019281b7223 */ /* 0x004fd0000001001b */
[----:B------:R0:W-:Y:S02]  /*14e0*/  STS [R20.X4+0x4], R27 ;  /* 0x0000041b14007388 */ /* 0x0001e40000004800 */
.L_x_94:
[----:B0-----:R-:W-:Y:S05]  /*14f0*/  BSYNC B2 ;  /* 0x0000000000027941 */ /* 0x001fea0003800000 */
.L_x_93:
[----:B------:R-:W-:Y:S01]  /*1500*/  ULDC UR4, c[0x0][0x1b8] ;  /* 0x00006e0000047ab9 */ /* 0x000fe20000000800 */
[----:B------:R-:W-:Y:S02]  /*1510*/  ULDC UR5, c[0x0][0x1bc] ;  /* 0x00006f0000057ab9 */ /* 0x000fe40000000800 */
[----:B------:R-:W-:-:S06]  /*1520*/  UIMAD UR4, UR4, UR5, URZ ;  /* 0x00000005040472a4 */ /* 0x000fcc000f8e023f */
[----:B------:R-:W-:-:S04]  /*1530*/  IMAD R20, R26, UR4, R11 ;  /* 0x000000041a147c24 */ /* 0x000fc8000f8e020b */
[----:B------:R-:W-:-:S10]  /*1540*/  IMAD.WIDE R20, R20, R10, c[0x0][0x178] ;  /* 0x00005e0014147625 */ /* 0x000fd400078e020a */
[----:B------:R-:W2:Y:S01]  /*1550*/  LDG.E.CONSTANT.SYS R21, [R20] ;  /* 0x0000000014157381 */ /* 0x000ea200001e6900 */
[----:B------:R-:W-:Y:S01]  /*1560*/  IMAD R24, R13, 0xb, R26 ;  /* 0x0000000b0d187824 */ /* 0x000fe200078e021a */
[----:B------:R-:W-:-:S07]  /*1570*/  IADD3 R45, R26, 0x1, RZ ;  /* 0x000000011a2d7810 */ /* 0x000fce0007ffe0ff */
[----:B------:R-:W2:Y:S02]  /*1580*/  LDS.U R27, [R24.X4+0x4] ;  /* 0x00000400181b7984 */ /* 0x000ea40000005800 */
[----:B--2---:R-:W-:-:S08]  /*1590*/  FFMA.FTZ R27, R40, R21, R27 ;  /* 0x00000015281b7223 */ /* 0x004fd0000001001b */
[----:B------:R0:W-:Y:S02]  /*15a0*/  STS [R24.X4+0x4], R27 ;  /* 0x0000041b18007388 */ /* 0x0001e40000004800 */
.L_x_92:
[----:B0-----:R-:W-:Y:S05]  /*15b0*/  BSYNC B1 ;  /* 0x0000000000017941 */ /* 0x001fea0003800000 */
.L_x_91:
[----:B------:R-:W-:-:S12]  /*15c0*/  ISETP.GE.U32.AND P0, PT, R0, 0x4, PT ;  /* 0x000000040000780c */ /* 0x000fd80003f06070 */
[----:B------:R-:W-:Y:S05]  /*15d0*/  @!P0 BRA `(.L_x_90) ;  /* 0x00000d7000008947 */ /* 0x000fea0003800000 */
[--C-:B------:R-:W-:Y:S01]  /*15e0*/  IMAD.IADD R25, R0, 0x1, -R45.reuse ;  /* 0x0000000100197824 */ /* 0x100fe200078e0a2d */
[----:B------:R-:W-:Y:S01]  /*15f0*/  MOV R24, c[0x0][0x1b8] ;  /* 0x00006e0000187a02 */ /* 0x000fe20000000f00 */
[----:B------:R-:W-:Y:S01]  /*1600*/  IMAD R20, R15, c[0x0][0x0], RZ ;  /* 0x000000000f147a24 */ /* 0x000fe200078e02ff */
[----:B------:R-:W-:Y:S01]  /*1610*/  BSSY B1, `(.L_x_95) ;  /* 0x0000076000017945 */ /* 0x000fe20003800000 */
[----:B------:R-:W-:Y:S02]  /*1620*/  PLOP3.LUT P0, PT, PT, PT, PT, 0x80, 0x0 ;  /* 0x000000000000781c */ /* 0x000fe40003f0f070 */
[----:B------:R-:W-:Y:S01]  /*1630*/  ISETP.GT.AND P2, PT, R25, 0xc, PT ;  /* 0x0000000c1900780c */ /* 0x000fe20003f44270 */
[----:B------:R-:W-:Y:S02]  /*1640*/  IMAD R21, R20, 0xb, R45 ;  /* 0x0000000b14157824 */ /* 0x000fe400078e022d */
[----:B------:R-:W-:Y:S02]  /*1650*/  IMAD R24, R24, c[0x0][0x1bc], RZ ;  /* 0x00006f0018187a24 */ /* 0x000fe400078e02ff */
[----:B------:R-:W-:-:S02]  /*1660*/  IMAD R21, R16, 0xb, R21 ;  /* 0x0000000b10157824 */ /* 0x000fc400078e0215 */
[----:B------:R-:W-:Y:S01]  /*1670*/  IMAD R42, R45, R24, RZ ;  /* 0x000000182d2a7224 */ /* 0x000fe200078e02ff */
[----:B------:R-:W-:Y:S01]  /*1680*/  SHF.L.U32 R43, R24, 0x2, RZ ;  /* 0x00000002182b7819 */ /* 0x000fe200000006ff */
[----:B------:R-:W-:-:S03]  /*1690*/  IMAD.SHL.U32 R41, R21, 0x4, RZ ;  /* 0x0000000415297824 */ /* 0x000fc600078e00ff */
[----:B------:R-:W-:Y:S05]  /*16a0*/  @!P2 BRA `(.L_x_96) ;  /* 0x000006c00000a947 */ /* 0x000fea0003800000 */
[----:B------:R-:W-:Y:S02]  /*16b0*/  PLOP3.LUT P0, PT, PT, PT, PT, 0x8, 0x0 ;  /* 0x000000000000781c */ /* 0x000fe40003f0e170 */
[----:B------:R-:W-:-:S10]  /*16c0*/  IADD3 R44, R0, -0xc, RZ ;  /* 0xfffffff4002c7810 */ /* 0x000fd40007ffe0ff */
.L_x_97:
[----:B------:R-:W-:Y:S01]  /*16d0*/  IADD3 R28, R11, R42, RZ ;  /* 0x0000002a0b1c7210 */ /* 0x000fe20007ffe0ff */
[----:B------:R-:W-:Y:S01]  /*16e0*/  IMAD.IADD R42, R43, 0x1, R42 ;  /* 0x000000012b2a7824 */ /* 0x000fe200078e022a */
[----:B------:R-:W-:Y:S01]  /*16f0*/  SHF.R.S32.HI R47, RZ, 0x1f, R43 ;  /* 0x0000001fff2f7819 */ /* 0x000fe2000001142b */
[----:B------:R-:W0:Y:S02]  /*1700*/  LDS.U R59, [R41+0x4] ;  /* 0x00000400293b7984 */ /* 0x000e240000001800 */
[----:B------:R-:W-:Y:S01]  /*1710*/  IMAD.WIDE R28, R28, R10, c[0x0][0x178] ;  /* 0x00005e001c1c7625 */ /* 0x000fe200078e020a */
[----:B------:R-:W-:Y:S01]  /*1720*/  IADD3 R24, R11, R42, RZ ;  /* 0x0000002a0b187210 */ /* 0x000fe20007ffe0ff */
[C---:B------:R-:W-:Y:S01]  /*1730*/  IMAD.IADD R42, R43.reuse, 0x1, R42 ;  /* 0x000000012b2a7824 */ /* 0x040fe200078e022a */
[----:B------:R-:W1:Y:S03]  /*1740*/  LDS.U R61, [R41+0x8] ;  /* 0x00000800293d7984 */ /* 0x000e660000001800 */
[----:B------:R-:W-:Y:S01]  /*1750*/  IMAD.WIDE R24, R24, R10, c[0x0][0x178] ;  /* 0x00005e0018187625 */ /* 0x000fe200078e020a */
[----:B------:R-:W-:Y:S01]  /*1760*/  IADD3 R26, P2, R43, R28, RZ ;  /* 0x0000001c2b1a7210 */ /* 0x000fe20007f5e0ff */
[----:B------:R-:W-:Y:S01]  /*1770*/  LDS.U R57, [R41+0x10] ;  /* 0x0000100029397984 */ /* 0x000fe20000001800 */
[----:B------:R-:W-:-:S03]  /*1780*/  IADD3 R31, R11, R42, RZ ;  /* 0x0000002a0b1f7210 */ /* 0x000fc60007ffe0ff */
[----:B------:R-:W-:Y:S01]  /*1790*/  IMAD.X R27, R29, 0x1, R47, P2 ;  /* 0x000000011d1b7824 */ /* 0x000fe200010e062f */
[----:B------:R2:W0:Y:S01]  /*17a0*/  LDG.E.CONSTANT.SYS R46, [R28] ;  /* 0x000000001c2e7381 */ /* 0x00042200001e6900 */
[----:B------:R-:W-:Y:S01]  /*17b0*/  IADD3 R42, R43, R42, RZ ;  /* 0x0000002a2b2a7210 */ /* 0x000fe20007ffe0ff */
[----:B------:R-:W-:Y:S01]  /*17c0*/  IMAD.WIDE R30, R31, R10, c[0x0][0x178] ;  /* 0x00005e001f1e7625 */ /* 0x000fe200078e020a */
[C---:B------:R-:W-:Y:S01]  /*17d0*/  IADD3 R38, P2, R43.reuse, R26, RZ ;  /* 0x0000001a2b267210 */ /* 0x040fe20007f5e0ff */
[----:B------:R3:W4:Y:S01]  /*17e0*/  LDG.E.CONSTANT.SYS R49, [R24] ;  /* 0x0000000018317381 */ /* 0x00072200001e6900 */
[----:B------:R-:W-:-:S03]  /*17f0*/  IADD3 R32, P3, R43, R24, RZ ;  /* 0x000000182b207210 */ /* 0x000fc60007f7e0ff */
[----:B------:R1:W4:Y:S01]  /*1800*/  LDG.E.CONSTANT.SYS R50, [R26] ;  /* 0x000000001a327381 */ /* 0x00032200001e6900 */
[----:B------:R-:W-:Y:S01]  /*1810*/  IADD3.X R39, R47, R27, RZ, P2, !PT ;  /* 0x0000001b2f277210 */ /* 0x000fe200017fe4ff */
[----:B------:R-:W-:Y:S01]  /*1820*/  IMAD.IADD R35, R11, 0x1, R42 ;  /* 0x000000010b237824 */ /* 0x000fe200078e022a */
[----:B------:R-:W-:Y:S01]  /*1830*/  IADD3 R34, P2, R43, R38, RZ ;  /* 0x000000262b227210 */ /* 0x000fe20007f5e0ff */
[----:B------:R-:W-:Y:S01]  /*1840*/  IMAD.X R33, R25, 0x1, R47, P3 ;  /* 0x0000000119217824 */ /* 0x000fe200018e062f */
[----:B------:R3:W4:Y:S01]  /*1850*/  LDG.E.CONSTANT.SYS R51, [R30] ;  /* 0x000000001e337381 */ /* 0x00072200001e6900 */
[----:B--2---:R-:W-:Y:S01]  /*1860*/  IADD3 R28, P3, R43, R32, RZ ;  /* 0x000000202b1c7210 */ /* 0x004fe20007f7e0ff */
[----:B-1----:R-:W-:Y:S01]  /*1870*/  IMAD.WIDE R26, R35, R10, c[0x0][0x178] ;  /* 0x00005e00231a7625 */ /* 0x002fe200078e020a */
[----:B------:R-:W-:Y:S01]  /*1880*/  IADD3 R20, P4, R43, R30, RZ ;  /* 0x0000001e2b147210 */ /* 0x000fe20007f9e0ff */
[C---:B------:R-:W-:Y:S01]  /*1890*/  IMAD.X R35, R47.reuse, 0x1, R39, P2 ;  /* 0x000000012f237824 */ /* 0x040fe200010e0627 */
[----:B------:R-:W-:Y:S01]  /*18a0*/  IADD3.X R29, R47, R33, RZ, P3, !PT ;  /* 0x000000212f1d7210 */ /* 0x000fe20001ffe4ff */
[----:B------:R1:W2:Y:S01]  /*18b0*/  LDG.E.CONSTANT.SYS R53, [R38] ;  /* 0x0000000026357381 */ /* 0x0002a200001e6900 */
[----:B------:R-:W-:-:S02]  /*18c0*/  IADD3 R36, P2, R43, R28, RZ ;  /* 0x0000001c2b247210 */ /* 0x000fc40007f5e0ff */
[----:B------:R-:W-:Y:S01]  /*18d0*/  IADD3.X R21, R31, R47, RZ, P4, !PT ;  /* 0x0000002f1f157210 */ /* 0x000fe200027fe4ff */
[----:B------:R1:W2:Y:S01]  /*18e0*/  LDG.E.CONSTANT.SYS R54, [R32] ;  /* 0x0000000020367381 */ /* 0x0002a200001e6900 */
[----:B------:R-:W-:Y:S02]  /*18f0*/  IADD3.X R37, R47, R29, RZ, P2, !PT ;  /* 0x0000001d2f257210 */ /* 0x000fe400017fe4ff */
[C---:B---3--:R-:W-:Y:S01]  /*1900*/  IADD3 R30, P2, R43.reuse, R20, RZ ;  /* 0x000000142b1e7210 */ /* 0x048fe20007f5e0ff */
[----:B------:R3:W2:Y:S01]  /*1910*/  LDG.E.CONSTANT.SYS R55, [R26] ;  /* 0x000000001a377381 */ /* 0x0006a200001e6900 */
[----:B------:R-:W-:-:S03]  /*1920*/  IADD3 R24, P4, R43, R26, RZ ;  /* 0x0000001a2b187210 */ /* 0x000fc60007f9e0ff */
[----:B------:R-:W-:Y:S01]  /*1930*/  IMAD.X R31, R47, 0x1, R21, P2 ;  /* 0x000000012f1f7824 */ /* 0x000fe200010e0615 */
[----:B-1----:R-:W-:Y:S01]  /*1940*/  IADD3 R38, P3, R43, R24, RZ ;  /* 0x000000182b267210 */ /* 0x002fe20007f7e0ff */
[----:B------:R-:W-:Y:S01]  /*1950*/  IMAD.X R25, R27, 0x1, R47, P4 ;  /* 0x000000011b197824 */ /* 0x000fe200020e062f */
[----:B------:R-:W-:Y:S01]  /*1960*/  IADD3 R32, P2, R43, R30, RZ ;  /* 0x0000001e2b207210 */ /* 0x000fe20007f5e0ff */
[----:B------:R1:W2:Y:S02]  /*1970*/  LDG.E.CONSTANT.SYS R34, [R34] ;  /* 0x0000000022227381 */ /* 0x0002a400001e6900 */
[C---:B------:R-:W-:Y:S01]  /*1980*/  IMAD.X R39, R47.reuse, 0x1, R25, P3 ;  /* 0x000000012f277824 */ /* 0x040fe200018e0619 */
[----:B------:R-:W-:Y:S01]  /*1990*/  IADD3.X R33, R47, R31, RZ, P2, !PT ;  /* 0x0000001f2f217210 */ /* 0x000fe200017fe4ff */
[----:B------:R0:W2:Y:S01]  /*19a0*/  LDG.E.CONSTANT.SYS R29, [R28] ;  /* 0x000000001c1d7381 */ /* 0x0000a200001e6900 */
[----:B---3--:R-:W-:-:S03]  /*19b0*/  IADD3 R26, P2, R43, R38, RZ ;  /* 0x000000262b1a7210 */ /* 0x008fc60007f5e0ff */
[----:B------:R3:W2:Y:S01]  /*19c0*/  LDG.E.CONSTANT.SYS R37, [R36] ;  /* 0x0000000024257381 */ /* 0x0006a200001e6900 */
[----:B------:R-:W-:-:S03]  /*19d0*/  IADD3.X R27, R47, R39, RZ, P2, !PT ;  /* 0x000000272f1b7210 */ /* 0x000fc600017fe4ff */
[----:B------:R0:W2:Y:S04]  /*19e0*/  LDG.E.CONSTANT.SYS R21, [R20] ;  /* 0x0000000014157381 */ /* 0x0000a800001e6900 */
[----:B------:R1:W2:Y:S04]  /*19f0*/  LDG.E.CONSTANT.SYS R30, [R30] ;  /* 0x000000001e1e7381 */ /* 0x0002a800001e6900 */
[----:B------:R0:W2:Y:S04]  /*1a00*/  LDG.E.CONSTANT.SYS R25, [R24] ;  /* 0x0000000018197381 */ /* 0x0000a800001e6900 */
[----:B------:R4:W2:Y:S04]  /*1a10*/  LDG.E.CONSTANT.SYS R33, [R32] ;  /* 0x0000000020217381 */ /* 0x0008a800001e6900 */
[----:B------:R0:W2:Y:S04]  /*1a20*/  LDG.E.CONSTANT.SYS R38, [R38] ;  /* 0x0000000026267381 */ /* 0x0000a800001e6900 */
[----:B------:R0:W2:Y:S04]  /*1a30*/  LDG.E.CONSTANT.SYS R26, [R26] ;  /* 0x000000001a1a7381 */ /* 0x0000a800001e6900 */
[----:B---3--:R-:W2:Y:S04]  /*1a40*/  LDS.U R36, [R41+0xc] ;  /* 0x00000c0029247984 */ /* 0x008ea80000001800 */
[----:B------:R-:W3:Y:S04]  /*1a50*/  LDS.U R58, [R41+0x14] ;  /* 0x00001400293a7984 */ /* 0x000ee80000001800 */
[----:B------:R-:W0:Y:S04]  /*1a60*/  LDS.U R47, [R41+0x18] ;  /* 0x00001800292f7984 */ /* 0x000e280000001800 */
[----:B-1----:R-:W1:Y:S04]  /*1a70*/  LDS.U R35, [R41+0x1c] ;  /* 0x00001c0029237984 */ /* 0x002e680000001800 */
[----:B------:R-:W0:Y:S01]  /*1a80*/  LDS.U R31, [R41+0x20] ;  /* 0x00002000291f7984 */ /* 0x000e220000001800 */
[----:B------:R-:W-:-:S04]  /*1a90*/  IADD3 R45, R45, 0x10, RZ ;  /* 0x000000102d2d7810 */ /* 0x000fc80007ffe0ff */
[----:B------:R-:W-:Y:S01]  /*1aa0*/  ISETP.GE.AND P2, PT, R45, R44, PT ;  /* 0x0000002c2d00720c */ /* 0x000fe20003f46270 */
[----:B------:R-:W-:Y:S02]  /*1ab0*/  IMAD.IADD R42, R43, 0x1, R42 ;  /* 0x000000012b2a7824 */ /* 0x000fe400078e022a */
[C---:B0-----:R-:W-:Y:S02]  /*1ac0*/  FFMA.FTZ R46, R40.reuse, R46, R59 ;  /* 0x0000002e282e7223 */ /* 0x041fe4000001003b */
[----:B------:R-:W-:Y:S06]  /*1ad0*/  LDS.U R59, [R41+0x3c] ;  /* 0x00003c00293b7984 */ /* 0x000fec0000001800 */
[----:B------:R-:W-:Y:S01]  /*1ae0*/  STS [R41+0x4], R46 ;  /* 0x0000042e29007388 */ /* 0x000fe20000000800 */
[----:B----4-:R-:W-:-:S03]  /*1af0*/  FFMA.FTZ R32, R40, R50, R61 ;  /* 0x0000003228207223 */ /* 0x010fc6000001003d */
[----:B------:R-:W0:Y:S04]  /*1b00*/  LDS.U R28, [R41+0x24] ;  /* 0x00002400291c7984 */ /* 0x000e280000001800 */
[----:B------:R-:W4:Y:S04]  /*1b10*/  LDS.U R27, [R41+0x28] ;  /* 0x00002800291b7984 */ /* 0x000f280000001800 */
[----:B------:R-:W0:Y:S04]  /*1b20*/  LDS.U R24, [R41+0x2c] ;  /* 0x00002c0029187984 */ /* 0x000e280000001800 */
[----:B------:R-:W4:Y:S04]  /*1b30*/  LDS.U R20, [R41+0x30] ;  /* 0x0000300029147984 */ /* 0x000f280000001800 */
[----:B------:R-:W4:Y:S04]  /*1b40*/  LDS.U R61, [R41+0x34] ;  /* 0x00003400293d7984 */ /* 0x000f280000001800 */
[----:B------:R-:W4:Y:S04]  /*1b50*/  LDS.U R50, [R41+0x38] ;  /* 0x0000380029327984 */ /* 0x000f280000001800 */
[----:B------:R-:W4:Y:S01]  /*1b60*/  LDS.U R39, [R41+0x40] ;  /* 0x0000400029277984 */ /* 0x000f220000001800 */
[----:B--2---:R-:W-:-:S03]  /*1b70*/  FFMA.FTZ R36, R40, R53, R36 ;  /* 0x0000003528247223 */ /* 0x004fc60000010024 */
[----:B------:R-:W-:Y:S01]  /*1b80*/  STS [R41+0x8], R32 ;  /* 0x0000082029007388 */ /* 0x000fe20000000800 */
[C---:B------:R-:W-:Y:S02]  /*1b90*/  FFMA.FTZ R34, R40.reuse, R34, R57 ;  /* 0x0000002228227223 */ /* 0x040fe40000010039 */
[C---:B---3--:R-:W-:Y:S02]  /*1ba0*/  FFMA.FTZ R58, R40.reuse, R49, R58 ;  /* 0x00000031283a7223 */ /* 0x048fe4000001003a */
[C---:B------:R-:W-:Y:S02]  /*1bb0*/  FFMA.FTZ R47, R40.reuse, R54, R47 ;  /* 0x00000036282f7223 */ /* 0x040fe4000001002f */
[C---:B-1----:R-:W-:Y:S02]  /*1bc0*/  FFMA.FTZ R35, R40.reuse, R29, R35 ;  /* 0x0000001d28237223 */ /* 0x042fe40000010023 */
[C---:B------:R-:W-:Y:S02]  /*1bd0*/  FFMA.FTZ R31, R40.reuse, R37, R31 ;  /* 0x00000025281f7223 */ /* 0x040fe4000001001f */
[----:B0-----:R-:W-:-:S02]  /*1be0*/  FFMA.FTZ R28, R40, R51, R28 ;  /* 0x00000033281c7223 */ /* 0x001fc4000001001c */
[C---:B----4-:R-:W-:Y:S02]  /*1bf0*/  FFMA.FTZ R27, R40.reuse, R21, R27 ;  /* 0x00000015281b7223 */ /* 0x050fe4000001001b */
[C---:B------:R-:W-:Y:S02]  /*1c00*/  FFMA.FTZ R24, R40.reuse, R30, R24 ;  /* 0x0000001e28187223 */ /* 0x040fe40000010018 */
[C---:B------:R-:W-:Y:S02]  /*1c10*/  FFMA.FTZ R20, R40.reuse, R33, R20 ;  /* 0x0000002128147223 */ /* 0x040fe40000010014 */
[C---:B------:R-:W-:Y:S01]  /*1c20*/  FFMA.FTZ R38, R40.reuse, R38, R59 ;  /* 0x0000002628267223 */ /* 0x040fe2000001003b */
[----:B------:R-:W-:Y:S01]  /*1c30*/  IADD3 R21, R41, 0x40, RZ ;  /* 0x0000004029157810 */ /* 0x000fe20007ffe0ff */
[C---:B------:R-:W-:Y:S02]  /*1c40*/  FFMA.FTZ R55, R40.reuse, R55, R61 ;  /* 0x0000003728377223 */ /* 0x040fe4000001003d */
[----:B------:R-:W-:-:S02]  /*1c50*/  FFMA.FTZ R50, R40, R25, R50 ;  /* 0x0000001928327223 */ /* 0x000fc40000010032 */
[----:B------:R-:W-:Y:S01]  /*1c60*/  FFMA.FTZ R26, R40, R26, R39 ;  /* 0x0000001a281a7223 */ /* 0x000fe20000010027 */
[----:B------:R-:W-:Y:S04]  /*1c70*/  STS [R41+0xc], R36 ;  /* 0x00000c2429007388 */ /* 0x000fe80000000800 */
        /* <DEDUP_REMOVED lines=12> */
[----:B------:R0:W-:Y:S02]  /*1d40*/  STS [R41+0x40], R26 ;  /* 0x0000401a29007388 */ /* 0x0001e40000000800 */
[----:B0-----:R-:W-:Y:S01]  /*1d50*/  MOV R41, R21 ;  /* 0x0000001500297202 */ /* 0x001fe20000000f00 */
[----:B------:R-:W-:Y:S07]  /*1d60*/  @!P2 BRA `(.L_x_97) ;  /* 0xfffff9600000a947 */ /* 0x000fee000383ffff */
.L_x_96:
[----:B------:R-:W-:Y:S05]  /*1d70*/  BSYNC B1 ;  /* 0x0000000000017941 */ /* 0x000fea0003800000 */
.L_x_95:
[----:B------:R-:W-:Y:S01]  /*1d80*/  IMAD.IADD R20, R0, 0x1, -R45 ;  /* 0x0000000100147824 */ /* 0x000fe200078e0a2d */
[----:B------:R-:W-:Y:S04]  /*1d90*/  BSSY B1, `(.L_x_98) ;  /* 0x000003a000017945 */ /* 0x000fe80003800000 */
[----:B------:R-:W-:-:S12]  /*1da0*/  ISETP.GT.AND P2, PT, R20, 0x4, PT ;  /* 0x000000041400780c */ /* 0x000fd80003f44270 */
[----:B------:R-:W-:Y:S05]  /*1db0*/  @!P2 BRA `(.L_x_99) ;  /* 0x000003700000a947 */ /* 0x000fea0003800000 */
[----:B------:R-:W-:Y:S01]  /*1dc0*/  IADD3 R39, R11, R42, RZ ;  /* 0x0000002a0b277210 */ /* 0x000fe20007ffe0ff */
[----:B------:R-:W-:Y:S01]  /*1dd0*/  IMAD.IADD R28, R43, 0x1, R42 ;  /* 0x000000012b1c7824 */ /* 0x000fe200078e022a */
[----:B------:R-:W-:-:S03]  /*1de0*/  SHF.R.S32.HI R29, RZ, 0x1f, R43 ;  /* 0x0000001fff1d7819 */ /* 0x000fc6000001142b */
[----:B------:R-:W-:Y:S01]  /*1df0*/  IMAD.WIDE R38, R39, R10, c[0x0][0x178] ;  /* 0x00005e0027267625 */ /* 0x000fe200078e020a */
[----:B------:R-:W-:-:S05]  /*1e00*/  IADD3 R36, R11, R28, RZ ;  /* 0x0000001c0b247210 */ /* 0x000fca0007ffe0ff */
[----:B------:R-:W-:Y:S01]  /*1e10*/  IMAD.WIDE R36, R36, R10, c[0x0][0x178] ;  /* 0x00005e0024247625 */ /* 0x000fe200078e020a */
[----:B------:R-:W-:-:S03]  /*1e20*/  IADD3 R26, P0, R43, R38, RZ ;  /* 0x000000262b1a7210 */ /* 0x000fc60007f1e0ff */
[----:B------:R0:W2:Y:S02]  /*1e30*/  LDG.E.CONSTANT.SYS R42, [R38] ;  /* 0x00000000262a7381 */ /* 0x0000a400001e6900 */
[----:B------:R-:W-:Y:S01]  /*1e40*/  IMAD.X R27, R39, 0x1, R29, P0 ;  /* 0x00000001271b7824 */ /* 0x000fe200000e061d */
[C---:B------:R-:W-:Y:S02]  /*1e50*/  IADD3 R20, P2, R43.reuse, R36, RZ ;  /* 0x000000242b147210 */ /* 0x040fe40007f5e0ff */
[----:B------:R-:W-:Y:S01]  /*1e60*/  IADD3 R24, P0, R43, R26, RZ ;  /* 0x0000001a2b187210 */ /* 0x000fe20007f1e0ff */
[----:B------:R1:W3:Y:S01]  /*1e70*/  LDG.E.CONSTANT.SYS R49, [R36] ;  /* 0x0000000024317381 */ /* 0x0002e200001e6900 */
[----:B------:R-:W-:Y:S02]  /*1e80*/  IADD3.X R21, R37, R29, RZ, P2, !PT ;  /* 0x0000001d25157210 */ /* 0x000fe400017fe4ff */
[----:B------:R-:W-:Y:S01]  /*1e90*/  IADD3 R32, P2, R43, R20, RZ ;  /* 0x000000142b207210 */ /* 0x000fe20007f5e0ff */
[----:B------:R-:W-:Y:S01]  /*1ea0*/  IMAD.X R25, R29, 0x1, R27, P0 ;  /* 0x000000011d197824 */ /* 0x000fe200000e061b */
[----:B------:R-:W-:Y:S01]  /*1eb0*/  IADD3 R30, P0, R43, R24, RZ ;  /* 0x000000182b1e7210 */ /* 0x000fe20007f1e0ff */
[----:B------:R4:W3:Y:S02]  /*1ec0*/  LDG.E.CONSTANT.SYS R47, [R26] ;  /* 0x000000001a2f7381 */ /* 0x0008e400001e6900 */
[C---:B------:R-:W-:Y:S01]  /*1ed0*/  IMAD.X R33, R29.reuse, 0x1, R21, P2 ;  /* 0x000000011d217824 */ /* 0x040fe200010e0615 */
[----:B------:R-:W-:Y:S01]  /*1ee0*/  IADD3.X R31, R29, R25, RZ, P0, !PT ;  /* 0x000000191d1f7210 */ /* 0x000fe200007fe4ff */
[----:B------:R0:W3:Y:S01]  /*1ef0*/  LDG.E.CONSTANT.SYS R50, [R20] ;  /* 0x0000000014327381 */ /* 0x0000e200001e6900 */
[----:B------:R-:W-:-:S03]  /*1f00*/  IADD3 R34, P0, R43, R32, RZ ;  /* 0x000000202b227210 */ /* 0x000fc60007f1e0ff */
[----:B------:R0:W3:Y:S01]  /*1f10*/  LDG.E.CONSTANT.SYS R46, [R24] ;  /* 0x00000000182e7381 */ /* 0x0000e200001e6900 */
[----:B------:R-:W-:-:S03]  /*1f20*/  IADD3.X R35, R29, R33, RZ, P0, !PT ;  /* 0x000000211d237210 */ /* 0x000fc600007fe4ff */
[----:B------:R-:W3:Y:S04]  /*1f30*/  LDG.E.CONSTANT.SYS R30, [R30] ;  /* 0x000000001e1e7381 */ /* 0x000ee800001e6900 */
[----:B------:R-:W3:Y:S04]  /*1f40*/  LDG.E.CONSTANT.SYS R51, [R32] ;  /* 0x0000000020337381 */ /* 0x000ee800001e6900 */
[----:B------:R-:W3:Y:S04]  /*1f50*/  LDG.E.CONSTANT.SYS R34, [R34] ;  /* 0x0000000022227381 */ /* 0x000ee800001e6900 */
[----:B-1----:R-:W-:Y:S04]  /*1f60*/  LDS.U R37, [R41+0x10] ;  /* 0x0000100029257984 */ /* 0x002fe80000001800 */
[----:B------:R-:W2:Y:S04]  /*1f70*/  LDS.U R29, [R41+0x4] ;  /* 0x00000400291d7984 */ /* 0x000ea80000001800 */
[----:B----4-:R-:W3:Y:S04]  /*1f80*/  LDS.U R26, [R41+0x8] ;  /* 0x00000800291a7984 */ /* 0x010ee80000001800 */
[----:B------:R-:W1:Y:S04]  /*1f90*/  LDS.U R27, [R41+0xc] ;  /* 0x00000c00291b7984 */ /* 0x000e680000001800 */
[----:B0-----:R-:W0:Y:S04]  /*1fa0*/  LDS.U R38, [R41+0x14] ;  /* 0x0000140029267984 */ /* 0x001e280000001800 */
[----:B------:R-:W4:Y:S04]  /*1fb0*/  LDS.U R25, [R41+0x18] ;  /* 0x0000180029197984 */ /* 0x000f280000001800 */
[----:B------:R-:W0:Y:S04]  /*1fc0*/  LDS.U R21, [R41+0x1c] ;  /* 0x00001c0029157984 */ /* 0x000e280000001800 */
[----:B------:R-:W0:Y:S01]  /*1fd0*/  LDS.U R39, [R41+0x20] ;  /* 0x0000200029277984 */ /* 0x000e220000001800 */
[----:B------:R-:W-:-:S02]  /*1fe0*/  PLOP3.LUT P0, PT, PT, PT, PT, 0x8, 0x0 ;  /* 0x000000000000781c */ /* 0x000fc40003f0e170 */
[----:B------:R-:W-:Y:S01]  /*1ff0*/  IADD3 R45, R45, 0x8, RZ ;  /* 0x000000082d2d7810 */ /* 0x000fe20007ffe0ff */
[C---:B--2---:R-:W-:Y:S02]  /*2000*/  FFMA.FTZ R20, R40.reuse, R42, R29 ;  /* 0x0000002a28147223 */ /* 0x044fe4000001001d */
[----:B------:R-:W-:Y:S02]  /*2010*/  IMAD.IADD R42, R43, 0x1, R28 ;  /* 0x000000012b2a7824 */ /* 0x000fe400078e021c */
[----:B---3--:R-:W-:-:S04]  /*2020*/  FFMA.FTZ R26, R40, R47, R26 ;  /* 0x0000002f281a7223 */ /* 0x008fc8000001001a */
[----:B------:R-:W-:Y:S04]  /*2030*/  STS [R41+0x4], R20 ;  /* 0x0000041429007388 */ /* 0x000fe80000000800 */
[----:B------:R-:W-:Y:S01]  /*2040*/  STS [R41+0x8], R26 ;  /* 0x0000081a29007388 */ /* 0x000fe20000000800 */
[C---:B------:R-:W-:Y:S02]  /*2050*/  FFMA.FTZ R24, R40.reuse, R30, R37 ;  /* 0x0000001e28187223 */ /* 0x040fe40000010025 */
[C---:B-1----:R-:W-:Y:S02]  /*2060*/  FFMA.FTZ R27, R40.reuse, R46, R27 ;  /* 0x0000002e281b7223 */ /* 0x042fe4000001001b */
[C---:B0-----:R-:W-:Y:S02]  /*2070*/  FFMA.FTZ R38, R40.reuse, R49, R38 ;  /* 0x0000003128267223 */ /* 0x041fe40000010026 */
[----:B----4-:R-:W-:-:S02]  /*2080*/  FFMA.FTZ R30, R40, R50, R25 ;  /* 0x00000032281e7223 */ /* 0x010fc40000010019 */
[C---:B------:R-:W-:Y:S02]  /*2090*/  FFMA.FTZ R31, R40.reuse, R51, R21 ;  /* 0x00000033281f7223 */ /* 0x040fe40000010015 */
[----:B------:R-:W-:Y:S01]  /*20a0*/  FFMA.FTZ R39, R40, R34, R39 ;  /* 0x0000002228277223 */ /* 0x000fe20000010027 */
[----:B------:R-:W-:Y:S01]  /*20b0*/  IADD3 R21, R41, 0x20, RZ ;  /* 0x0000002029157810 */ /* 0x000fe20007ffe0ff */
[----:B------:R-:W-:Y:S04]  /*20c0*/  STS [R41+0xc], R27 ;  /* 0x00000c1b29007388 */ /* 0x000fe80000000800 */
[----:B------:R-:W-:Y:S04]  /*20d0*/  STS [R41+0x10], R24 ;  /* 0x0000101829007388 */ /* 0x000fe80000000800 */
[----:B------:R-:W-:Y:S04]  /*20e0*/  STS [R41+0x14], R38 ;  /* 0x0000142629007388 */ /* 0x000fe80000000800 */
[----:B------:R-:W-:Y:S04]  /*20f0*/  STS [R41+0x18], R30 ;  /* 0x0000181e29007388 */ /* 0x000fe80000000800 */
[----:B------:R-:W-:Y:S04]  /*2100*/  STS [R41+0x1c], R31 ;  /* 0x00001c1f29007388 */ /* 0x000fe80000000800 */
[----:B------:R0:W-:Y:S02]  /*2110*/  STS [R41+0x20], R39 ;  /* 0x0000202729007388 */ /* 0x0001e40000000800 */
[----:B0-----:R-:W-:-:S08]  /*2120*/  MOV R41, R21 ;  /* 0x0000001500297202 */ /* 0x001fd00000000f00 */
.L_x_99:
[----:B------:R-:W-:Y:S05]  /*2130*/  BSYNC B1 ;  /* 0x0000000000017941 */ /* 0x000fea0003800000 */
.L_x_98:
[----:B------:R-:W-:-:S12]  /*2140*/  ISETP.LT.OR P0, PT, R45, R0, P0 ;  /* 0x000000002d00720c */ /* 0x000fd80000701670 */
[----:B------:R-:W-:Y:S05]  /*2150*/  @!P0 BRA `(.L_x_90) ;  /* 0x000001f000008947 */ /* 0x000fea0003800000 */
[----:B------:R-:W-:-:S08]  /*2160*/  SHF.R.S32.HI R35, RZ, 0x1f, R43 ;  /* 0x0000001fff237819 */ /* 0x000fd0000001142b */
.L_x_100:
[----:B------:R-:W-:Y:S01]  /*2170*/  IMAD.IADD R24, R11, 0x1, R42 ;  /* 0x000000010b187824 */ /* 0x000fe200078e022a */
[----:B------:R-:W0:Y:S03]  /*2180*/  LDS.U R30, [R41+0x4] ;  /* 0x00000400291e7984 */ /* 0x000e260000001800 */
[----:B------:R-:W-:Y:S01]  /*2190*/  IMAD.WIDE R24, R24, R10, c[0x0][0x178] ;  /* 0x00005e0018187625 */ /* 0x000fe200078e020a */
[----:B------:R-:W1:Y:S04]  /*21a0*/  LDS.U R31, [R41+0x8] ;  /* 0x00000800291f7984 */ /* 0x000e680000001800 */
[----:B------:R-:W2:Y:S02]  /*21b0*/  LDS.U R33, [R41+0xc] ;  /* 0x00000c0029217984 */ /* 0x000ea40000001800 */
[----:B------:R-:W-:-:S02]  /*21c0*/  IADD3 R26, P0, R43, R24, RZ ;  /* 0x000000182b1a7210 */ /* 0x000fc40007f1e0ff */
[----:B------:R-:W3:Y:S02]  /*21d0*/  LDS.U R34, [R41+0x10] ;  /* 0x0000100029227984 */ /* 0x000ee40000001800 */
[----:B------:R-:W-:Y:S02]  /*21e0*/  IADD3.X R27, R25, R35, RZ, P0, !PT ;  /* 0x00000023191b7210 */ /* 0x000fe400007fe4ff */
[----:B------:R-:W-:Y:S01]  /*21f0*/  IADD3 R28, P0, R43, R26, RZ ;  /* 0x0000001a2b1c7210 */ /* 0x000fe20007f1e0ff */
[----:B------:R-:W0:Y:S04]  /*2200*/  LDG.E.CONSTANT.SYS R25, [R24] ;  /* 0x0000000018197381 */ /* 0x000e2800001e6900 */
[----:B------:R-:W-:Y:S01]  /*2210*/  IMAD.X R29, R35, 0x1, R27, P0 ;  /* 0x00000001231d7824 */ /* 0x000fe200000e061b */
[----:B------:R-:W-:Y:S01]  /*2220*/  IADD3 R20, P0, R43, R28, RZ ;  /* 0x0000001c2b147210 */ /* 0x000fe20007f1e0ff */
[----:B------:R-:W1:Y:S03]  /*2230*/  LDG.E.CONSTANT.SYS R26, [R26] ;  /* 0x000000001a1a7381 */ /* 0x000e6600001e6900 */
[----:B------:R-:W-:-:S03]  /*2240*/  IADD3.X R21, R35, R29, RZ, P0, !PT ;  /* 0x0000001d23157210 */ /* 0x000fc600007fe4ff */
[----:B------:R-:W2:Y:S05]  /*2250*/  LDG.E.CONSTANT.SYS R38, [R28] ;  /* 0x000000001c267381 */ /* 0x000eaa00001e6900 */
[----:B------:R4:W3:Y:S01]  /*2260*/  LDG.E.CONSTANT.SYS R21, [R20] ;  /* 0x0000000014157381 */ /* 0x0008e200001e6900 */
[----:B------:R-:W-:-:S04]  /*2270*/  IADD3 R45, R45, 0x4, RZ ;  /* 0x000000042d2d7810 */ /* 0x000fc80007ffe0ff */
[----:B------:R-:W-:Y:S02]  /*2280*/  ISETP.GE.AND P0, PT, R45, R0, PT ;  /* 0x000000002d00720c */ /* 0x000fe40003f06270 */
[----:B----4-:R-:W-:Y:S01]  /*2290*/  IADD3 R20, R41, 0x10, RZ ;  /* 0x0000001029147810 */ /* 0x010fe20007ffe0ff */
[----:B------:R-:W-:Y:S02]  /*22a0*/  IMAD.IADD R42, R43, 0x1, R42 ;  /* 0x000000012b2a7824 */ /* 0x000fe400078e022a */
[C---:B0-----:R-:W-:Y:S02]  /*22b0*/  FFMA.FTZ R30, R40.reuse, R25, R30 ;  /* 0x00000019281e7223 */ /* 0x041fe4000001001e */
[C---:B-1----:R-:W-:Y:S02]  /*22c0*/  FFMA.FTZ R31, R40.reuse, R26, R31 ;  /* 0x0000001a281f7223 */ /* 0x042fe4000001001f */
[C---:B--2---:R-:W-:Y:S02]  /*22d0*/  FFMA.FTZ R24, R40.reuse, R38, R33 ;  /* 0x0000002628187223 */ /* 0x044fe40000010021 */
[----:B---3--:R-:W-:-:S02]  /*22e0*/  FFMA.FTZ R34, R40, R21, R34 ;  /* 0x0000001528227223 */ /* 0x008fc40000010022 */
[----:B------:R-:W-:Y:S04]  /*22f0*/  STS [R41+0x4], R30 ;  /* 0x0000041e29007388 */ /* 0x000fe80000000800 */
[----:B------:R-:W-:Y:S04]  /*2300*/  STS [R41+0x8], R31 ;  /* 0x0000081f29007388 */ /* 0x000fe80000000800 */
[----:B------:R-:W-:Y:S04]  /*2310*/  STS [R41+0xc], R24 ;  /* 0x00000c1829007388 */ /* 0x000fe80000000800 */
[----:B------:R0:W-:Y:S02]  /*2320*/  STS [R41+0x10], R34 ;  /* 0x0000102229007388 */ /* 0x0001e40000000800 */
[----:B0-----:R-:W-:Y:S01]  /*2330*/  MOV R41, R20 ;  /* 0x0000001400297202 */ /* 0x001fe20000000f00 */
[----:B------:R-:W-:Y:S07]  /*2340*/  @!P0 BRA `(.L_x_100) ;  /* 0xfffffe2000008947 */ /* 0x000fee000383ffff */
.L_x_90:
[----:B------:R-:W-:Y:S05]  /*2350*/  BSYNC B0 ;  /* 0x0000000000007941 */ /* 0x000fea0003800000 */
.L_x_89:
[----:B------:R-:W-:Y:S01]  /*2360*/  BSSY B0, `(.L_x_101) ;  /* 0x000010b000007945 */ /* 0x000fe20003800000 */
[----:B------:R-:W-:Y:S05]  /*2370*/  @!P1 BRA `(.L_x_102) ;  /* 0x0000109000009947 */ /* 0x000fea0003800000 */
[----:B------:R-:W-:Y:S01]  /*2380*/  LOP3.LUT R20, R0, 0x3, RZ, 0xc0, !PT ;  /* 0x0000000300147812 */ /* 0x000fe200078ec0ff */
[----:B------:R-:W0:Y:S01]  /*2390*/  I2F R40, c[0x0][0x164] ;  /* 0x0000590000287b06 */ /* 0x000e220000201400 */
[----:B------:R-:W-:Y:S01]  /*23a0*/  BSSY B1, `(.L_x_103) ;  /* 0x000002c000017945 */ /* 0x000fe20003800000 */
[----:B------:R-:W-:Y:S01]  /*23b0*/  IMAD.MOV.U32 R45, RZ, RZ, RZ ;  /* 0x000000ffff2d7224 */ /* 0x000fe200078e00ff */
[----:B------:R-:W-:-:S12]  /*23c0*/  ISETP.NE.AND P0, PT, R20, RZ, PT ;  /* 0x000000ff1400720c */ /* 0x000fd80003f05270 */
[----:B------:R-:W-:Y:S05]  /*23d0*/  @!P0 BRA `(.L_x_104) ;  /* 0x0000028000008947 */ /* 0x000fea0003800000 */
[----:B0-----:R-:W-:Y:S01]  /*23e0*/  ISETP.NE.AND P0, PT, R20, 0x1, PT ;  /* 0x000000011400780c */ /* 0x001fe20003f05270 */
[----:B------:R-:W-:Y:S01]  /*23f0*/  BSSY B2, `(.L_x_105) ;  /* 0x000001a000027945 */ /* 0x000fe20003800000 */
[----:B------:R-:W-:-:S10]  /*2400*/  MOV R26, RZ ;  /* 0x000000ff001a7202 */ /* 0x000fd40000000f00 */
[----:B------:R-:W-:Y:S05]  /*2410*/  @!P0 BRA `(.L_x_106) ;  /* 0x0000017000008947 */ /* 0x000fea0003800000 */
[----:B------:R-:W-:-:S12]  /*2420*/  ISETP.NE.AND P0, PT, R20, 0x2, PT ;  /* 0x000000021400780c */ /* 0x000fd80003f05270 */
[----:B------:R-:W-:Y:S01]  /*2430*/  @P0 IMAD.MOV.U32 R20, RZ, RZ, c[0x0][0x1b8] ;  /* 0x00006e00ff140624 */ /* 0x000fe200078e00ff */
[----:B------:R-:W-:Y:S01]  /*2440*/  MOV R26, RZ ;  /* 0x000000ff001a7202 */ /* 0x000fe20000000f00 */
[----:B------:R-:W-:Y:S01]  /*2450*/  ULDC UR4, c[0x0][0x1b8] ;  /* 0x00006e0000047ab9 */ /* 0x000fe20000000800 */
[----:B------:R-:W-:Y:S01]  /*2460*/  ULDC UR5, c[0x0][0x1bc] ;  /* 0x00006f0000057ab9 */ /* 0x000fe20000000800 */
[----:B------:R-:W-:Y:S01]  /*2470*/  @P0 IMAD R20, R20, c[0x0][0x1bc], RZ ;  /* 0x00006f0014140a24 */ /* 0x000fe200078e02ff */
[----:B------:R-:W0:Y:S03]  /*2480*/  @P0 LDS.U R27, [R4+0x4] ;  /* 0x00000400041b0984 */ /* 0x000e260000001800 */
[----:B------:R-:W-:-:S04]  /*2490*/  @P0 IMAD R20, R20, 0xa, R11 ;  /* 0x0000000a14140824 */ /* 0x000fc800078e020b */
[----:B------:R-:W-:-:S10]  /*24a0*/  @P0 IMAD.WIDE R20, R20, R10, c[0x0][0x178] ;  /* 0x00005e0014140625 */ /* 0x000fd400078e020a */
[----:B------:R-:W0:Y:S01]  /*24b0*/  @P0 LDG.E.CONSTANT.SYS R21, [R20] ;  /* 0x0000000014150381 */ /* 0x000e2200001e6900 */
[----:B------:R-:W-:Y:S01]  /*24c0*/  @P0 IMAD.MOV.U32 R26, RZ, RZ, 0x1 ;  /* 0x00000001ff1a0424 */ /* 0x000fe200078e00ff */
[----:B------:R-:W-:-:S04]  /*24d0*/  UIMAD UR4, UR4, UR5, URZ ;  /* 0x00000005040472a4 */ /* 0x000fc8000f8e023f */
[----:B------:R-:W-:-:S05]  /*24e0*/  IADD3 R24, R26, 0xa, RZ ;  /* 0x0000000a1a187810 */ /* 0x000fca0007ffe0ff */
[----:B------:R-:W-:-:S04]  /*24f0*/  IMAD R24, R24, UR4, R11 ;  /* 0x0000000418187c24 */ /* 0x000fc8000f8e020b */
        /* <DEDUP_REMOVED lines=9> */
.L_x_106:
[----:B0-----:R-:W-:Y:S05]  /*2590*/  BSYNC B2 ;  /* 0x0000000000027941 */ /* 0x001fea0003800000 */
.L_x_105:
[----:B------:R-:W-:Y:S01]  /*25a0*/  ULDC UR4, c[0x0][0x1b8] ;  /* 0x00006e0000047ab9 */ /* 0x000fe20000000800 */
[----:B------:R-:W-:Y:S01]  /*25b0*/  ULDC UR5, c[0x0][0x1bc] ;  /* 0x00006f0000057ab9 */ /* 0x000fe20000000800 */
[----:B------:R-:W-:Y:S01]  /*25c0*/  IADD3 R20, R26, 0xa, RZ ;  /* 0x0000000a1a147810 */ /* 0x000fe20007ffe0ff */
        /* <DEDUP_REMOVED lines=9> */
.L_x_104:
[----:B0-----:R-:W-:Y:S05]  /*2660*/  BSYNC B1 ;  /* 0x0000000000017941 */ /* 0x001fea0003800000 */
.L_x_103:
[----:B------:R-:W-:-:S12]  /*2670*/  ISETP.GE.U32.AND P0, PT, R0, 0x4, PT ;  /* 0x000000040000780c */ /* 0x000fd80003f06070 */
[----:B------:R-:W-:Y:S05]  /*2680*/  @!P0 BRA `(.L_x_102) ;  /* 0x00000d8000008947 */ /* 0x000fea0003800000 */
[----:B------:R-:W-:Y:S01]  /*2690*/  IADD3 R25, R0, -R45, RZ ;  /* 0x8000002d00197210 */ /* 0x000fe20007ffe0ff */
[----:B------:R-:W-:Y:S01]  /*26a0*/  IMAD R20, R15, c[0x0][0x0], RZ ;  /* 0x000000000f147a24 */ /* 0x000fe200078e02ff */
[----:B------:R-:W-:Y:S01]  /*26b0*/  BSSY B1, `(.L_x_107) ;  /* 0x0000078000017945 */ /* 0x000fe20003800000 */
[----:B------:R-:W-:Y:S01]  /*26c0*/  IMAD.MOV.U32 R24, RZ, RZ, c[0x0][0x1b8] ;  /* 0x00006e00ff187624 */ /* 0x000fe200078e00ff */
[----:B------:R-:W-:Y:S01]  /*26d0*/  ISETP.GT.AND P2, PT, R25, 0xc, PT ;  /* 0x0000000c1900780c */ /* 0x000fe20003f44270 */
[----:B------:R-:W-:Y:S01]  /*26e0*/  IMAD R21, R20, 0xb, R45 ;  /* 0x0000000b14157824 */ /* 0x000fe200078e022d */
[----:B------:R-:W-:Y:S01]  /*26f0*/  IADD3 R20, R45, 0xa, RZ ;  /* 0x0000000a2d147810 */ /* 0x000fe20007ffe0ff */
[----:B------:R-:W-:Y:S01]  /*2700*/  IMAD R43, R24, c[0x0][0x1bc], RZ ;  /* 0x00006f00182b7a24 */ /* 0x000fe200078e02ff */
[----:B------:R-:W-:Y:S01]  /*2710*/  PLOP3.LUT P0, PT, PT, PT, PT, 0x80, 0x0 ;  /* 0x000000000000781c */ /* 0x000fe20003f0f070 */
[----:B------:R-:W-:Y:S02]  /*2720*/  IMAD R21, R16, 0xb, R21 ;  /* 0x0000000b10157824 */ /* 0x000fe400078e0215 */
[C---:B------:R-:W-:Y:S01]  /*2730*/  IMAD R42, R43.reuse, R20, RZ ;  /* 0x000000142b2a7224 */ /* 0x040fe200078e02ff */
[----:B------:R-:W-:Y:S01]  /*2740*/  SHF.L.U32 R43, R43, 0x2, RZ ;  /* 0x000000022b2b7819 */ /* 0x000fe200000006ff */
[----:B------:R-:W-:-:S03]  /*2750*/  IMAD.SHL.U32 R41, R21, 0x4, RZ ;  /* 0x0000000415297824 */ /* 0x000fc600078e00ff */
[----:B------:R-:W-:Y:S05]  /*2760*/  @!P2 BRA `(.L_x_108) ;  /* 0x000006c00000a947 */ /* 0x000fea0003800000 */
[----:B------:R-:W-:Y:S02]  /*2770*/  PLOP3.LUT P0, PT, PT, PT, PT, 0x8, 0x0 ;  /* 0x000000000000781c */ /* 0x000fe40003f0e170 */
[----:B------:R-:W-:-:S10]  /*2780*/  IADD3 R44, R0, -0xc, RZ ;  /* 0xfffffff4002c7810 */ /* 0x000fd40007ffe0ff */
.L_x_109:
        /* <DEDUP_REMOVED lines=106> */
.L_x_108:
[----:B------:R-:W-:Y:S05]  /*2e30*/  BSYNC B1 ;  /* 0x0000000000017941 */ /* 0x000fea0003800000 */
.L_x_107:
        /* <DEDUP_REMOVED lines=59> */
.L_x_111:
[----:B------:R-:W-:Y:S05]  /*31f0*/  BSYNC B1 ;  /* 0x0000000000017941 */ /* 0x000fea0003800000 */
.L_x_110:
[----:B------:R-:W-:-:S12]  /*3200*/  ISETP.LT.OR P0, PT, R45, R0, P0 ;  /* 0x000000002d00720c */ /* 0x000fd80000701670 */
[----:B------:R-:W-:Y:S05]  /*3210*/  @!P0 BRA `(.L_x_102) ;  /* 0x000001f000008947 */ /* 0x000fea0003800000 */
[----:B------:R-:W-:-:S08]  /*3220*/  SHF.R.S32.HI R35, RZ, 0x1f, R43 ;  /* 0x0000001fff237819 */ /* 0x000fd0000001142b */
.L_x_112:
        /* <DEDUP_REMOVED lines=30> */
.L_x_102:
[----:B------:R-:W-:Y:S05]  /*3410*/  BSYNC B0 ;  /* 0x0000000000007941 */ /* 0x000fea0003800000 */
.L_x_101:
[----:B------:R-:W2:Y:S01]  /*3420*/  LDG.E.CONSTANT.SYS R20, [R18] ;  /* 0x0000000012147381 */ /* 0x000ea200001e6900 */
[----:B------:R-:W-:Y:S01]  /*3430*/  BSSY B0, `(.L_x_113) ;  /* 0x000010c000007945 */ /* 0x000fe20003800000 */
[----:B--2---:R-:W-:-:S04]  /*3440*/  FADD.FTZ R20, |R20|, -RZ ;  /* 0x800000ff14147221 */ /* 0x004fc80000010200 */
[----:B------:R-:W-:Y:S01]  /*3450*/  FADD.FTZ R17, |R17|, -R20 ;  /* 0x8000001411117221 */ /* 0x000fe20000010200 */
[----:B------:R-:W-:Y:S07]  /*3460*/  @!P1 BRA `(.L_x_114) ;  /* 0x0000108000009947 */ /* 0x000fee0003800000 */
[----:B------:R-:W-:Y:S01]  /*3470*/  LOP3.LUT R20, R0, 0x3, RZ, 0xc0, !PT ;  /* 0x0000000300147812 */ /* 0x000fe200078ec0ff */
[----:B------:R-:W-:Y:S01]  /*3480*/  BSSY B1, `(.L_x_115) ;  /* 0x000002c000017945 */ /* 0x000fe20003800000 */
[----:B------:R-:W-:Y:S02]  /*3490*/  IMAD.MOV.U32 R45, RZ, RZ, RZ ;  /* 0x000000ffff2d7224 */ /* 0x000fe400078e00ff */
[----:B------:R-:W-:-:S12]  /*34a0*/  ISETP.NE.AND P0, PT, R20, RZ, PT ;  /* 0x000000ff1400720c */ /* 0x000fd80003f05270 */
[----:B------:R-:W-:Y:S05]  /*34b0*/  @!P0 BRA `(.L_x_116) ;  /* 0x0000028000008947 */ /* 0x000fea0003800000 */
[----:B------:R-:W-:Y:S01]  /*34c0*/  ISETP.NE.AND P0, PT, R20, 0x1, PT ;  /* 0x000000011400780c */ /* 0x000fe20003f05270 */
        /* <DEDUP_REMOVED lines=26> */
.L_x_118:
[----:B0-----:R-:W-:Y:S05]  /*3670*/  BSYNC B2 ;  /* 0x0000000000027941 */ /* 0x001fea0003800000 */
.L_x_117:
        /* <DEDUP_REMOVED lines=12> */
.L_x_116:
[----:B0-----:R-:W-:Y:S05]  /*3740*/  BSYNC B1 ;  /* 0x0000000000017941 */ /* 0x001fea0003800000 */
.L_x_115:
        /* <DEDUP_REMOVED lines=18> */
.L_x_121:
[----:B------:R-:W-:Y:S01]  /*3870*/  IADD3 R28, R11, R32, RZ ;  /* 0x000000200b1c7210 */ /* 0x000fe20007ffe0ff */
[----:B------:R-:W-:Y:S01]  /*3880*/  IMAD.IADD R32, R43, 0x1, R32 ;  /* 0x000000012b207824 */ /* 0x000fe200078e0220 */
[----:B------:R-:W-:Y:S01]  /*3890*/  SHF.R.S32.HI R47, RZ, 0x1f, R43 ;  /* 0x0000001fff2f7819 */ /* 0x000fe2000001142b */
[----:B------:R-:W0:Y:S02]  /*38a0*/  LDS.U R58, [R40+0x4] ;  /* 0x00000400283a7984 */ /* 0x000e240000001800 */
[----:B------:R-:W-:Y:S01]  /*38b0*/  IMAD.WIDE R28, R28, R10, c[0x0][0x178] ;  /* 0x00005e001c1c7625 */ /* 0x000fe200078e020a */
[----:B------:R-:W-:Y:S01]  /*38c0*/  IADD3 R24, R11, R32, RZ ;  /* 0x000000200b187210 */ /* 0x000fe20007ffe0ff */
[C---:B------:R-:W-:Y:S01]  /*38d0*/  IMAD.IADD R32, R43.reuse, 0x1, R32 ;  /* 0x000000012b207824 */ /* 0x040fe200078e0220 */
[----:B------:R-:W-:Y:S03]  /*38e0*/  LDS.U R49, [R40+0xc] ;  /* 0x00000c0028317984 */ /* 0x000fe60000001800 */
[----:B------:R-:W-:Y:S01]  /*38f0*/  IMAD.WIDE R24, R24, R10, c[0x0][0x178] ;  /* 0x00005e0018187625 */ /* 0x000fe200078e020a */
[----:B------:R-:W-:Y:S01]  /*3900*/  IADD3 R36, P2, R43, R28, RZ ;  /* 0x0000001c2b247210 */ /* 0x000fe20007f5e0ff */
[----:B------:R-:W-:Y:S01]  /*3910*/  LDS.U R53, [R40+0x10] ;  /* 0x0000100028357984 */ /* 0x000fe20000001800 */
[----:B------:R-:W-:-:S03]  /*3920*/  IADD3 R39, R11, R32, RZ ;  /* 0x000000200b277210 */ /* 0x000fc60007ffe0ff */
[--C-:B------:R-:W-:Y:S01]  /*3930*/  IMAD.X R37, R29, 0x1, R47.reuse, P2 ;  /* 0x000000011d257824 */ /* 0x100fe200010e062f */
[----:B------:R-:W-:Y:S01]  /*3940*/  IADD3 R26, P2, R43, R24, RZ ;  /* 0x000000182b1a7210 */ /* 0x000fe20007f5e0ff */
[----:B------:R-:W-:Y:S01]  /*3950*/  IMAD.WIDE R38, R39, R10, c[0x0][0x178] ;  /* 0x00005e0027267625 */ /* 0x000fe200078e020a */
[----:B------:R1:W0:Y:S01]  /*3960*/  LDG.E.CONSTANT.SYS R44, [R28] ;  /* 0x000000001c2c7381 */ /* 0x00022200001e6900 */
[----:B------:R-:W-:Y:S02]  /*3970*/  IADD3 R41, R43, R32, RZ ;  /* 0x000000202b297210 */ /* 0x000fe40007ffe0ff */
[----:B------:R-:W-:Y:S01]  /*3980*/  IMAD.X R27, R25, 0x1, R47, P2 ;  /* 0x00000001191b7824 */ /* 0x000fe200010e062f */
[C---:B------:R-:W-:Y:S01]  /*3990*/  IADD3 R32, P2, R43.reuse, R36, RZ ;  /* 0x000000242b207210 */ /* 0x040fe20007f5e0ff */
[----:B------:R2:W3:Y:S01]  /*39a0*/  LDG.E.CONSTANT.SYS R48, [R36] ;  /* 0x0000000024307381 */ /* 0x0004e200001e6900 */
[----:B------:R-:W-:Y:S02]  /*39b0*/  IADD3 R20, P3, R43, R38, RZ ;  /* 0x000000262b147210 */ /* 0x000fe40007f7e0ff */
[----:B------:R-:W-:Y:S01]  /*39c0*/  IADD3 R31, R11, R41, RZ ;  /* 0x000000290b1f7210 */ /* 0x000fe20007ffe0ff */
[----:B------:R-:W-:Y:S01]  /*39d0*/  IMAD.X R33, R47, 0x1, R37, P2 ;  /* 0x000000012f217824 */ /* 0x000fe200010e0625 */
[----:B------:R-:W-:Y:S01]  /*39e0*/  IADD3 R34, P2, R43, R32, RZ ;  /* 0x000000202b227210 */ /* 0x000fe20007f5e0ff */
[----:B------:R4:W3:Y:S01]  /*39f0*/  LDG.E.CONSTANT.SYS R46, [R24] ;  /* 0x00000000182e7381 */ /* 0x0008e200001e6900 */
[----:B------:R-:W-:-:S02]  /*3a00*/  IADD3.X R21, R39, R47, RZ, P3, !PT ;  /* 0x0000002f27157210 */ /* 0x000fc40001ffe4ff */
[----:B------:R-:W-:Y:S01]  /*3a10*/  IADD3 R30, P3, R43, R26, RZ ;  /* 0x0000001a2b1e7210 */ /* 0x000fe20007f7e0ff */
[----:B-1----:R-:W-:Y:S01]  /*3a20*/  IMAD.WIDE R28, R31, R10, c[0x0][0x178] ;  /* 0x00005e001f1c7625 */ /* 0x002fe200078e020a */
[----:B------:R1:W3:Y:S01]  /*3a30*/  LDG.E.CONSTANT.SYS R50, [R38] ;  /* 0x0000000026327381 */ /* 0x0002e200001e6900 */
[C---:B------:R-:W-:Y:S01]  /*3a40*/  IMAD.X R35, R47.reuse, 0x1, R33, P2 ;  /* 0x000000012f237824 */ /* 0x040fe200010e0621 */
[----:B------:R-:W-:Y:S02]  /*3a50*/  IADD3.X R31, R47, R27, RZ, P3, !PT ;  /* 0x0000001b2f1f7210 */ /* 0x000fe40001ffe4ff */
[C---:B--2---:R-:W-:Y:S01]  /*3a60*/  IADD3 R36, P2, R43.reuse, R30, RZ ;  /* 0x0000001e2b247210 */ /* 0x044fe20007f5e0ff */
[----:B------:R2:W3:Y:S01]  /*3a70*/  LDG.E.CONSTANT.SYS R51, [R32] ;  /* 0x0000000020337381 */ /* 0x0004e200001e6900 */
[----:B----4-:R-:W-:Y:S02]  /*3a80*/  IADD3 R24, P4, R43, R28, RZ ;  /* 0x0000001c2b187210 */ /* 0x010fe40007f9e0ff */
[----:B------:R-:W-:Y:S01]  /*3a90*/  IADD3.X R37, R47, R31, RZ, P2, !PT ;  /* 0x0000001f2f257210 */ /* 0x000fe200017fe4ff */
[----:B------:R4:W3:Y:S04]  /*3aa0*/  LDG.E.CONSTANT.SYS R52, [R26] ;  /* 0x000000001a347381 */ /* 0x0008e800001e6900 */
[----:B------:R4:W3:Y:S01]  /*3ab0*/  LDG.E.CONSTANT.SYS R54, [R28] ;  /* 0x000000001c367381 */ /* 0x0008e200001e6900 */
[----:B--2---:R-:W-:Y:S01]  /*3ac0*/  IADD3 R32, P2, R43, R20, RZ ;  /* 0x000000142b207210 */ /* 0x004fe20007f5e0ff */
[----:B------:R-:W-:-:S02]  /*3ad0*/  IMAD.X R25, R29, 0x1, R47, P4 ;  /* 0x000000011d197824 */ /* 0x000fc400020e062f */
[----:B------:R2:W3:Y:S01]  /*3ae0*/  LDG.E.CONSTANT.SYS R34, [R34] ;  /* 0x0000000022227381 */ /* 0x0004e200001e6900 */
[----:B-1----:R-:W-:Y:S01]  /*3af0*/  IADD3 R38, P3, R43, R24, RZ ;  /* 0x000000182b267210 */ /* 0x002fe20007f7e0ff */
[----:B------:R-:W-:Y:S01]  /*3b00*/  IMAD.X R33, R47, 0x1, R21, P2 ;  /* 0x000000012f217824 */ /* 0x000fe200010e0615 */
[----:B----4-:R-:W-:Y:S01]  /*3b10*/  IADD3 R26, P2, R43, R32, RZ ;  /* 0x000000202b1a7210 */ /* 0x010fe20007f5e0ff */
[----:B------:R1:W4:Y:S02]  /*3b20*/  LDG.E.CONSTANT.SYS R30, [R30] ;  /* 0x000000001e1e7381 */ /* 0x00032400001e6900 */
[C---:B------:R-:W-:Y:S01]  /*3b30*/  IMAD.X R39, R47.reuse, 0x1, R25, P3 ;  /* 0x000000012f277824 */ /* 0x040fe200018e0619 */
[----:B------:R-:W-:Y:S01]  /*3b40*/  IADD3.X R27, R47, R33, RZ, P2, !PT ;  /* 0x000000212f1b7210 */ /* 0x000fe200017fe4ff */
[----:B------:R1:W4:Y:S01]  /*3b50*/  LDG.E.CONSTANT.SYS R36, [R36] ;  /* 0x0000000024247381 */ /* 0x00032200001e6900 */
[----:B------:R-:W-:-:S03]  /*3b60*/  IADD3 R28, P2, R43, R38, RZ ;  /* 0x000000262b1c7210 */ /* 0x000fc60007f5e0ff */
[----:B------:R1:W4:Y:S01]  /*3b70*/  LDG.E.CONSTANT.SYS R20, [R20] ;  /* 0x0000000014147381 */ /* 0x00032200001e6900 */
[----:B------:R-:W-:-:S03]  /*3b80*/  IADD3.X R29, R47, R39, RZ, P2, !PT ;  /* 0x000000272f1d7210 */ /* 0x000fc600017fe4ff */
[----:B------:R-:W4:Y:S04]  /*3b90*/  LDG.E.CONSTANT.SYS R32, [R32] ;  /* 0x0000000020207381 */ /* 0x000f2800001e6900 */
[----:B------:R0:W4:Y:S04]  /*3ba0*/  LDG.E.CONSTANT.SYS R24, [R24] ;  /* 0x0000000018187381 */ /* 0x00012800001e6900 */
[----:B------:R1:W4:Y:S04]  /*3bb0*/  LDG.E.CONSTANT.SYS R26, [R26] ;  /* 0x000000001a1a7381 */ /* 0x00032800001e6900 */
[----:B------:R0:W4:Y:S04]  /*3bc0*/  LDG.E.CONSTANT.SYS R38, [R38] ;  /* 0x0000000026267381 */ /* 0x00012800001e6900 */
[----:B------:R3:W4:Y:S04]  /*3bd0*/  LDG.E.CONSTANT.SYS R28, [R28] ;  /* 0x000000001c1c7381 */ /* 0x00072800001e6900 */
[----:B-1----:R-:W3:Y:S04]  /*3be0*/  LDS.U R37, [R40+0x8] ;  /* 0x0000080028257984 */ /* 0x002ee80000001800 */
[----:B------:R-:W1:Y:S04]  /*3bf0*/  LDS.U R55, [R40+0x14] ;  /* 0x0000140028377984 */ /* 0x000e680000001800 */
[----:B------:R-:W0:Y:S04]  /*3c00*/  LDS.U R47, [R40+0x18] ;  /* 0x00001800282f7984 */ /* 0x000e280000001800 */
[----:B--2---:R-:W4:Y:S04]  /*3c10*/  LDS.U R35, [R40+0x1c] ;  /* 0x00001c0028237984 */ /* 0x004f280000001800 */
[----:B------:R-:W2:Y:S04]  /*3c20*/  LDS.U R31, [R40+0x20] ;  /* 0x00002000281f7984 */ /* 0x000ea80000001800 */
[----:B------:R-:W0:Y:S04]  /*3c30*/  LDS.U R60, [R40+0x24] ;  /* 0x00002400283c7984 */ /* 0x000e280000001800 */
[----:B------:R-:W0:Y:S04]  /*3c40*/  LDS.U R27, [R40+0x28] ;  /* 0x00002800281b7984 */ /* 0x000e280000001800 */
[----:B------:R-:W0:Y:S04]  /*3c50*/  LDS.U R21, [R40+0x2c] ;  /* 0x00002c0028157984 */ /* 0x000e280000001800 */
[----:B------:R-:W0:Y:S04]  /*3c60*/  LDS.U R59, [R40+0x30] ;  /* 0x00003000283b7984 */ /* 0x000e280000001800 */
[----:B------:R-:W0:Y:S01]  /*3c70*/  LDS.U R56, [R40+0x34] ;  /* 0x0000340028387984 */ /* 0x000e220000001800 */
[----:B------:R-:W-:-:S04]  /*3c80*/  IADD3 R45, R45, 0x10, RZ ;  /* 0x000000102d2d7810 */ /* 0x000fc80007ffe0ff */
[----:B------:R-:W-:Y:S01]  /*3c90*/  ISETP.GE.AND P2, PT, R45, R42, PT ;  /* 0x0000002a2d00720c */ /* 0x000fe20003f46270 */
[C---:B0-----:R-:W-:Y:S01]  /*3ca0*/  FFMA.FTZ R25, R17.reuse, R44, R58 ;  /* 0x0000002c11197223 */ /* 0x041fe2000001003a */
[----:B------:R-:W-:Y:S04]  /*3cb0*/  LDS.U R39, [R40+0x40] ;  /* 0x0000400028277984 */ /* 0x000fe80000001800 */
[----:B------:R-:W0:Y:S04]  /*3cc0*/  LDS.U R58, [R40+0x38] ;  /* 0x00003800283a7984 */ /* 0x000e280000001800 */
[----:B------:R-:W0:Y:S01]  /*3cd0*/  LDS.U R44, [R40+0x3c] ;  /* 0x00003c00282c7984 */ /* 0x000e220000001800 */
[----:B---3--:R-:W-:-:S03]  /*3ce0*/  FFMA.FTZ R29, R17, R48, R37 ;  /* 0x00000030111d7223 */ /* 0x008fc60000010025 */
[----:B------:R-:W-:Y:S05]  /*3cf0*/  STS [R40+0x4], R25 ;  /* 0x0000041928007388 */ /* 0x000fea0000000800 */
[----:B------:R-:W-:Y:S01]  /*3d00*/  STS [R40+0x8], R29 ;  /* 0x0000081d28007388 */ /* 0x000fe20000000800 */
[C---:B------:R-:W-:Y:S02]  /*3d10*/  FFMA.FTZ R49, R17.reuse, R51, R49 ;  /* 0x0000003311317223 */ /* 0x040fe40000010031 */
[C---:B------:R-:W-:Y:S02]  /*3d20*/  FFMA.FTZ R34, R17.reuse, R34, R53 ;  /* 0x0000002211227223 */ /* 0x040fe40000010035 */
[----:B-1----:R-:W-:-:S02]  /*3d30*/  FFMA.FTZ R46, R17, R46, R55 ;  /* 0x0000002e112e7223 */ /* 0x002fc40000010037 */
[C---:B------:R-:W-:Y:S02]  /*3d40*/  FFMA.FTZ R47, R17.reuse, R52, R47 ;  /* 0x00000034112f7223 */ /* 0x040fe4000001002f */
[C---:B----4-:R-:W-:Y:S02]  /*3d50*/  FFMA.FTZ R30, R17.reuse, R30, R35 ;  /* 0x0000001e111e7223 */ /* 0x050fe40000010023 */
[C---:B--2---:R-:W-:Y:S02]  /*3d60*/  FFMA.FTZ R31, R17.reuse, R36, R31 ;  /* 0x00000024111f7223 */ /* 0x044fe4000001001f */
[C---:B------:R-:W-:Y:S02]  /*3d70*/  FFMA.FTZ R50, R17.reuse, R50, R60 ;  /* 0x0000003211327223 */ /* 0x040fe4000001003c */
[C---:B------:R-:W-:Y:S02]  /*3d80*/  FFMA.FTZ R27, R17.reuse, R20, R27 ;  /* 0x00000014111b7223 */ /* 0x040fe4000001001b */
[----:B------:R-:W-:-:S02]  /*3d90*/  FFMA.FTZ R21, R17, R32, R21 ;  /* 0x0000002011157223 */ /* 0x000fc40000010015 */
[C---:B------:R-:W-:Y:S02]  /*3da0*/  FFMA.FTZ R26, R17.reuse, R26, R59 ;  /* 0x0000001a111a7223 */ /* 0x040fe4000001003b */
[C---:B------:R-:W-:Y:S02]  /*3db0*/  FFMA.FTZ R54, R17.reuse, R54, R56 ;  /* 0x0000003611367223 */ /* 0x040fe40000010038 */
[C---:B0-----:R-:W-:Y:S02]  /*3dc0*/  FFMA.FTZ R58, R17.reuse, R24, R58 ;  /* 0x00000018113a7223 */ /* 0x041fe4000001003a */
[C---:B------:R-:W-:Y:S02]  /*3dd0*/  FFMA.FTZ R38, R17.reuse, R38, R44 ;  /* 0x0000002611267223 */ /* 0x040fe4000001002c */
[----:B------:R-:W-:Y:S01]  /*3de0*/  FFMA.FTZ R39, R17, R28, R39 ;  /* 0x0000001c11277223 */ /* 0x000fe20000010027 */
[----:B------:R-:W-:Y:S01]  /*3df0*/  IADD3 R20, R40, 0x40, RZ ;  /* 0x0000004028147810 */ /* 0x000fe20007ffe0ff */
[----:B------:R-:W-:Y:S01]  /*3e00*/  STS [R40+0xc], R49 ;  /* 0x00000c3128007388 */ /* 0x000fe20000000800 */
[----:B------:R-:W-:-:S03]  /*3e10*/  IMAD.IADD R32, R43, 0x1, R41 ;  /* 0x000000012b207824 */ /* 0x000fc600078e0229 */
        /* <DEDUP_REMOVED lines=15> */
.L_x_120:
[----:B------:R-:W-:Y:S05]  /*3f10*/  BSYNC B1 ;  /* 0x0000000000017941 */ /* 0x000fea0003800000 */
.L_x_119:
[----:B------:R-:W-:Y:S01]  /*3f20*/  IMAD.IADD R20, R0, 0x1, -R45 ;  /* 0x0000000100147824 */ /* 0x000fe200078e0a2d */
[----:B------:R-:W-:Y:S04]  /*3f30*/  BSSY B1, `(.L_x_122) ;  /* 0x000003a000017945 */ /* 0x000fe80003800000 */
[----:B------:R-:W-:-:S12]  /*3f40*/  ISETP.GT.AND P2, PT, R20, 0x4, PT ;  /* 0x000000041400780c */ /* 0x000fd80003f44270 */
[----:B------:R-:W-:Y:S05]  /*3f50*/  @!P2 BRA `(.L_x_123) ;  /* 0x000003700000a947 */ /* 0x000fea0003800000 */
[----:B------:R-:W-:Y:S01]  /*3f60*/  IADD3 R36, R11, R32, RZ ;  /* 0x000000200b247210 */ /* 0x000fe20007ffe0ff */
[----:B------:R-:W-:Y:S01]  /*3f70*/  IMAD.IADD R32, R43, 0x1, R32 ;  /* 0x000000012b207824 */ /* 0x000fe200078e0220 */
[----:B------:R-:W-:Y:S01]  /*3f80*/  SHF.R.S32.HI R33, RZ, 0x1f, R43 ;  /* 0x0000001fff217819 */ /* 0x000fe2000001142b */
[----:B------:R-:W-:Y:S02]  /*3f90*/  LDS.U R42, [R40+0x20] ;  /* 0x00002000282a7984 */ /* 0x000fe40000001800 */
        /* <DEDUP_REMOVED lines=23> */
[----:B0-----:R-:W2:Y:S04]  /*4110*/  LDS.U R36, [R40+0x4] ;  /* 0x0000040028247984 */ /* 0x001ea80000001800 */
[----:B----4-:R-:W3:Y:S04]  /*4120*/  LDS.U R26, [R40+0x8] ;  /* 0x00000800281a7984 */ /* 0x010ee80000001800 */
[----:B------:R-:W0:Y:S04]  /*4130*/  LDS.U R27, [R40+0xc] ;  /* 0x00000c00281b7984 */ /* 0x000e280000001800 */
[----:B-1----:R-:W-:Y:S04]  /*4140*/  LDS.U R38, [R40+0x10] ;  /* 0x0000100028267984 */ /* 0x002fe80000001800 */
[----:B------:R-:W-:Y:S04]  /*4150*/  LDS.U R39, [R40+0x14] ;  /* 0x0000140028277984 */ /* 0x000fe80000001800 */
[----:B------:R-:W1:Y:S04]  /*4160*/  LDS.U R20, [R40+0x18] ;  /* 0x0000180028147984 */ /* 0x000e680000001800 */
[----:B------:R-:W4:Y:S01]  /*4170*/  LDS.U R24, [R40+0x1c] ;  /* 0x00001c0028187984 */ /* 0x000f220000001800 */
[----:B------:R-:W-:Y:S01]  /*4180*/  PLOP3.LUT P0, PT, PT, PT, PT, 0x8, 0x0 ;  /* 0x000000000000781c */ /* 0x000fe20003f0e170 */
[----:B------:R-:W-:Y:S01]  /*4190*/  IMAD.IADD R32, R43, 0x1, R32 ;  /* 0x000000012b207824 */ /* 0x000fe200078e0220 */
[----:B------:R-:W-:Y:S01]  /*41a0*/  IADD3 R45, R45, 0x8, RZ ;  /* 0x000000082d2d7810 */ /* 0x000fe20007ffe0ff */
[----:B--2---:R-:W-:-:S08]  /*41b0*/  FFMA.FTZ R21, R17, R46, R36 ;  /* 0x0000002e11157223 */ /* 0x004fd00000010024 */
[----:B------:R-:W-:Y:S01]  /*41c0*/  STS [R40+0x4], R21 ;  /* 0x0000041528007388 */ /* 0x000fe20000000800 */
[C---:B---3--:R-:W-:Y:S02]  /*41d0*/  FFMA.FTZ R26, R17.reuse, R44, R26 ;  /* 0x0000002c111a7223 */ /* 0x048fe4000001001a */
[C---:B0-----:R-:W-:Y:S02]  /*41e0*/  FFMA.FTZ R27, R17.reuse, R48, R27 ;  /* 0x00000030111b7223 */ /* 0x041fe4000001001b */
[C---:B-1----:R-:W-:Y:S01]  /*41f0*/  FFMA.FTZ R25, R17.reuse, R47, R20 ;  /* 0x0000002f11197223 */ /* 0x042fe20000010014 */
[----:B------:R-:W-:Y:S01]  /*4200*/  IADD3 R20, R40, 0x20, RZ ;  /* 0x0000002028147810 */ /* 0x000fe20007ffe0ff */
[C---:B------:R-:W-:Y:S02]  /*4210*/  FFMA.FTZ R38, R17.reuse, R31, R38 ;  /* 0x0000001f11267223 */ /* 0x040fe40000010026 */
[C---:B------:R-:W-:Y:S02]  /*4220*/  FFMA.FTZ R39, R17.reuse, R50, R39 ;  /* 0x0000003211277223 */ /* 0x040fe40000010027 */
[----:B----4-:R-:W-:-:S02]  /*4230*/  FFMA.FTZ R29, R17, R51, R24 ;  /* 0x00000033111d7223 */ /* 0x010fc40000010018 */
[----:B------:R-:W-:Y:S01]  /*4240*/  FFMA.FTZ R42, R17, R35, R42 ;  /* 0x00000023112a7223 */ /* 0x000fe2000001002a */
[----:B------:R-:W-:Y:S04]  /*4250*/  STS [R40+0x8], R26 ;  /* 0x0000081a28007388 */ /* 0x000fe80000000800 */
[----:B------:R-:W-:Y:S04]  /*4260*/  STS [R40+0xc], R27 ;  /* 0x00000c1b28007388 */ /* 0x000fe80000000800 */
[----:B------:R-:W-:Y:S04]  /*4270*/  STS [R40+0x10], R38 ;  /* 0x0000102628007388 */ /* 0x000fe80000000800 */
[----:B------:R-:W-:Y:S04]  /*4280*/  STS [R40+0x14], R39 ;  /* 0x0000142728007388 */ /* 0x000fe80000000800 */
[----:B------:R-:W-:Y:S04]  /*4290*/  STS [R40+0x18], R25 ;  /* 0x0000181928007388 */ /* 0x000fe80000000800 */
[----:B------:R-:W-:Y:S04]  /*42a0*/  STS [R40+0x1c], R29 ;  /* 0x00001c1d28007388 */ /* 0x000fe80000000800 */
[----:B------:R0:W-:Y:S02]  /*42b0*/  STS [R40+0x20], R42 ;  /* 0x0000202a28007388 */ /* 0x0001e40000000800 */
[----:B0-----:R-:W-:-:S08]  /*42c0*/  MOV R40, R20 ;  /* 0x0000001400287202 */ /* 0x001fd00000000f00 */
.L_x_123:
[----:B------:R-:W-:Y:S05]  /*42d0*/  BSYNC B1 ;  /* 0x0000000000017941 */ /* 0x000fea0003800000 */
.L_x_122:
[----:B------:R-:W-:-:S12]  /*42e0*/  ISETP.LT.OR P0, PT, R45, R0, P0 ;  /* 0x000000002d00720c */ /* 0x000fd80000701670 */
[----:B------:R-:W-:Y:S05]  /*42f0*/  @!P0 BRA `(.L_x_114) ;  /* 0x000001f000008947 */ /* 0x000fea0003800000 */
[----:B------:R-:W-:-:S08]  /*4300*/  SHF.R.S32.HI R33, RZ, 0x1f, R43 ;  /* 0x0000001fff217819 */ /* 0x000fd0000001142b */
.L_x_124:
        /* <DEDUP_REMOVED lines=15> */
[----:B------:R-:W3:Y:S01]  /*4400*/  LDG.E.CONSTANT.SYS R28, [R28] ;  /* 0x000000001c1c7381 */ /* 0x000ee200001e6900 */
[----:B------:R-:W-:-:S04]  /*4410*/  IADD3 R45, R45, 0x4, RZ ;  /* 0x000000042d2d7810 */ /* 0x000fc80007ffe0ff */
[----:B------:R-:W-:Y:S01]  /*4420*/  ISETP.GE.AND P0, PT, R45, R0, PT ;  /* 0x000000002d00720c */ /* 0x000fe20003f06270 */
[----:B------:R-:W-:Y:S02]  /*4430*/  IMAD.IADD R32, R43, 0x1, R32 ;  /* 0x000000012b207824 */ /* 0x000fe400078e0220 */
[C---:B0-----:R-:W-:Y:S01]  /*4440*/  FFMA.FTZ R30, R17.reuse, R20, R30 ;  /* 0x00000014111e7223 */ /* 0x041fe2000001001e */
[----:B------:R-:W-:Y:S01]  /*4450*/  IADD3 R20, R40, 0x10, RZ ;  /* 0x0000001028147810 */ /* 0x000fe20007ffe0ff */
[C---:B-1----:R-:W-:Y:S02]  /*4460*/  FFMA.FTZ R31, R17.reuse, R24, R31 ;  /* 0x00000018111f7223 */ /* 0x042fe4000001001f */
[C---:B--2---:R-:W-:Y:S02]  /*4470*/  FFMA.FTZ R34, R17.reuse, R27, R34 ;  /* 0x0000001b11227223 */ /* 0x044fe40000010022 */
[----:B---3--:R-:W-:Y:S02]  /*4480*/  FFMA.FTZ R35, R17, R28, R35 ;  /* 0x0000001c11237223 */ /* 0x008fe40000010023 */
[----:B------:R-:W-:Y:S04]  /*4490*/  STS [R40+0x4], R30 ;  /* 0x0000041e28007388 */ /* 0x000fe80000000800 */
[----:B------:R-:W-:Y:S04]  /*44a0*/  STS [R40+0x8], R31 ;  /* 0x0000081f28007388 */ /* 0x000fe80000000800 */
[----:B------:R-:W-:Y:S04]  /*44b0*/  STS [R40+0xc], R34 ;  /* 0x00000c2228007388 */ /* 0x000fe80000000800 */
[----:B------:R0:W-:Y:S02]  /*44c0*/  STS [R40+0x10], R35 ;  /* 0x0000102328007388 */ /* 0x0001e40000000800 */
[----:B0-----:R-:W-:Y:S01]  /*44d0*/  MOV R40, R20 ;  /* 0x0000001400287202 */ /* 0x001fe20000000f00 */
[----:B------:R-:W-:Y:S07]  /*44e0*/  @!P0 BRA `(.L_x_124) ;  /* 0xfffffe2000008947 */ /* 0x000fee000383ffff */
.L_x_114:
[----:B------:R-:W-:Y:S05]  /*44f0*/  BSYNC B0 ;  /* 0x0000000000007941 */ /* 0x000fea0003800000 */
.L_x_113:
[C---:B------:R-:W-:Y:S01]  /*4500*/  IADD3 R38, P0, R9.reuse, R22, RZ ;  /* 0x0000001609267210 */ /* 0x040fe20007f1e0ff */
[----:B------:R-:W-:Y:S01]  /*4510*/  BSSY B0, `(.L_x_125) ;  /* 0x0000110000007945 */ /* 0x000fe20003800000 */
[----:B------:R-:W-:-:S03]  /*4520*/  IADD3 R40, P2, R9, R18, RZ ;  /* 0x0000001209287210 */ /* 0x000fc60007f5e0ff */
[----:B------:R-:W-:Y:S01]  /*4530*/  IMAD.X R39, R23, 0x1, R8, P0 ;  /* 0x0000000117277824 */ /* 0x000fe200000e0608 */
[----:B------:R-:W-:Y:S01]  /*4540*/  IADD3.X R41, R19, R8, RZ, P2, !PT ;  /* 0x0000000813297210 */ /* 0x000fe200017fe4ff */
[----:B------:R-:W-:Y:S07]  /*4550*/  @!P1 BRA `(.L_x_126) ;  /* 0x000010b000009947 */ /* 0x000fee0003800000 */
[----:B------:R-:W2:Y:S04]  /*4560*/  LDG.E.CONSTANT.SYS R42, [R40] ;  /* 0x00000000282a7381 */ /* 0x000ea800001e6900 */
[----:B------:R-:W2:Y:S01]  /*4570*/  LDG.E.CONSTANT.SYS R17, [R38] ;  /* 0x0000000026117381 */ /* 0x000ea200001e6900 */
[----:B------:R-:W-:Y:S01]  /*4580*/  LOP3.LUT R18, R0, 0x3, RZ, 0xc0, !PT ;  /* 0x0000000300127812 */ /* 0x000fe200078ec0ff */
[----:B------:R-:W-:Y:S01]  /*4590*/  BSSY B1, `(.L_x_127) ;  /* 0x000002d000017945 */ /* 0x000fe20003800000 */
[----:B------:R-:W-:Y:S02]  /*45a0*/  IMAD.MOV.U32 R46, RZ, RZ, RZ ;  /* 0x000000ffff2e7224 */ /* 0x000fe400078e00ff */
[----:B------:R-:W-:Y:S01]  /*45b0*/  ISETP.NE.AND P0, PT, R18, RZ, PT ;  /* 0x000000ff1200720c */ /* 0x000fe20003f05270 */
[----:B--2---:R-:W-:-:S11]  /*45c0*/  FADD.FTZ R42, -R42, R17 ;  /* 0x000000112a2a7221 */ /* 0x004fd60000010100 */
[----:B------:R-:W-:Y:S05]  /*45d0*/  @!P0 BRA `(.L_x_128) ;  /* 0x0000028000008947 */ /* 0x000fea0003800000 */
[----:B------:R-:W-:Y:S01]  /*45e0*/  ISETP.NE.AND P0, PT, R18, 0x1, PT ;  /* 0x000000011200780c */ /* 0x000fe20003f05270 */
[----:B------:R-:W-:Y:S01]  /*45f0*/  BSSY B2, `(.L_x_129) ;  /* 0x000001a000027945 */ /* 0x000fe20003800000 */
[----:B------:R-:W-:-:S10]  /*4600*/  MOV R46, RZ ;  /* 0x000000ff002e7202 */ /* 0x000fd40000000f00 */
[----:B------:R-:W-:Y:S05]  /*4610*/  @!P0 BRA `(.L_x_130) ;  /* 0x0000017000008947 */ /* 0x000fea0003800000 */
[----:B------:R-:W-:-:S12]  /*4620*/  ISETP.NE.AND P0, PT, R18, 0x2, PT ;  /* 0x000000021200780c */ /* 0x000fd80003f05270 */
[----:B------:R-:W-:-:S04]  /*4630*/  @P0 IMAD.MOV.U32 R17, RZ, RZ, c[0x0][0x1b8] ;  /* 0x00006e00ff110624 */ /* 0x000fc800078e00ff */
[----:B------:R-:W-:-:S04]  /*4640*/  @P0 IMAD R17, R17, c[0x0][0x1bc], RZ ;  /* 0x00006f0011110a24 */ /* 0x000fc800078e02ff */
[----:B------:R-:W-:-:S04]  /*4650*/  @P0 IMAD R19, R17, 0x1e, R11 ;  /* 0x0000001e11130824 */ /* 0x000fc800078e020b */
[----:B------:R-:W-:-:S10]  /*4660*/  @P0 IMAD.WIDE R18, R19, R10, c[0x0][0x178] ;  /* 0x00005e0013120625 */ /* 0x000fd400078e020a */
[----:B------:R0:W2:Y:S01]  /*4670*/  @P0 LDG.E.CONSTANT.SYS R19, [R18] ;  /* 0x0000000012130381 */ /* 0x0000a200001e6900 */
[----:B------:R-:W-:Y:S01]  /*4680*/  MOV R46, RZ ;  /* 0x000000ff002e7202 */ /* 0x000fe20000000f00 */
[----:B------:R-:W-:Y:S01]  /*4690*/  ULDC UR4, c[0x0][0x1b8] ;  /* 0x00006e0000047ab9 */ /* 0x000fe20000000800 */
[----:B------:R-:W-:Y:S02]  /*46a0*/  ULDC UR5, c[0x0][0x1bc] ;  /* 0x00006f0000057ab9 */ /* 0x000fe40000000800 */
[----:B------:R-:W-:Y:S01]  /*46b0*/  UIMAD UR4, UR4, UR5, URZ ;  /* 0x00000005040472a4 */ /* 0x000fe2000f8e023f */
[----:B------:R-:W-:-:S05]  /*46c0*/  @P0 IMAD.MOV.U32 R46, RZ, RZ, 0x1 ;  /* 0x00000001ff2e0424 */ /* 0x000fca00078e00ff */
[----:B------:R-:W-:-:S05]  /*46d0*/  IADD3 R17, R46, 0x1e, RZ ;  /* 0x0000001e2e117810 */ /* 0x000fca0007ffe0ff */
[----:B------:R-:W-:-:S04]  /*46e0*/  IMAD R17, R17, UR4, R11 ;  /* 0x0000000411117c24 */ /* 0x000fc8000f8e020b */
[----:B------:R-:W-:-:S04]  /*46f0*/  IMAD.WIDE R20, R17, R10, c[0x0][0x178] ;  /* 0x00005e0011147625 */ /* 0x000fc800078e020a */
[----:B------:R-:W2:Y:S06]  /*4700*/  @P0 LDS.U R17, [R4+0x4] ;  /* 0x0000040004110984 */ /* 0x000eac0000001800 */
[----:B------:R-:W3:Y:S01]  /*4710*/  LDG.E.CONSTANT.SYS R20, [R20] ;  /* 0x0000000014147381 */ /* 0x000ee200001e6900 */
[----:B0-----:R-:W-:Y:S01]  /*4720*/  IMAD R18, R13, 0xb, R46 ;  /* 0x0000000b0d127824 */ /* 0x001fe200078e022e */
[----:B------:R-:W-:Y:S01]  /*4730*/  IADD3 R46, R46, 0x1, RZ ;  /* 0x000000012e2e7810 */ /* 0x000fe20007ffe0ff */
[----:B--2---:R-:W-:-:S08]  /*4740*/  @P0 FFMA.FTZ R17, R42, R19, R17 ;  /* 0x000000132a110223 */ /* 0x004fd00000010011 */
[----:B------:R-:W-:Y:S04]  /*4750*/  @P0 STS [R4+0x4], R17 ;  /* 0x0000041104000388 */ /* 0x000fe80000000800 */
[----:B------:R-:W3:Y:S02]  /*4760*/  LDS.U R19, [R18.X4+0x4] ;  /* 0x0000040012137984 */ /* 0x000ee40000005800 */
[----:B---3--:R-:W-:-:S08]  /*4770*/  FFMA.FTZ R19, R42, R20, R19 ;  /* 0x000000142a137223 */ /* 0x008fd00000010013 */
[----:B------:R0:W-:Y:S02]  /*4780*/  STS [R18.X4+0x4], R19 ;  /* 0x0000041312007388 */ /* 0x0001e40000004800 */
.L_x_130:
[----:B0-----:R-:W-:Y:S05]  /*4790*/  BSYNC B2 ;  /* 0x0000000000027941 */ /* 0x001fea0003800000 */
.L_x_129:
        /* <DEDUP_REMOVED lines=12> */
.L_x_128:
[----:B0-----:R-:W-:Y:S05]  /*4860*/  BSYNC B1 ;  /* 0x0000000000017941 */ /* 0x001fea0003800000 */
.L_x_127:
        /* <DEDUP_REMOVED lines=18> */
.L_x_133:
[----:B------:R-:W-:Y:S01]  /*4990*/  IADD3 R24, R11, R32, RZ ;  /* 0x000000200b187210 */ /* 0x000fe20007ffe0ff */
[----:B------:R-:W-:Y:S01]  /*49a0*/  IMAD.IADD R32, R43, 0x1, R32 ;  /* 0x000000012b207824 */ /* 0x000fe200078e0220 */
[----:B------:R-:W-:Y:S01]  /*49b0*/  SHF.R.S32.HI R49, RZ, 0x1f, R43 ;  /* 0x0000001fff317819 */ /* 0x000fe2000001142b */
[----:B------:R-:W-:Y:S02]  /*49c0*/  LDS.U R50, [R17+0x10] ;  /* 0x0000100011327984 */ /* 0x000fe40000001800 */
        /* <DEDUP_REMOVED lines=11> */
[----:B------:R0:W2:Y:S01]  /*4a80*/  LDG.E.CONSTANT.SYS R47, [R24] ;  /* 0x00000000182f7381 */ /* 0x0000a200001e6900 */
        /* <DEDUP_REMOVED lines=11> */
[----:B0-----:R-:W-:Y:S01]  /*4b40*/  IMAD.WIDE R24, R27, R10, c[0x0][0x178] ;  /* 0x00005e001b187625 */ /* 0x001fe200078e020a */
[----:B------:R0:W3:Y:S01]  /*4b50*/  LDG.E.CONSTANT.SYS R52, [R34] ;  /* 0x0000000022347381 */ /* 0x0000e200001e6900 */
[C---:B------:R-:W-:Y:S01]  /*4b60*/  IMAD.X R31, R49.reuse, 0x1, R37, P2 ;  /* 0x00000001311f7824 */ /* 0x040fe200010e0625 */
[----:B------:R-:W-:Y:S02]  /*4b70*/  IADD3.X R27, R49, R23, RZ, P3, !PT ;  /* 0x00000017311b7210 */ /* 0x000fe40001ffe4ff */
[C---:B------:R-:W-:Y:S01]  /*4b80*/  IADD3 R32, P2, R43.reuse, R26, RZ ;  /* 0x0000001a2b207210 */ /* 0x040fe20007f5e0ff */
[----:B------:R0:W3:Y:S01]  /*4b90*/  LDG.E.CONSTANT.SYS R55, [R22] ;  /* 0x0000000016377381 */ /* 0x0000e200001e6900 */
[----:B----4-:R-:W-:Y:S02]  /*4ba0*/  IADD3 R20, P4, R43, R24, RZ ;  /* 0x000000182b147210 */ /* 0x010fe40007f9e0ff */
[----:B------:R-:W-:Y:S01]  /*4bb0*/  IADD3.X R33, R49, R27, RZ, P2, !PT ;  /* 0x0000001b31217210 */ /* 0x000fe200017fe4ff */
[----:B------:R4:W3:Y:S01]  /*4bc0*/  LDG.E.CONSTANT.SYS R56, [R24] ;  /* 0x0000000018387381 */ /* 0x0008e200001e6900 */
[----:B-1----:R-:W-:Y:S01]  /*4bd0*/  IADD3 R28, P2, R43, R18, RZ ;  /* 0x000000122b1c7210 */ /* 0x002fe20007f5e0ff */
[----:B------:R-:W-:-:S02]  /*4be0*/  IMAD.X R21, R25, 0x1, R49, P4 ;  /* 0x0000000119157824 */ /* 0x000fc400020e0631 */
[----:B------:R1:W3:Y:S01]  /*4bf0*/  LDG.E.CONSTANT.SYS R53, [R36] ;  /* 0x0000000024357381 */ /* 0x0002e200001e6900 */
[----:B0-----:R-:W-:Y:S01]  /*4c00*/  IADD3 R34, P3, R43, R20, RZ ;  /* 0x000000142b227210 */ /* 0x001fe20007f7e0ff */
[----:B------:R-:W-:Y:S01]  /*4c10*/  IMAD.X R29, R49, 0x1, R19, P2 ;  /* 0x00000001311d7824 */ /* 0x000fe200010e0613 */
[----:B------:R-:W-:Y:S01]  /*4c20*/  IADD3 R22, P2, R43, R28, RZ ;  /* 0x0000001c2b167210 */ /* 0x000fe20007f5e0ff */
[----:B------:R0:W3:Y:S02]  /*4c30*/  LDG.E.CONSTANT.SYS R31, [R30] ;  /* 0x000000001e1f7381 */ /* 0x0000e400001e6900 */
[C---:B------:R-:W-:Y:S01]  /*4c40*/  IMAD.X R35, R49.reuse, 0x1, R21, P3 ;  /* 0x0000000131237824 */ /* 0x040fe200018e0615 */
[----:B------:R-:W-:Y:S01]  /*4c50*/  IADD3.X R23, R49, R29, RZ, P2, !PT ;  /* 0x0000001d31177210 */ /* 0x000fe200017fe4ff */
[----:B------:R0:W3:Y:S01]  /*4c60*/  LDG.E.CONSTANT.SYS R27, [R26] ;  /* 0x000000001a1b7381 */ /* 0x0000e200001e6900 */
[----:B----4-:R-:W-:-:S03]  /*4c70*/  IADD3 R24, P2, R43, R34, RZ ;  /* 0x000000222b187210 */ /* 0x010fc60007f5e0ff */
[----:B------:R4:W3:Y:S01]  /*4c80*/  LDG.E.CONSTANT.SYS R32, [R32] ;  /* 0x0000000020207381 */ /* 0x0008e200001e6900 */
[----:B------:R-:W-:-:S03]  /*4c90*/  IADD3.X R25, R49, R35, RZ, P2, !PT ;  /* 0x0000002331197210 */ /* 0x000fc600017fe4ff */
[----:B------:R2:W3:Y:S04]  /*4ca0*/  LDG.E.CONSTANT.SYS R19, [R18] ;  /* 0x0000000012137381 */ /* 0x0004e800001e6900 */
[----:B------:R0:W3:Y:S04]  /*4cb0*/  LDG.E.CONSTANT.SYS R28, [R28] ;  /* 0x000000001c1c7381 */ /* 0x0000e800001e6900 */
[----:B------:R0:W3:Y:S04]  /*4cc0*/  LDG.E.CONSTANT.SYS R20, [R20] ;  /* 0x0000000014147381 */ /* 0x0000e800001e6900 */
[----:B------:R-:W3:Y:S04]  /*4cd0*/  LDG.E.CONSTANT.SYS R23, [R22] ;  /* 0x0000000016177381 */ /* 0x000ee800001e6900 */
[----:B------:R-:W3:Y:S04]  /*4ce0*/  LDG.E.CONSTANT.SYS R35, [R34] ;  /* 0x0000000022237381 */ /* 0x000ee800001e6900 */
[----:B------:R2:W3:Y:S04]  /*4cf0*/  LDG.E.CONSTANT.SYS R24, [R24] ;  /* 0x0000000018187381 */ /* 0x0004e800001e6900 */
[----:B-1----:R-:W2:Y:S04]  /*4d00*/  LDS.U R36, [R17+0x4] ;  /* 0x0000040011247984 */ /* 0x002ea80000001800 */
[----:B0-----:R-:W3:Y:S04]  /*4d10*/  LDS.U R26, [R17+0x8] ;  /* 0x00000800111a7984 */ /* 0x001ee80000001800 */
[----:B------:R-:W0:Y:S04]  /*4d20*/  LDS.U R30, [R17+0xc] ;  /* 0x00000c00111e7984 */ /* 0x000e280000001800 */
[----:B------:R-:W1:Y:S04]  /*4d30*/  LDS.U R37, [R17+0x14] ;  /* 0x0000140011257984 */ /* 0x000e680000001800 */
[----:B----4-:R-:W4:Y:S04]  /*4d40*/  LDS.U R33, [R17+0x18] ;  /* 0x0000180011217984 */ /* 0x010f280000001800 */
[----:B------:R-:W0:Y:S04]  /*4d50*/  LDS.U R29, [R17+0x1c] ;  /* 0x00001c00111d7984 */ /* 0x000e280000001800 */
[----:B------:R-:W-:Y:S04]  /*4d60*/  LDS.U R60, [R17+0x30] ;  /* 0x00003000113c7984 */ /* 0x000fe80000001800 */
[----:B------:R-:W-:Y:S04]  /*4d70*/  LDS.U R57, [R17+0x34] ;  /* 0x0000340011397984 */ /* 0x000fe80000001800 */
[----:B------:R-:W-:Y:S01]  /*4d80*/  LDS.U R49, [R17+0x38] ;  /* 0x0000380011317984 */ /* 0x000fe20000001800 */
[----:B------:R-:W-:-:S04]  /*4d90*/  IADD3 R46, R46, 0x10, RZ ;  /* 0x000000102e2e7810 */ /* 0x000fc80007ffe0ff */
[----:B------:R-:W-:Y:S01]  /*4da0*/  ISETP.GE.AND P2, PT, R46, R45, PT ;  /* 0x0000002d2e00720c */ /* 0x000fe20003f46270 */
[C---:B--2---:R-:W-:Y:S01]  /*4db0*/  FFMA.FTZ R18, R42.reuse, R47, R36 ;  /* 0x0000002f2a127223 */ /* 0x044fe20000010024 */
[----:B------:R-:W2:Y:S04]  /*4dc0*/  LDS.U R21, [R17+0x20] ;  /* 0x0000200011157984 */ /* 0x000ea80000001800 */
[----:B------:R-:W0:Y:S04]  /*4dd0*/  LDS.U R25, [R17+0x28] ;  /* 0x0000280011197984 */ /* 0x000e280000001800 */
[----:B------:R-:W0:Y:S04]  /*4de0*/  LDS.U R36, [R17+0x3c] ;  /* 0x00003c0011247984 */ /* 0x000e280000001800 */
[----:B------:R-:W0:Y:S01]  /*4df0*/  LDS.U R47, [R17+0x40] ;  /* 0x00004000112f7984 */ /* 0x000e220000001800 */
[----:B---3--:R-:W-:-:S03]  /*4e00*/  FFMA.FTZ R51, R42, R51, R26 ;  /* 0x000000332a337223 */ /* 0x008fc6000001001a */
[----:B------:R3:W-:Y:S05]  /*4e10*/  STS [R17+0x4], R18 ;  /* 0x0000041211007388 */ /* 0x0007ea0000000800 */
[----:B------:R-:W-:Y:S01]  /*4e20*/  STS [R17+0x8], R51 ;  /* 0x0000083311007388 */ /* 0x000fe20000000800 */
[----:B---3--:R-:W-:Y:S01]  /*4e30*/  IADD3 R18, R17, 0x40, RZ ;  /* 0x0000004011127810 */ /* 0x008fe20007ffe0ff */
[C---:B0-----:R-:W-:Y:S02]  /*4e40*/  FFMA.FTZ R30, R42.reuse, R53, R30 ;  /* 0x000000352a1e7223 */ /* 0x041fe4000001001e */
[C---:B------:R-:W-:Y:S02]  /*4e50*/  FFMA.FTZ R31, R42.reuse, R31, R50 ;  /* 0x0000001f2a1f7223 */ /* 0x040fe40000010032 */
[----:B-1----:R-:W-:-:S02]  /*4e60*/  FFMA.FTZ R48, R42, R48, R37 ;  /* 0x000000302a307223 */ /* 0x002fc40000010025 */
[C---:B----4-:R-:W-:Y:S02]  /*4e70*/  FFMA.FTZ R55, R42.reuse, R55, R33 ;  /* 0x000000372a377223 */ /* 0x050fe40000010021 */
[C---:B------:R-:W-:Y:S02]  /*4e80*/  FFMA.FTZ R27, R42.reuse, R27, R29 ;  /* 0x0000001b2a1b7223 */ /* 0x040fe4000001001d */
[C---:B--2---:R-:W-:Y:S02]  /*4e90*/  FFMA.FTZ R32, R42.reuse, R32, R21 ;  /* 0x000000202a207223 */ /* 0x044fe40000010015 */
[C---:B------:R-:W-:Y:S02]  /*4ea0*/  FFMA.FTZ R52, R42.reuse, R52, R61 ;  /* 0x000000342a347223 */ /* 0x040fe4000001003d */
[C---:B------:R-:W-:Y:S02]  /*4eb0*/  FFMA.FTZ R19, R42.reuse, R19, R25 ;  /* 0x000000132a137223 */ /* 0x040fe40000010019 */
[----:B------:R-:W-:-:S02]  /*4ec0*/  FFMA.FTZ R28, R42, R28, R59 ;  /* 0x0000001c2a1c7223 */ /* 0x000fc4000001003b */
[C---:B------:R-:W-:Y:S02]  /*4ed0*/  FFMA.FTZ R23, R42.reuse, R23, R60 ;  /* 0x000000172a177223 */ /* 0x040fe4000001003c */
[C---:B------:R-:W-:Y:S02]  /*4ee0*/  FFMA.FTZ R56, R42.reuse, R56, R57 ;  /* 0x000000382a387223 */ /* 0x040fe40000010039 */
[C---:B------:R-:W-:Y:S02]  /*4ef0*/  FFMA.FTZ R20, R42.reuse, R20, R49 ;  /* 0x000000142a147223 */ /* 0x040fe40000010031 */
[C---:B------:R-:W-:Y:S02]  /*4f00*/  FFMA.FTZ R35, R42.reuse, R35, R36 ;  /* 0x000000232a237223 */ /* 0x040fe40000010024 */
[----:B------:R-:W-:Y:S01]  /*4f10*/  FFMA.FTZ R24, R42, R24, R47 ;  /* 0x000000182a187223 */ /* 0x000fe2000001002f */
[----:B------:R-:W-:Y:S04]  /*4f20*/  STS [R17+0xc], R30 ;  /* 0x00000c1e11007388 */ /* 0x000fe80000000800 */
[----:B------:R-:W-:Y:S04]  /*4f30*/  STS [R17+0x10], R31 ;  /* 0x0000101f11007388 */ /* 0x000fe80000000800 */
[----:B------:R-:W-:Y:S04]  /*4f40*/  STS [R17+0x14], R48 ;  /* 0x0000143011007388 */ /* 0x000fe80000000800 */
[----:B------:R-:W-:Y:S04]  /*4f50*/  STS [R17+0x18], R55 ;  /* 0x0000183711007388 */ /* 0x000fe80000000800 */
[----:B------:R-:W-:Y:S04]  /*4f60*/  STS [R17+0x1c], R27 ;  /* 0x00001c1b11007388 */ /* 0x000fe80000000800 */
[----:B------:R0:W-:Y:S04]  /*4f70*/  STS [R17+0x20], R32 ;  /* 0x0000202011007388 */ /* 0x0001e80000000800 */
[----:B------:R-:W-:Y:S04]  /*4f80*/  STS [R17+0x24], R52 ;  /* 0x0000243411007388 */ /* 0x000fe80000000800 */
[----:B------:R-:W-:Y:S01]  /*4f90*/  STS [R17+0x28], R19 ;  /* 0x0000281311007388 */ /* 0x000fe20000000800 */
[----:B0-----:R-:W-:-:S03]  /*4fa0*/  IMAD.IADD R32, R43, 0x1, R44 ;  /* 0x000000012b207824 */ /* 0x001fc600078e022c */
        /* <DEDUP_REMOVED lines=8> */
.L_x_132:
[----:B------:R-:W-:Y:S05]  /*5030*/  BSYNC B1 ;  /* 0x0000000000017941 */ /* 0x000fea0003800000 */
.L_x_131:
        /* <DEDUP_REMOVED lines=9> */
[----:B------:R-:W-:Y:S01]  /*50d0*/  IADD3 R28, R11, R32, RZ ;  /* 0x000000200b1c7210 */ /* 0x000fe20007ffe0ff */
[----:B------:R-:W-:Y:S04]  /*50e0*/  LDS.U R36, [R17+0x20] ;  /* 0x0000200011247984 */ /* 0x000fe80000001800 */
        /* <DEDUP_REMOVED lines=11> */
[----:B------:R4:W2:Y:S02]  /*51a0*/  LDG.E.CONSTANT.SYS R44, [R22] ;  /* 0x00000000162c7381 */ /* 0x0008a400001e6900 */
        /* <DEDUP_REMOVED lines=9> */
[----:B-1----:R-:W2:Y:S04]  /*5240*/  LDS.U R28, [R17+0x4] ;  /* 0x00000400111c7984 */ /* 0x002ea80000001800 */
[----:B----4-:R-:W1:Y:S04]  /*5250*/  LDS.U R23, [R17+0x8] ;  /* 0x0000080011177984 */ /* 0x010e680000001800 */
[----:B------:R-:W3:Y:S04]  /*5260*/  LDS.U R29, [R17+0xc] ;  /* 0x00000c00111d7984 */ /* 0x000ee80000001800 */
[----:B0-----:R-:W-:Y:S04]  /*5270*/  LDS.U R35, [R17+0x14] ;  /* 0x0000140011237984 */ /* 0x001fe80000001800 */
[----:B------:R-:W0:Y:S04]  /*5280*/  LDS.U R20, [R17+0x18] ;  /* 0x0000180011147984 */ /* 0x000e280000001800 */
[----:B------:R-:W4:Y:S01]  /*5290*/  LDS.U R21, [R17+0x1c] ;  /* 0x00001c0011157984 */ /* 0x000f220000001800 */
[----:B------:R-:W-:Y:S01]  /*52a0*/  PLOP3.LUT P0, PT, PT, PT, PT, 0x8, 0x0 ;  /* 0x000000000000781c */ /* 0x000fe20003f0e170 */
[----:B------:R-:W-:Y:S01]  /*52b0*/  IMAD.IADD R32, R43, 0x1, R32 ;  /* 0x000000012b207824 */ /* 0x000fe200078e0220 */
[----:B------:R-:W-:Y:S01]  /*52c0*/  IADD3 R46, R46, 0x8, RZ ;  /* 0x000000082e2e7810 */ /* 0x000fe20007ffe0ff */
[----:B--2---:R-:W-:-:S02]  /*52d0*/  FFMA.FTZ R28, R42, R37, R28 ;  /* 0x000000252a1c7223 */ /* 0x004fc4000001001c */
[C---:B-1----:R-:W-:Y:S02]  /*52e0*/  FFMA.FTZ R23, R42.reuse, R44, R23 ;  /* 0x0000002c2a177223 */ /* 0x042fe40000010017 */
[C---:B---3--:R-:W-:Y:S02]  /*52f0*/  FFMA.FTZ R18, R42.reuse, R47, R29 ;  /* 0x0000002f2a127223 */ /* 0x048fe4000001001d */
[C---:B0-----:R-:W-:Y:S02]  /*5300*/  FFMA.FTZ R20, R42.reuse, R49, R20 ;  /* 0x000000312a147223 */ /* 0x041fe40000010014 */
[----:B------:R-:W-:Y:S01]  /*5310*/  STS [R17+0x4], R28 ;  /* 0x0000041c11007388 */ /* 0x000fe20000000800 */
[C---:B------:R-:W-:Y:S02]  /*5320*/  FFMA.FTZ R19, R42.reuse, R24, R33 ;  /* 0x000000182a137223 */ /* 0x040fe40000010021 */
[C---:B------:R-:W-:Y:S02]  /*5330*/  FFMA.FTZ R35, R42.reuse, R45, R35 ;  /* 0x0000002d2a237223 */ /* 0x040fe40000010023 */
[----:B----4-:R-:W-:-:S02]  /*5340*/  FFMA.FTZ R22, R42, R27, R21 ;  /* 0x0000001b2a167223 */ /* 0x010fc40000010015 */
[----:B------:R-:W-:Y:S01]  /*5350*/  FFMA.FTZ R36, R42, R31, R36 ;  /* 0x0000001f2a247223 */ /* 0x000fe20000010024 */
[----:B------:R-:W-:Y:S01]  /*5360*/  IADD3 R21, R17, 0x20, RZ ;  /* 0x0000002011157810 */ /* 0x000fe20007ffe0ff */
        /* <DEDUP_REMOVED lines=8> */
.L_x_135:
[----:B------:R-:W-:Y:S05]  /*53f0*/  BSYNC B1 ;  /* 0x0000000000017941 */ /* 0x000fea0003800000 */
.L_x_134:
[----:B------:R-:W-:-:S12]  /*5400*/  ISETP.LT.OR P0, PT, R46, R0, P0 ;  /* 0x000000002e00720c */ /* 0x000fd80000701670 */
[----:B------:R-:W-:Y:S05]  /*5410*/  @!P0 BRA `(.L_x_126) ;  /* 0x000001f000008947 */ /* 0x000fea0003800000 */
[----:B------:R-:W-:-:S08]  /*5420*/  SHF.R.S32.HI R33, RZ, 0x1f, R43 ;  /* 0x0000001fff217819 */ /* 0x000fd0000001142b */
.L_x_136:
        /* <DEDUP_REMOVED lines=30> */
.L_x_126:
[----:B------:R-:W-:Y:S05]  /*5610*/  BSYNC B0 ;  /* 0x0000000000007941 */ /* 0x000fea0003800000 */
.L_x_125:
[C---:B------:R-:W-:Y:S01]  /*5620*/  IADD3 R38, P0, R9.reuse, R38, RZ ;  /* 0x0000002609267210 */ /* 0x040fe20007f1e0ff */
[----:B------:R-:W-:Y:S01]  /*5630*/  BSSY B0, `(.L_x_137) ;  /* 0x0000110000007945 */ /* 0x000fe20003800000 */
[----:B------:R-:W-:-:S03]  /*5640*/  IADD3 R40, P2, R9, R40, RZ ;  /* 0x0000002809287210 */ /* 0x000fc60007f5e0ff */
[C---:B------:R-:W-:Y:S01]  /*5650*/  IMAD.X R39, R8.reuse, 0x1, R39, P0 ;  /* 0x0000000108277824 */ /* 0x040fe200000e0627 */
        /* <DEDUP_REMOVED lines=37> */
.L_x_142:
[----:B0-----:R-:W-:Y:S05]  /*58b0*/  BSYNC B2 ;  /* 0x0000000000027941 */ /* 0x001fea0003800000 */
.L_x_141:
        /* <DEDUP_REMOVED lines=12> */
.L_x_140:
[----:B0-----:R-:W-:Y:S05]  /*5980*/  BSYNC B1 ;  /* 0x0000000000017941 */ /* 0x001fea0003800000 */
.L_x_139:
        /* <DEDUP_REMOVED lines=18> */
.L_x_145:
        /* <DEDUP_REMOVED lines=106> */
.L_x_144:
[----:B------:R-:W-:Y:S05]  /*6150*/  BSYNC B1 ;  /* 0x0000000000017941 */ /* 0x000fea0003800000 */
.L_x_143:
        /* <DEDUP_REMOVED lines=59> */
.L_x_147:
[----:B------:R-:W-:Y:S05]  /*6510*/  BSYNC B1 ;  /* 0x0000000000017941 */ /* 0x000fea0003800000 */
.L_x_146:
[----:B------:R-:W-:-:S12]  /*6520*/  ISETP.LT.OR P0, PT, R46, R0, P0 ;  /* 0x000000002e00720c */ /* 0x000fd80000701670 */
[----:B------:R-:W-:Y:S05]  /*6530*/  @!P0 BRA `(.L_x_138) ;  /* 0x000001f000008947 */ /* 0x000fea0003800000 */
[----:B------:R-:W-:-:S08]  /*6540*/  SHF.R.S32.HI R33, RZ, 0x1f, R43 ;  /* 0x0000001fff217819 */ /* 0x000fd0000001142b */
.L_x_148:
        /* <DEDUP_REMOVED lines=30> */
.L_x_138:
[----:B------:R-:W-:Y:S05]  /*6730*/  BSYNC B0 ;  /* 0x0000000000007941 */ /* 0x000fea0003800000 */
.L_x_137:
        /* <DEDUP_REMOVED lines=41> */
.L_x_154:
[----:B0-----:R-:W-:Y:S05]  /*69d0*/  BSYNC B2 ;  /* 0x0000000000027941 */ /* 0x001fea0003800000 */
.L_x_153:
        /* <DEDUP_REMOVED lines=12> */
.L_x_152:
[----:B0-----:R-:W-:Y:S05]  /*6aa0*/  BSYNC B1 ;  /* 0x0000000000017941 */ /* 0x001fea0003800000 */
.L_x_151:
        /* <DEDUP_REMOVED lines=18> */
.L_x_157:
        /* <DEDUP_REMOVED lines=106> */
.L_x_156:
[----:B------:R-:W-:Y:S05]  /*7270*/  BSYNC B1 ;  /* 0x0000000000017941 */ /* 0x000fea0003800000 */
.L_x_155:
        /* <DEDUP_REMOVED lines=59> */
.L_x_159:
[----:B------:R-:W-:Y:S05]  /*7630*/  BSYNC B1 ;  /* 0x0000000000017941 */ /* 0x000fea0003800000 */
.L_x_158:
[----:B------:R-:W-:-:S12]  /*7640*/  ISETP.LT.OR P0, PT, R46, R0, P0 ;  /* 0x000000002e00720c */ /* 0x000fd80000701670 */
[----:B------:R-:W-:Y:S05]  /*7650*/  @!P0 BRA `(.L_x_150) ;  /* 0x000001f000008947 */ /* 0x000fea0003800000 */
[----:B------:R-:W-:-:S08]  /*7660*/  SHF.R.S32.HI R33, RZ, 0x1f, R43 ;  /* 0x0000001fff217819 */ /* 0x000fd0000001142b */
.L_x_160:
        /* <DEDUP_REMOVED lines=30> */
.L_x_150:
[----:B------:R-:W-:Y:S05]  /*7850*/  BSYNC B0 ;  /* 0x0000000000007941 */ /* 0x000fea0003800000 */
.L_x_149:
        /* <DEDUP_REMOVED lines=41> */
.L_x_166:
[----:B0-----:R-:W-:Y:S05]  /*7af0*/  BSYNC B2 ;  /* 0x0000000000027941 */ /* 0x001fea0003800000 */
.L_x_165:
        /* <DEDUP_REMOVED lines=12> */
.L_x_164:
[----:B0-----:R-:W-:Y:S05]  /*7bc0*/  BSYNC B1 ;  /* 0x0000000000017941 */ /* 0x001fea0003800000 */
.L_x_163:
        /* <DEDUP_REMOVED lines=18> */
.L_x_169:
        /* <DEDUP_REMOVED lines=106> */
.L_x_168:
[----:B------:R-:W-:Y:S05]  /*8390*/  BSYNC B1 ;  /* 0x0000000000017941 */ /* 0x000fea0003800000 */
.L_x_167:
        /* <DEDUP_REMOVED lines=59> */
.L_x_171:
[----:B------:R-:W-:Y:S05]  /*8750*/  BSYNC B1 ;  /* 0x0000000000017941 */ /* 0x000fea0003800000 */
.L_x_170:
[----:B------:R-:W-:-:S12]  /*8760*/  ISETP.LT.OR P0, PT, R46, R0, P0 ;  /* 0x000000002e00720c */ /* 0x000fd80000701670 */
[----:B------:R-:W-:Y:S05]  /*8770*/  @!P0 BRA `(.L_x_162) ;  /* 0x000001f000008947 */ /* 0x000fea0003800000 */
[----:B------:R-:W-:-:S08]  /*8780*/  SHF.R.S32.HI R33, RZ, 0x1f, R43 ;  /* 0x0000001fff217819 */ /* 0x000fd0000001142b */
.L_x_172:
        /* <DEDUP_REMOVED lines=30> */
.L_x_162:
[----:B------:R-:W-:Y:S05]  /*8970*/  BSYNC B0 ;  /* 0x0000000000007941 */ /* 0x000fea0003800000 */
.L_x_161:
        /* <DEDUP_REMOVED lines=41> */
.L_x_178:
[----:B0-----:R-:W-:Y:S05]  /*8c10*/  BSYNC B2 ;  /* 0x0000000000027941 */ /* 0x001fea0003800000 */
.L_x_177:
        /* <DEDUP_REMOVED lines=12> */
.L_x_176:
[----:B0-----:R-:W-:Y:S05]  /*8ce0*/  BSYNC B1 ;  /* 0x0000000000017941 */ /* 0x001fea0003800000 */
.L_x_175:
        /* <DEDUP_REMOVED lines=18> */
.L_x_181:
        /* <DEDUP_REMOVED lines=106> */
.L_x_180:
[----:B------:R-:W-:Y:S05]  /*94b0*/  BSYNC B1 ;  /* 0x0000000000017941 */ /* 0x000fea0003800000 */
.L_x_179:
        /* <DEDUP_REMOVED lines=13> */
[----:B------:R0:W2:Y:S01]  /*9590*/  LDG.E.CONSTANT.SYS R37, [R34] ;  /* 0x0000000022257381 */ /* 0x0000a200001e6900 */
[----:B------:R-:W-:Y:S02]  /*95a0*/  IADD3.X R23, R35, R31, RZ, P0, !PT ;  /* 0x0000001f23177210 */ /* 0x000fe400007fe4ff */
[C---:B------:R-:W-:Y:S02]  /*95b0*/  IADD3 R18, P2, R43.reuse, R28, RZ ;  /* 0x0000001c2b127210 */ /* 0x040fe40007f5e0ff */
[----:B------:R-:W-:Y:S01]  /*95c0*/  IADD3 R20, P0, R43, R22, RZ ;  /* 0x000000162b147210 */ /* 0x000fe20007f1e0ff */
[----:B------:R1:W3:Y:S02]  /*95d0*/  LDG.E.CONSTANT.SYS R45, [R28] ;  /* 0x000000001c2d7381 */ /* 0x0002e400001e6900 */
[----:B------:R-:W-:Y:S01]  /*95e0*/  IMAD.X R19, R29, 0x1, R31, P2 ;  /* 0x000000011d137824 */ /* 0x000fe200010e061f */
[----:B------:R-:W-:Y:S01]  /*95f0*/  IADD3.X R21, R31, R23, RZ, P0, !PT ;  /* 0x000000171f157210 */ /* 0x000fe200007fe4ff */
[----:B------:R4:W2:Y:S01]  /*9600*/  LDG.E.CONSTANT.SYS R44, [R22] ;  /* 0x00000000162c7381 */ /* 0x0008a200001e6900 */
[----:B------:R-:W-:-:S02]  /*9610*/  IADD3 R26, P2, R43, R18, RZ ;  /* 0x000000122b1a7210 */ /* 0x000fc40007f5e0ff */
[----:B------:R-:W-:Y:S01]  /*9620*/  IADD3 R24, P0, R43, R20, RZ ;  /* 0x000000142b187210 */ /* 0x000fe20007f1e0ff */
[----:B-1----:R-:W2:Y:S02]  /*9630*/  LDS.U R28, [R17+0x4] ;  /* 0x00000400111c7984 */ /* 0x002ea40000001800 */
[C---:B------:R-:W-:Y:S01]  /*9640*/  IMAD.X R27, R31.reuse, 0x1, R19, P2 ;  /* 0x000000011f1b7824 */ /* 0x040fe200010e0613 */
[----:B------:R-:W-:Y:S02]  /*9650*/  IADD3.X R25, R31, R21, RZ, P0, !PT ;  /* 0x000000151f197210 */ /* 0x000fe400007fe4ff */
[----:B------:R-:W-:Y:S01]  /*9660*/  IADD3 R30, P0, R43, R26, RZ ;  /* 0x0000001a2b1e7210 */ /* 0x000fe20007f1e0ff */
[----:B------:R1:W3:Y:S03]  /*9670*/  LDG.E.CONSTANT.SYS R47, [R20] ;  /* 0x00000000142f7381 */ /* 0x0002e600001e6900 */
[----:B------:R-:W-:Y:S01]  /*9680*/  IADD3.X R31, R31, R27, RZ, P0, !PT ;  /* 0x0000001b1f1f7210 */ /* 0x000fe200007fe4ff */
[----:B------:R0:W3:Y:S04]  /*9690*/  LDG.E.CONSTANT.SYS R49, [R18] ;  /* 0x0000000012317381 */ /* 0x0000e800001e6900 */
[----:B------:R-:W3:Y:S04]  /*96a0*/  LDG.E.CONSTANT.SYS R24, [R24] ;  /* 0x0000000018187381 */ /* 0x000ee800001e6900 */
[----:B------:R-:W3:Y:S04]  /*96b0*/  LDG.E.CONSTANT.SYS R27, [R26] ;  /* 0x000000001a1b7381 */ /* 0x000ee800001e6900 */
[----:B------:R-:W3:Y:S04]  /*96c0*/  LDG.E.CONSTANT.SYS R31, [R30] ;  /* 0x000000001e1f7381 */ /* 0x000ee800001e6900 */
[----:B----4-:R-:W4:Y:S04]  /*96d0*/  LDS.U R23, [R17+0x8] ;  /* 0x0000080011177984 */ /* 0x010f280000001800 */
[----:B------:R-:W-:Y:S04]  /*96e0*/  LDS.U R29, [R17+0xc] ;  /* 0x00000c00111d7984 */ /* 0x000fe80000001800 */
[----:B0-----:R-:W3:Y:S04]  /*96f0*/  LDS.U R35, [R17+0x14] ;  /* 0x0000140011237984 */ /* 0x001ee80000001800 */
[----:B-1----:R-:W0:Y:S04]  /*9700*/  LDS.U R20, [R17+0x18] ;  /* 0x0000180011147984 */ /* 0x002e280000001800 */
[----:B------:R-:W1:Y:S01]  /*9710*/  LDS.U R21, [R17+0x1c] ;  /* 0x00001c0011157984 */ /* 0x000e620000001800 */
[----:B------:R-:W-:-:S02]  /*9720*/  PLOP3.LUT P0, PT, PT, PT, PT, 0x8, 0x0 ;  /* 0x000000000000781c */ /* 0x000fc40003f0e170 */
[----:B------:R-:W-:Y:S02]  /*9730*/  IADD3 R46, R46, 0x8, RZ ;  /* 0x000000082e2e7810 */ /* 0x000fe40007ffe0ff */
[----:B------:R-:W-:Y:S01]  /*9740*/  IADD3 R32, R43, R32, RZ ;  /* 0x000000202b207210 */ /* 0x000fe20007ffe0ff */
[C---:B--2---:R-:W-:Y:S02]  /*9750*/  FFMA.FTZ R28, R42.reuse, R37, R28 ;  /* 0x000000252a1c7223 */ /* 0x044fe4000001001c */
[C---:B----4-:R-:W-:Y:S02]  /*9760*/  FFMA.FTZ R23, R42.reuse, R44, R23 ;  /* 0x0000002c2a177223 */ /* 0x050fe40000010017 */
[----:B---3--:R-:W-:-:S04]  /*9770*/  FFMA.FTZ R35, R42, R45, R35 ;  /* 0x0000002d2a237223 */ /* 0x008fc80000010023 */
[----:B------:R-:W-:Y:S01]  /*9780*/  STS [R17+0x4], R28 ;  /* 0x0000041c11007388 */ /* 0x000fe20000000800 */
[C---:B------:R-:W-:Y:S02]  /*9790*/  FFMA.FTZ R18, R42.reuse, R47, R29 ;  /* 0x0000002f2a127223 */ /* 0x040fe4000001001d */
[C---:B------:R-:W-:Y:S02]  /*97a0*/  FFMA.FTZ R19, R42.reuse, R24, R33 ;  /* 0x000000182a137223 */ /* 0x040fe40000010021 */
[C---:B0-----:R-:W-:Y:S02]  /*97b0*/  FFMA.FTZ R20, R42.reuse, R49, R20 ;  /* 0x000000312a147223 */ /* 0x041fe40000010014 */
[C---:B-1----:R-:W-:Y:S02]  /*97c0*/  FFMA.FTZ R22, R42.reuse, R27, R21 ;  /* 0x0000001b2a167223 */ /* 0x042fe40000010015 */
        /* <DEDUP_REMOVED lines=9> */
[----:B0-----:R-:W-:-:S08]  /*9860*/  IMAD.MOV.U32 R17, RZ, RZ, R21 ;  /* 0x000000ffff117224 */ /* 0x001fd000078e0015 */
.L_x_183:
[----:B------:R-:W-:Y:S05]  /*9870*/  BSYNC B1 ;  /* 0x0000000000017941 */ /* 0x000fea0003800000 */
.L_x_182:
[----:B------:R-:W-:-:S12]  /*9880*/  ISETP.LT.OR P0, PT, R46, R0, P0 ;  /* 0x000000002e00720c */ /* 0x000fd80000701670 */
[----:B------:R-:W-:Y:S05]  /*9890*/  @!P0 BRA `(.L_x_174) ;  /* 0x000001f000008947 */ /* 0x000fea0003800000 */
[----:B------:R-:W-:-:S08]  /*98a0*/  SHF.R.S32.HI R33, RZ, 0x1f, R43 ;  /* 0x0000001fff217819 */ /* 0x000fd0000001142b */
.L_x_184:
[----:B------:R-:W-:Y:S01]  /*98b0*/  IADD3 R23, R11, R32, RZ ;  /* 0x000000200b177210 */ /* 0x000fe20007ffe0ff */
[----:B------:R-:W0:Y:S04]  /*98c0*/  LDS.U R27, [R17+0x4] ;  /* 0x00000400111b7984 */ /* 0x000e280000001800 */
        /* <DEDUP_REMOVED lines=16> */
[----:B----4-:R-:W-:Y:S02]  /*99d0*/  IADD3 R18, R17, 0x10, RZ ;  /* 0x0000001011127810 */ /* 0x010fe40007ffe0ff */
[----:B------:R-:W-:Y:S01]  /*99e0*/  IADD3 R32, R43, R32, RZ ;  /* 0x000000202b207210 */ /* 0x000fe20007ffe0ff */
        /* <DEDUP_REMOVED lines=8> */
[----:B0-----:R-:W-:Y:S01]  /*9a70*/  IMAD.MOV.U32 R17, RZ, RZ, R18 ;  /* 0x000000ffff117224 */ /* 0x001fe200078e0012 */
[----:B------:R-:W-:Y:S07]  /*9a80*/  @!P0 BRA `(.L_x_184) ;  /* 0xfffffe2000008947 */ /* 0x000fee000383ffff */
.L_x_174:
[----:B------:R-:W-:Y:S05]  /*9a90*/  BSYNC B0 ;  /* 0x0000000000007941 */ /* 0x000fea0003800000 */
.L_x_173:
[C---:B------:R-:W-:Y:S01]  /*9aa0*/  IADD3 R38, P0, R9.reuse, R38, RZ ;  /* 0x0000002609267210 */ /* 0x040fe20007f1e0ff */
[----:B------:R-:W-:Y:S01]  /*9ab0*/  BSSY B0, `(.L_x_185) ;  /* 0x0000110000007945 */ /* 0x000fe20003800000 */
[----:B------:R-:W-:-:S02]  /*9ac0*/  IADD3 R40, P2, R9, R40, RZ ;  /* 0x0000002809287210 */ /* 0x000fc40007f5e0ff */
[C---:B------:R-:W-:Y:S02]  /*9ad0*/  IADD3.X R39, R8.reuse, R39, RZ, P0, !PT ;  /* 0x0000002708277210 */ /* 0x040fe400007fe4ff */
[----:B------:R-:W-:Y:S01]  /*9ae0*/  IADD3.X R41, R8, R41, RZ, P2, !PT ;  /* 0x0000002908297210 */ /* 0x000fe200017fe4ff */
[----:B------:R-:W-:Y:S07]  /*9af0*/  @!P1 BRA `(.L_x_186) ;  /* 0x000010b000009947 */ /* 0x000fee0003800000 */
[----:B------:R-:W2:Y:S04]  /*9b00*/  LDG.E.CONSTANT.SYS R42, [R40] ;  /* 0x00000000282a7381 */ /* 0x000ea800001e6900 */
[----:B------:R-:W2:Y:S01]  /*9b10*/  LDG.E.CONSTANT.SYS R17, [R38] ;  /* 0x0000000026117381 */ /* 0x000ea200001e6900 */
[----:B------:R-:W-:Y:S01]  /*9b20*/  LOP3.LUT R18, R0, 0x3, RZ, 0xc0, !PT ;  /* 0x0000000300127812 */ /* 0x000fe200078ec0ff */
[----:B------:R-:W-:Y:S01]  /*9b30*/  BSSY B1, `(.L_x_187) ;  /* 0x000002d000017945 */ /* 0x000fe20003800000 */
[----:B------:R-:W-:-:S02]  /*9b40*/  IMAD.MOV.U32 R46, RZ, RZ, RZ ;  /* 0x000000ffff2e7224 */ /* 0x000fc400078e00ff */
        /* <DEDUP_REMOVED lines=8> */
[----:B------:R-:W-:-:S05]  /*9bd0*/  @P0 MOV R17, c[0x0][0x1b8] ;  /* 0x00006e0000110a02 */ /* 0x000fca0000000f00 */
[----:B------:R-:W-:-:S04]  /*9be0*/  @P0 IMAD R17, R17, c[0x0][0x1bc], RZ ;  /* 0x00006f0011110a24 */ /* 0x000fc800078e02ff */
[----:B------:R-:W-:-:S04]  /*9bf0*/  @P0 IMAD R19, R17, 0x50, R11 ;  /* 0x0000005011130824 */ /* 0x000fc800078e020b */
[----:B------:R-:W-:-:S10]  /*9c00*/  @P0 IMAD.WIDE R18, R19, R10, c[0x0][0x178] ;  /* 0x00005e0013120625 */ /* 0x000fd400078e020a */
[----:B------:R0:W2:Y:S01]  /*9c10*/  @P0 LDG.E.CONSTANT.SYS R19, [R18] ;  /* 0x0000000012130381 */ /* 0x0000a200001e6900 */
[----:B------:R-:W-:Y:S01]  /*9c20*/  IMAD.MOV.U32 R46, RZ, RZ, RZ ;  /* 0x000000ffff2e7224 */ /* 0x000fe200078e00ff */
[----:B------:R-:W-:Y:S01]  /*9c30*/  ULDC UR4, c[0x0][0x1b8] ;  /* 0x00006e0000047ab9 */ /* 0x000fe20000000800 */
[----:B------:R-:W-:Y:S02]  /*9c40*/  ULDC UR5, c[0x0][0x1bc] ;  /* 0x00006f0000057ab9 */ /* 0x000fe40000000800 */
[----:B------:R-:W-:Y:S01]  /*9c50*/  UIMAD UR4, UR4, UR5, URZ ;  /* 0x00000005040472a4 */ /* 0x000fe2000f8e023f */
[----:B------:R-:W-:-:S04]  /*9c60*/  @P0 MOV R46, 0x1 ;  /* 0x00000001002e0802 */ /* 0x000fc80000000f00 */
        /* <DEDUP_REMOVED lines=12> */
.L_x_190:
[----:B0-----:R-:W-:Y:S05]  /*9d30*/  BSYNC B2 ;  /* 0x0000000000027941 */ /* 0x001fea0003800000 */
.L_x_189:
        /* <DEDUP_REMOVED lines=12> */
.L_x_188:
[----:B0-----:R-:W-:Y:S05]  /*9e00*/  BSYNC B1 ;  /* 0x0000000000017941 */ /* 0x001fea0003800000 */
.L_x_187:
        /* <DEDUP_REMOVED lines=13> */
[----:B------:R-:W-:-:S02]  /*9ee0*/  SHF.L.U32 R43, R19, 0x2, RZ ;  /* 0x00000002132b7819 */ /* 0x000fc400000006ff */
[----:B------:R-:W-:Y:S02]  /*9ef0*/  SHF.L.U32 R17, R17, 0x2, RZ ;  /* 0x0000000211117819 */ /* 0x000fe400000006ff */
[----:B------:R-:W-:Y:S06]  /*9f00*/  @!P2 BRA `(.L_x_192) ;  /* 0x000006c00000a947 */ /* 0x000fec0003800000 */
[----:B------:R-:W-:Y:S02]  /*9f10*/  PLOP3.LUT P0, PT, PT, PT, PT, 0x8, 0x0 ;  /* 0x000000000000781c */ /* 0x000fe40003f0e170 */
[----:B------:R-:W-:-:S10]  /*9f20*/  IADD3 R45, R0, -0xc, RZ ;  /* 0xfffffff4002d7810 */ /* 0x000fd40007ffe0ff */
.L_x_193:
[----:B------:R-:W-:Y:S01]  /*9f30*/  IMAD.IADD R24, R11, 0x1, R32 ;  /* 0x000000010b187824 */ /* 0x000fe200078e0220 */
[----:B------:R-:W-:Y:S01]  /*9f40*/  IADD3 R32, R43, R32, RZ ;  /* 0x000000202b207210 */ /* 0x000fe20007ffe0ff */
[----:B------:R-:W-:Y:S01]  /*9f50*/  LDS.U R50, [R17+0x10] ;  /* 0x0000100011327984 */ /* 0x000fe20000001800 */
[----:B------:R-:W-:Y:S01]  /*9f60*/  SHF.R.S32.HI R49, RZ, 0x1f, R43 ;  /* 0x0000001fff317819 */ /* 0x000fe2000001142b */
[----:B------:R-:W-:Y:S01]  /*9f70*/  IMAD.WIDE R24, R24, R10, c[0x0][0x178] ;  /* 0x00005e0018187625 */ /* 0x000fe200078e020a */
[----:B------:R-:W-:Y:S01]  /*9f80*/  IADD3 R20, R11, R32, RZ ;  /* 0x000000200b147210 */ /* 0x000fe20007ffe0ff */
[----:B------:R-:W-:Y:S01]  /*9f90*/  IMAD.IADD R32, R43, 0x1, R32 ;  /* 0x000000012b207824 */ /* 0x000fe200078e0220 */
[----:B------:R-:W-:Y:S03]  /*9fa0*/  LDS.U R61, [R17+0x24] ;  /* 0x00002400113d7984 */ /* 0x000fe60000001800 */
[----:B------:R-:W-:Y:S01]  /*9fb0*/  IMAD.WIDE R20, R20, R10, c[0x0][0x178] ;  /* 0x00005e0014147625 */ /* 0x000fe200078e020a */
[----:B------:R-:W-:Y:S01]  /*9fc0*/  IADD3 R35, R11, R32, RZ ;  /* 0x000000200b237210 */ /* 0x000fe20007ffe0ff */
[----:B------:R-:W-:Y:S01]  /*9fd0*/  LDS.U R59, [R17+0x2c] ;  /* 0x00002c00113b7984 */ /* 0x000fe20000001800 */
[----:B------:R-:W-:-:S03]  /*9fe0*/  IADD3 R28, P2, R43, R24, RZ ;  /* 0x000000182b1c7210 */ /* 0x000fc60007f5e0ff */
[----:B------:R-:W-:Y:S01]  /*9ff0*/  IMAD.WIDE R34, R35, R10, c[0x0][0x178] ;  /* 0x00005e0023227625 */ /* 0x000fe200078e020a */
[-C--:B------:R-:W-:Y:S01]  /*a000*/  IADD3.X R29, R25, R49.reuse, RZ, P2, !PT ;  /* 0x00000031191d7210 */ /* 0x080fe200017fe4ff */
[----:B------:R0:W2:Y:S01]  /*a010*/  LDG.E.CONSTANT.SYS R47, [R24] ;  /* 0x00000000182f7381 */ /* 0x0000a200001e6900 */
[C---:B------:R-:W-:Y:S01]  /*a020*/  IADD3 R22, P2, R43.reuse, R20, RZ ;  /* 0x000000142b167210 */ /* 0x040fe20007f5e0ff */
[----:B------:R-:W-:Y:S02]  /*a030*/  IMAD.IADD R44, R43, 0x1, R32 ;  /* 0x000000012b2c7824 */ /* 0x000fe400078e0220 */
[----:B------:R1:W3:Y:S01]  /*a040*/  LDG.E.CONSTANT.SYS R48, [R20] ;  /* 0x0000000014307381 */ /* 0x0002e200001e6900 */
[----:B------:R-:W-:Y:S02]  /*a050*/  IADD3.X R23, R21, R49, RZ, P2, !PT ;  /* 0x0000003115177210 */ /* 0x000fe400017fe4ff */
[C---:B------:R-:W-:Y:S01]  /*a060*/  IADD3 R36, P2, R43.reuse, R28, RZ ;  /* 0x0000001c2b247210 */ /* 0x040fe20007f5e0ff */
[----:B------:R4:W3:Y:S01]  /*a070*/  LDG.E.CONSTANT.SYS R51, [R28] ;  /* 0x000000001c337381 */ /* 0x0008e200001e6900 */
[----:B------:R-:W-:-:S02]  /*a080*/  IADD3 R18, P3, R43, R34, RZ ;  /* 0x000000222b127210 */ /* 0x000fc40007f7e0ff */
[----:B------:R-:W-:Y:S01]  /*a090*/  IADD3 R27, R11, R44, RZ ;  /* 0x0000002c0b1b7210 */ /* 0x000fe20007ffe0ff */
[----:B------:R-:W-:Y:S01]  /*a0a0*/  IMAD.X R37, R49, 0x1, R29, P2 ;  /* 0x0000000131257824 */ /* 0x000fe200010e061d */
[----:B------:R-:W-:Y:S01]  /*a0b0*/  IADD3.X R19, R35, R49, RZ, P3, !PT ;  /* 0x0000003123137210 */ /* 0x000fe20001ffe4ff */
[----:B------:R1:W3:Y:S01]  /*a0c0*/  LDG.E.CONSTANT.SYS R55, [R22] ;  /* 0x0000000016377381 */ /* 0x0002e200001e6900 */
[C---:B------:R-:W-:Y:S02]  /*a0d0*/  IADD3 R26, P3, R43.reuse, R22, RZ ;  /* 0x000000162b1a7210 */ /* 0x040fe40007f7e0ff */
[----:B------:R-:W-:Y:S01]  /*a0e0*/  IADD3 R30, P2, R43, R36, RZ ;  /* 0x000000242b1e7210 */ /* 0x000fe20007f5e0ff */
[----:B0-----:R-:W-:Y:S01]  /*a0f0*/  IMAD.WIDE R24, R27, R10, c[0x0][0x178] ;  /* 0x00005e001b187625 */ /* 0x001fe200078e020a */
[----:B------:R0:W3:Y:S01]  /*a100*/  LDG.E.CONSTANT.SYS R52, [R34] ;  /* 0x0000000022347381 */ /* 0x0000e200001e6900 */
[C---:B------:R-:W-:Y:S01]  /*a110*/  IMAD.X R27, R49.reuse, 0x1, R23, P3 ;  /* 0x00000001311b7824 */ /* 0x040fe200018e0617 */
[----:B------:R-:W-:-:S02]  /*a120*/  IADD3.X R31, R49, R37, RZ, P2, !PT ;  /* 0x00000025311f7210 */ /* 0x000fc400017fe4ff */
[----:B------:R-:W-:Y:S01]  /*a130*/  IADD3 R32, P2, R43, R26, RZ ;  /* 0x0000001a2b207210 */ /* 0x000fe20007f5e0ff */
[----:B------:R0:W3:Y:S03]  /*a140*/  LDG.E.CONSTANT.SYS R53, [R36] ;  /* 0x0000000024357381 */ /* 0x0000e600001e6900 */
[----:B------:R-:W-:Y:S01]  /*a150*/  IADD3.X R33, R49, R27, RZ, P2, !PT ;  /* 0x0000001b31217210 */ /* 0x000fe200017fe4ff */
[----:B------:R0:W3:Y:S01]  /*a160*/  LDG.E.CONSTANT.SYS R56, [R24] ;  /* 0x0000000018387381 */ /* 0x0000e200001e6900 */
[C---:B----4-:R-:W-:Y:S02]  /*a170*/  IADD3 R28, P2, R43.reuse, R18, RZ ;  /* 0x000000122b1c7210 */ /* 0x050fe40007f5e0ff */
[----:B-1----:R-:W-:Y:S01]  /*a180*/  IADD3 R20, P4, R43, R24, RZ ;  /* 0x000000182b147210 */ /* 0x002fe20007f9e0ff */
[----:B------:R1:W4:Y:S02]  /*a190*/  LDG.E.CONSTANT.SYS R31, [R30] ;  /* 0x000000001e1f7381 */ /* 0x00032400001e6900 */
[----:B------:R-:W-:Y:S01]  /*a1a0*/  IMAD.X R29, R49, 0x1, R19, P2 ;  /* 0x00000001311d7824 */ /* 0x000fe200010e0613 */
[----:B------:R-:W-:Y:S01]  /*a1b0*/  IADD3 R22, P2, R43, R28, RZ ;  /* 0x0000001c2b167210 */ /* 0x000fe20007f5e0ff */
[----:B------:R1:W4:Y:S01]  /*a1c0*/  LDG.E.CONSTANT.SYS R27, [R26] ;  /* 0x000000001a1b7381 */ /* 0x00032200001e6900 */
[----:B------:R-:W-:-:S02]  /*a1d0*/  IADD3.X R21, R25, R49, RZ, P4, !PT ;  /* 0x0000003119157210 */ /* 0x000fc400027fe4ff */
[----:B0-----:R-:W-:Y:S01]  /*a1e0*/  IADD3 R34, P3, R43, R20, RZ ;  /* 0x000000142b227210 */ /* 0x001fe20007f7e0ff */
[----:B------:R0:W4:Y:S01]  /*a1f0*/  LDG.E.CONSTANT.SYS R32, [R32] ;  /* 0x0000000020207381 */ /* 0x00012200001e6900 */
[C---:B------:R-:W-:Y:S02]  /*a200*/  IADD3.X R23, R49.reuse, R29, RZ, P2, !PT ;  /* 0x0000001d31177210 */ /* 0x040fe400017fe4ff */
[----:B------:R-:W-:Y:S01]  /*a210*/  IADD3.X R35, R49, R21, RZ, P3, !PT ;  /* 0x0000001531237210 */ /* 0x000fe20001ffe4ff */
[----:B------:R2:W4:Y:S01]  /*a220*/  LDG.E.CONSTANT.SYS R19, [R18] ;  /* 0x0000000012137381 */ /* 0x00052200001e6900 */
[----:B------:R-:W-:-:S03]  /*a230*/  IADD3 R24, P2, R43, R34, RZ ;  /* 0x000000222b187210 */ /* 0x000fc60007f5e0ff */
[----:B------:R0:W4:Y:S02]  /*a240*/  LDG.E.CONSTANT.SYS R28, [R28] ;  /* 0x000000001c1c7381 */ /* 0x00012400001e6900 */
[----:B------:R-:W-:Y:S02]  /*a250*/  IMAD.X R25, R49, 0x1, R35, P2 ;  /* 0x0000000131197824 */ /* 0x000fe400010e0623 */
[----:B------:R0:W4:Y:S04]  /*a260*/  LDG.E.CONSTANT.SYS R20, [R20] ;  /* 0x0000000014147381 */ /* 0x00012800001e6900 */
[----:B------:R-:W4:Y:S04]  /*a270*/  LDG.E.CONSTANT.SYS R23, [R22] ;  /* 0x0000000016177381 */ /* 0x000f2800001e6900 */
[----:B------:R-:W4:Y:S04]  /*a280*/  LDG.E.CONSTANT.SYS R35, [R34] ;  /* 0x0000000022237381 */ /* 0x000f2800001e6900 */
[----:B------:R0:W4:Y:S04]  /*a290*/  LDG.E.CONSTANT.SYS R24, [R24] ;  /* 0x0000000018187381 */ /* 0x00012800001e6900 */
[----:B------:R-:W2:Y:S04]  /*a2a0*/  LDS.U R36, [R17+0x4] ;  /* 0x0000040011247984 */ /* 0x000ea80000001800 */
[----:B-1----:R-:W3:Y:S04]  /*a2b0*/  LDS.U R26, [R17+0x8] ;  /* 0x00000800111a7984 */ /* 0x002ee80000001800 */
[----:B------:R-:W1:Y:S04]  /*a2c0*/  LDS.U R30, [R17+0xc] ;  /* 0x00000c00111e7984 */ /* 0x000e680000001800 */
[----:B------:R-:W1:Y:S04]  /*a2d0*/  LDS.U R37, [R17+0x14] ;  /* 0x0000140011257984 */ /* 0x000e680000001800 */
[----:B0-----:R-:W0:Y:S04]  /*a2e0*/  LDS.U R33, [R17+0x18] ;  /* 0x0000180011217984 */ /* 0x001e280000001800 */
[----:B------:R-:W0:Y:S04]  /*a2f0*/  LDS.U R29, [R17+0x1c] ;  /* 0x00001c00111d7984 */ /* 0x000e280000001800 */
        /* <DEDUP_REMOVED lines=9> */
[----:B------:R-:W0:Y:S01]  /*a390*/  LDS.U R47, [R17+0x40] ;  /* 0x00004000112f7984 */ /* 0x000e220000001800 */
[----:B---3--:R-:W-:-:S03]  /*a3a0*/  FFMA.FTZ R51, R42, R51, R26 ;  /* 0x000000332a337223 */ /* 0x008fc6000001001a */
[----:B------:R3:W-:Y:S05]  /*a3b0*/  STS [R17+0x4], R18 ;  /* 0x0000041211007388 */ /* 0x0007ea0000000800 */
[----:B------:R-:W-:Y:S01]  /*a3c0*/  STS [R17+0x8], R51 ;  /* 0x0000083311007388 */ /* 0x000fe20000000800 */
[----:B---3--:R-:W-:Y:S01]  /*a3d0*/  IADD3 R18, R17, 0x40, RZ ;  /* 0x0000004011127810 */ /* 0x008fe20007ffe0ff */
[C---:B-1----:R-:W-:Y:S02]  /*a3e0*/  FFMA.FTZ R30, R42.reuse, R53, R30 ;  /* 0x000000352a1e7223 */ /* 0x042fe4000001001e */
[C---:B----4-:R-:W-:Y:S02]  /*a3f0*/  FFMA.FTZ R31, R42.reuse, R31, R50 ;  /* 0x0000001f2a1f7223 */ /* 0x050fe40000010032 */
[----:B------:R-:W-:-:S02]  /*a400*/  FFMA.FTZ R48, R42, R48, R37 ;  /* 0x000000302a307223 */ /* 0x000fc40000010025 */
[C---:B0-----:R-:W-:Y:S02]  /*a410*/  FFMA.FTZ R55, R42.reuse, R55, R33 ;  /* 0x000000372a377223 */ /* 0x041fe40000010021 */
[C---:B------:R-:W-:Y:S02]  /*a420*/  FFMA.FTZ R27, R42.reuse, R27, R29 ;  /* 0x0000001b2a1b7223 */ /* 0x040fe4000001001d */
[C---:B------:R-:W-:Y:S02]  /*a430*/  FFMA.FTZ R32, R42.reuse, R32, R21 ;  /* 0x000000202a207223 */ /* 0x040fe40000010015 */
[C---:B------:R-:W-:Y:S02]  /*a440*/  FFMA.FTZ R52, R42.reuse, R52, R61 ;  /* 0x000000342a347223 */ /* 0x040fe4000001003d */
[C---:B--2---:R-:W-:Y:S02]  /*a450*/  FFMA.FTZ R19, R42.reuse, R19, R25 ;  /* 0x000000132a137223 */ /* 0x044fe40000010019 */
        /* <DEDUP_REMOVED lines=14> */
[----:B0-----:R-:W-:-:S03]  /*a540*/  IADD3 R32, R43, R44, RZ ;  /* 0x0000002c2b207210 */ /* 0x001fc60007ffe0ff */
        /* <DEDUP_REMOVED lines=8> */
.L_x_192:
[----:B------:R-:W-:Y:S05]  /*a5d0*/  BSYNC B1 ;  /* 0x0000000000017941 */ /* 0x000fea0003800000 */
.L_x_191:
[----:B------:R-:W-:Y:S01]  /*a5e0*/  IMAD.IADD R18, R0, 0x1, -R46 ;  /* 0x0000000100127824 */ /* 0x000fe200078e0a2e */
[----:B------:R-:W-:Y:S04]  /*a5f0*/  BSSY B1, `(.L_x_194) ;  /* 0x000003a000017945 */ /* 0x000fe80003800000 */
[----:B------:R-:W-:-:S12]  /*a600*/  ISETP.GT.AND P2, PT, R18, 0x4, PT ;  /* 0x000000041200780c */ /* 0x000fd80003f44270 */
[----:B------:R-:W-:Y:S05]  /*a610*/  @!P2 BRA `(.L_x_195) ;  /* 0x000003700000a947 */ /* 0x000fea0003800000 */
[-C--:B------:R-:W-:Y:S01]  /*a620*/  IADD3 R35, R11, R32.reuse, RZ ;  /* 0x000000200b237210 */ /* 0x080fe20007ffe0ff */
[----:B------:R-:W-:Y:S01]  /*a630*/  LDS.U R33, [R17+0x10] ;  /* 0x0000100011217984 */ /* 0x000fe20000001800 */
[----:B------:R-:W-:Y:S02]  /*a640*/  IADD3 R32, R43, R32, RZ ;  /* 0x000000202b207210 */ /* 0x000fe40007ffe0ff */
[----:B------:R-:W-:Y:S01]  /*a650*/  SHF.R.S32.HI R31, RZ, 0x1f, R43 ;  /* 0x0000001fff1f7819 */ /* 0x000fe2000001142b */
[----:B------:R-:W-:Y:S01]  /*a660*/  IMAD.WIDE R34, R35, R10, c[0x0][0x178] ;  /* 0x00005e0023227625 */ /* 0x000fe200078e020a */
[----:B------:R-:W-:Y:S01]  /*a670*/  LDS.U R36, [R17+0x20] ;  /* 0x0000200011247984 */ /* 0x000fe20000001800 */
[----:B------:R-:W-:-:S04]  /*a680*/  IMAD.IADD R28, R11, 0x1, R32 ;  /* 0x000000010b1c7824 */ /* 0x000fc800078e0220 */
[----:B------:R-:W-:Y:S01]  /*a690*/  IMAD.WIDE R28, R28, R10, c[0x0][0x178] ;  /* 0x00005e001c1c7625 */ /* 0x000fe200078e020a */
[----:B------:R-:W-:-:S03]  /*a6a0*/  IADD3 R22, P0, R43, R34, RZ ;  /* 0x000000222b167210 */ /* 0x000fc60007f1e0ff */
[----:B------:R0:W2:Y:S01]  /*a6b0*/  LDG.E.CONSTANT.SYS R37, [R34] ;  /* 0x0000000022257381 */ /* 0x0000a200001e6900 */
[-C--:B------:R-:W-:Y:S02]  /*a6c0*/  IADD3.X R23, R35, R31.reuse, RZ, P0, !PT ;  /* 0x0000001f23177210 */ /* 0x080fe400007fe4ff */
[C---:B------:R-:W-:Y:S02]  /*a6d0*/  IADD3 R20, P0, R43.reuse, R22, RZ ;  /* 0x000000162b147210 */ /* 0x040fe40007f1e0ff */
[----:B------:R-:W-:Y:S01]  /*a6e0*/  IADD3 R18, P2, R43, R28, RZ ;  /* 0x0000001c2b127210 */ /* 0x000fe20007f5e0ff */
[----:B------:R1:W3:Y:S02]  /*a6f0*/  LDG.E.CONSTANT.SYS R45, [R28] ;  /* 0x000000001c2d7381 */ /* 0x0002e400001e6900 */
[----:B------:R-:W-:Y:S01]  /*a700*/  IMAD.X R21, R31, 0x1, R23, P0 ;  /* 0x000000011f157824 */ /* 0x000fe200000e0617 */
[----:B------:R-:W-:Y:S01]  /*a710*/  IADD3.X R19, R29, R31, RZ, P2, !PT ;  /* 0x0000001f1d137210 */ /* 0x000fe200017fe4ff */
[----:B------:R4:W2:Y:S01]  /*a720*/  LDG.E.CONSTANT.SYS R44, [R22] ;  /* 0x00000000162c7381 */ /* 0x0008a200001e6900 */
[----:B------:R-:W-:-:S02]  /*a730*/  IADD3 R24, P0, R43, R20, RZ ;  /* 0x000000142b187210 */ /* 0x000fc40007f1e0ff */
[----:B------:R-:W-:Y:S02]  /*a740*/  IADD3 R26, P2, R43, R18, RZ ;  /* 0x000000122b1a7210 */ /* 0x000fe40007f5e0ff */
[C---:B------:R-:W-:Y:S01]  /*a750*/  IADD3.X R25, R31.reuse, R21, RZ, P0, !PT ;  /* 0x000000151f197210 */ /* 0x040fe200007fe4ff */
[----:B------:R0:W3:Y:S01]  /*a760*/  LDG.E.CONSTANT.SYS R47, [R20] ;  /* 0x00000000142f7381 */ /* 0x0000e200001e6900 */
[----:B------:R-:W-:Y:S02]  /*a770*/  IADD3.X R27, R31, R19, RZ, P2, !PT ;  /* 0x000000131f1b7210 */ /* 0x000fe400017fe4ff */
[----:B------:R-:W-:Y:S01]  /*a780*/  IADD3 R30, P0, R43, R26, RZ ;  /* 0x0000001a2b1e7210 */ /* 0x000fe20007f1e0ff */
[----:B------:R3:W3:Y:S04]  /*a790*/  LDG.E.CONSTANT.SYS R49, [R18] ;  /* 0x0000000012317381 */ /* 0x0006e800001e6900 */
[----:B------:R-:W-:Y:S01]  /*a7a0*/  IMAD.X R31, R31, 0x1, R27, P0 ;  /* 0x000000011f1f7824 */ /* 0x000fe200000e061b */
[----:B------:R-:W3:Y:S04]  /*a7b0*/  LDG.E.CONSTANT.SYS R24, [R24] ;  /* 0x0000000018187381 */ /* 0x000ee800001e6900 */
[----:B------:R-:W3:Y:S04]  /*a7c0*/  LDG.E.CONSTANT.SYS R27, [R26] ;  /* 0x000000001a1b7381 */ /* 0x000ee800001e6900 */
[----:B------:R-:W3:Y:S04]  /*a7d0*/  LDG.E.CONSTANT.SYS R31, [R30] ;  /* 0x000000001e1f7381 */ /* 0x000ee800001e6900 */
[----:B-1----:R-:W2:Y:S04]  /*a7e0*/  LDS.U R28, [R17+0x4] ;  /* 0x00000400111c7984 */ /* 0x002ea80000001800 */
[----:B----4-:R-:W1:Y:S04]  /*a7f0*/  LDS.U R23, [R17+0x8] ;  /* 0x0000080011177984 */ /* 0x010e680000001800 */
[----:B------:R-:W3:Y:S04]  /*a800*/  LDS.U R29, [R17+0xc] ;  /* 0x00000c00111d7984 */ /* 0x000ee80000001800 */
[----:B0-----:R-:W0:Y:S04]  /*a810*/  LDS.U R35, [R17+0x14] ;  /* 0x0000140011237984 */ /* 0x001e280000001800 */
[----:B------:R-:W4:Y:S04]  /*a820*/  LDS.U R20, [R17+0x18] ;  /* 0x0000180011147984 */ /* 0x000f280000001800 */
[----:B------:R-:W0:Y:S01]  /*a830*/  LDS.U R21, [R17+0x1c] ;  /* 0x00001c0011157984 */ /* 0x000e220000001800 */
[----:B------:R-:W-:-:S02]  /*a840*/  PLOP3.LUT P0, PT, PT, PT, PT, 0x8, 0x0 ;  /* 0x000000000000781c */ /* 0x000fc40003f0e170 */
[----:B------:R-:W-:Y:S02]  /*a850*/  IADD3 R46, R46, 0x8, RZ ;  /* 0x000000082e2e7810 */ /* 0x000fe40007ffe0ff */
[----:B------:R-:W-:Y:S01]  /*a860*/  IADD3 R32, R43, R32, RZ ;  /* 0x000000202b207210 */ /* 0x000fe20007ffe0ff */
[C---:B--2---:R-:W-:Y:S02]  /*a870*/  FFMA.FTZ R28, R42.reuse, R37, R28 ;  /* 0x000000252a1c7223 */ /* 0x044fe4000001001c */
[C---:B-1----:R-:W-:Y:S02]  /*a880*/  FFMA.FTZ R23, R42.reuse, R44, R23 ;  /* 0x0000002c2a177223 */ /* 0x042fe40000010017 */
[----:B---3--:R-:W-:-:S04]  /*a890*/  FFMA.FTZ R18, R42, R47, R29 ;  /* 0x0000002f2a127223 */ /* 0x008fc8000001001d */
[----:B------:R-:W-:Y:S04]  /*a8a0*/  STS [R17+0x4], R28 ;  /* 0x0000041c11007388 */ /* 0x000fe80000000800 */
[----:B------:R-:W-:Y:S01]  /*a8b0*/  STS [R17+0x8], R23 ;  /* 0x0000081711007388 */ /* 0x000fe20000000800 */
[C---:B------:R-:W-:Y:S02]  /*a8c0*/  FFMA.FTZ R19, R42.reuse, R24, R33 ;  /* 0x000000182a137223 */ /* 0x040fe40000010021 */
[C---:B0-----:R-:W-:Y:S02]  /*a8d0*/  FFMA.FTZ R35, R42.reuse, R45, R35 ;  /* 0x0000002d2a237223 */ /* 0x041fe40000010023 */
[C---:B----4-:R-:W-:Y:S02]  /*a8e0*/  FFMA.FTZ R20, R42.reuse, R49, R20 ;  /* 0x000000312a147223 */ /* 0x050fe40000010014 */
[----:B------:R-:W-:-:S02]  /*a8f0*/  FFMA.FTZ R22, R42, R27, R21 ;  /* 0x0000001b2a167223 */ /* 0x000fc40000010015 */
        /* <DEDUP_REMOVED lines=9> */
.L_x_195:
[----:B------:R-:W-:Y:S05]  /*a990*/  BSYNC B1 ;  /* 0x0000000000017941 */ /* 0x000fea0003800000 */
.L_x_194:
[----:B------:R-:W-:-:S12]  /*a9a0*/  ISETP.LT.OR P0, PT, R46, R0, P0 ;  /* 0x000000002e00720c */ /* 0x000fd80000701670 */
[----:B------:R-:W-:Y:S05]  /*a9b0*/  @!P0 BRA `(.L_x_186) ;  /* 0x000001f000008947 */ /* 0x000fea0003800000 */
[----:B------:R-:W-:-:S08]  /*a9c0*/  SHF.R.S32.HI R33, RZ, 0x1f, R43 ;  /* 0x0000001fff217819 */ /* 0x000fd0000001142b */
.L_x_196:
        /* <DEDUP_REMOVED lines=9> */
[----:B------:R-:W0:Y:S03]  /*aa60*/  LDG.E.CONSTANT.SYS R36, [R22] ;  /* 0x0000000016247381 */ /* 0x000e2600001e6900 */
[----:B------:R-:W-:Y:S02]  /*aa70*/  IADD3.X R21, R33, R25, RZ, P0, !PT ;  /* 0x0000001921157210 */ /* 0x000fe400007fe4ff */
[----:B------:R-:W-:Y:S01]  /*aa80*/  IADD3 R18, P0, R43, R20, RZ ;  /* 0x000000142b127210 */ /* 0x000fe20007f1e0ff */
[----:B------:R-:W1:Y:S04]  /*aa90*/  LDG.E.CONSTANT.SYS R25, [R24] ;  /* 0x0000000018197381 */ /* 0x000e6800001e6900 */
[----:B------:R-:W-:Y:S01]  /*aaa0*/  IMAD.X R19, R33, 0x1, R21, P0 ;  /* 0x0000000121137824 */ /* 0x000fe200000e0615 */
[----:B------:R-:W2:Y:S07]  /*aab0*/  LDG.E.CONSTANT.SYS R20, [R20] ;  /* 0x0000000014147381 */ /* 0x000eae00001e6900 */
        /* <DEDUP_REMOVED lines=15> */
.L_x_186:
[----:B------:R-:W-:Y:S05]  /*abb0*/  BSYNC B0 ;  /* 0x0000000000007941 */ /* 0x000fea0003800000 */
.L_x_185:
[----:B------:R-:W-:Y:S01]  /*abc0*/  BSSY B0, `(.L_x_197) ;  /* 0x0000111000007945 */ /* 0x000fe20003800000 */
[----:B------:R-:W-:Y:S05]  /*abd0*/  @!P1 BRA `(.L_x_198) ;  /* 0x000010f000009947 */ /* 0x000fea0003800000 */
[C---:B------:R-:W-:Y:S02]  /*abe0*/  IADD3 R40, P1, R9.reuse, R40, RZ ;  /* 0x0000002809287210 */ /* 0x040fe40007f3e0ff */
[----:B------:R-:W-:-:S03]  /*abf0*/  IADD3 R38, P0, R9, R38, RZ ;  /* 0x0000002609267210 */ /* 0x000fc60007f1e0ff */
[C---:B------:R-:W-:Y:S01]  /*ac00*/  IMAD.X R41, R8.reuse, 0x1, R41, P1 ;  /* 0x0000000108297824 */ /* 0x040fe200008e0629 */
[----:B------:R-:W-:-:S07]  /*ac10*/  IADD3.X R39, R8, R39, RZ, P0, !PT ;  /* 0x0000002708277210 */ /* 0x000fce00007fe4ff */
[----:B------:R-:W2:Y:S04]  /*ac20*/  LDG.E.CONSTANT.SYS R34, [R40] ;  /* 0x0000000028227381 */ /* 0x000ea800001e6900 */
[----:B------:R-:W2:Y:S01]  /*ac30*/  LDG.E.CONSTANT.SYS R39, [R38] ;  /* 0x0000000026277381 */ /* 0x000ea200001e6900 */
[----:B------:R-:W-:Y:S01]  /*ac40*/  LOP3.LUT R8, R0, 0x3, RZ, 0xc0, !PT ;  /* 0x0000000300087812 */ /* 0x000fe200078ec0ff */
[----:B------:R-:W-:Y:S01]  /*ac50*/  BSSY B1, `(.L_x_199) ;  /* 0x000002d000017945 */ /* 0x000fe20003800000 */
[----:B------:R-:W-:Y:S02]  /*ac60*/  MOV R37, RZ ;  /* 0x000000ff00257202 */ /* 0x000fe40000000f00 */
[----:B------:R-:W-:Y:S01]  /*ac70*/  ISETP.NE.AND P0, PT, R8, RZ, PT ;  /* 0x000000ff0800720c */ /* 0x000fe20003f05270 */
[----:B--2---:R-:W-:-:S11]  /*ac80*/  FADD.FTZ R34, -R34, R39 ;  /* 0x0000002722227221 */ /* 0x004fd60000010100 */
[----:B------:R-:W-:Y:S05]  /*ac90*/  @!P0 BRA `(.L_x_200) ;  /* 0x0000028000008947 */ /* 0x000fea0003800000 */
[----:B------:R-:W-:Y:S01]  /*aca0*/  ISETP.NE.AND P0, PT, R8, 0x1, PT ;  /* 0x000000010800780c */ /* 0x000fe20003f05270 */
[----:B------:R-:W-:Y:S01]  /*acb0*/  BSSY B2, `(.L_x_201) ;  /* 0x000001a000027945 */ /* 0x000fe20003800000 */
[----:B------:R-:W-:-:S10]  /*acc0*/  IMAD.MOV.U32 R20, RZ, RZ, RZ ;  /* 0x000000ffff147224 */ /* 0x000fd400078e00ff */
[----:B------:R-:W-:Y:S05]  /*acd0*/  @!P0 BRA `(.L_x_202) ;  /* 0x0000017000008947 */ /* 0x000fea0003800000 */
[----:B------:R-:W-:-:S12]  /*ace0*/  ISETP.NE.AND P0, PT, R8, 0x2, PT ;  /* 0x000000020800780c */ /* 0x000fd80003f05270 */
[----:B------:R-:W-:-:S05]  /*acf0*/  @P0 MOV R8, c[0x0][0x1b8] ;  /* 0x00006e0000080a02 */ /* 0x000fca0000000f00 */
[----:B------:R-:W-:-:S04]  /*ad00*/  @P0 IMAD R8, R8, c[0x0][0x1bc], RZ ;  /* 0x00006f0008080a24 */ /* 0x000fc800078e02ff */
[----:B------:R-:W-:-:S04]  /*ad10*/  @P0 IMAD R8, R8, 0x5a, R11 ;  /* 0x0000005a08080824 */ /* 0x000fc800078e020b */
[----:B------:R-:W-:-:S10]  /*ad20*/  @P0 IMAD.WIDE R8, R8, R10, c[0x0][0x178] ;  /* 0x00005e0008080625 */ /* 0x000fd400078e020a */
[----:B------:R-:W2:Y:S01]  /*ad30*/  @P0 LDG.E.CONSTANT.SYS R8, [R8] ;  /* 0x0000000008080381 */ /* 0x000ea200001e6900 */
        /* <DEDUP_REMOVED lines=10> */
[----:B--2---:R-:W-:Y:S02]  /*ade0*/  @P0 FFMA.FTZ R17, R34, R8, R17 ;  /* 0x0000000822110223 */ /* 0x004fe40000010011 */
[----:B------:R-:W-:Y:S01]  /*adf0*/  IMAD R8, R13, 0xb, R20 ;  /* 0x0000000b0d087824 */ /* 0x000fe200078e0214 */
[----:B------:R-:W-:-:S05]  /*ae00*/  IADD3 R20, R20, 0x1, RZ ;  /* 0x0000000114147810 */ /* 0x000fca0007ffe0ff */
[----:B------:R-:W-:Y:S04]  /*ae10*/  @P0 STS [R4+0x4], R17 ;  /* 0x0000041104000388 */ /* 0x000fe80000000800 */
[----:B------:R-:W3:Y:S02]  /*ae20*/  LDS.U R9, [R8.X4+0x4] ;  /* 0x0000040008097984 */ /* 0x000ee40000005800 */
[----:B---3--:R-:W-:-:S08]  /*ae30*/  FFMA.FTZ R9, R34, R19, R9 ;  /* 0x0000001322097223 */ /* 0x008fd00000010009 */
[----:B------:R0:W-:Y:S02]  /*ae40*/  STS [R8.X4+0x4], R9 ;  /* 0x0000040908007388 */ /* 0x0001e40000004800 */
.L_x_202:
[----:B0-----:R-:W-:Y:S05]  /*ae50*/  BSYNC B2 ;  /* 0x0000000000027941 */ /* 0x001fea0003800000 */
.L_x_201:
        /* <DEDUP_REMOVED lines=12> */
.L_x_200:
[----:B0-----:R-:W-:Y:S05]  /*af20*/  BSYNC B1 ;  /* 0x0000000000017941 */ /* 0x001fea0003800000 */
.L_x_199:
[----:B------:R-:W-:-:S12]  /*af30*/  ISETP.GE.U32.AND P0, PT, R0, 0x4, PT ;  /* 0x000000040000780c */ /* 0x000fd80003f06070 */
[----:B------:R-:W-:Y:S05]  /*af40*/  @!P0 BRA `(.L_x_198) ;  /* 0x00000d8000008947 */ /* 0x000fea0003800000 */
[----:B------:R-:W-:Y:S01]  /*af50*/  IADD3 R18, R0, -R37, RZ ;  /* 0x8000002500127210 */ /* 0x000fe20007ffe0ff */
[----:B------:R-:W-:Y:S01]  /*af60*/  IMAD R8, R15, c[0x0][0x0], RZ ;  /* 0x000000000f087a24 */ /* 0x000fe200078e02ff */
[----:B------:R-:W-:Y:S01]  /*af70*/  MOV R17, c[0x0][0x1b8] ;  /* 0x00006e0000117a02 */ /* 0x000fe20000000f00 */
[----:B------:R-:W-:Y:S01]  /*af80*/  BSSY B1, `(.L_x_203) ;  /* 0x0000077000017945 */ /* 0x000fe20003800000 */
[----:B------:R-:W-:Y:S01]  /*af90*/  ISETP.GT.AND P1, PT, R18, 0xc, PT ;  /* 0x0000000c1200780c */ /* 0x000fe20003f24270 */
[----:B------:R-:W-:Y:S01]  /*afa0*/  IMAD R9, R8, 0xb, R37 ;  /* 0x0000000b08097824 */ /* 0x000fe200078e0225 */
[----:B------:R-:W-:Y:S01]  /*afb0*/  IADD3 R8, R37, 0x5a, RZ ;  /* 0x0000005a25087810 */ /* 0x000fe20007ffe0ff */
[----:B------:R-:W-:Y:S01]  /*afc0*/  IMAD R17, R17, c[0x0][0x1bc], RZ ;  /* 0x00006f0011117a24 */ /* 0x000fe200078e02ff */
[----:B------:R-:W-:Y:S01]  /*afd0*/  PLOP3.LUT P0, PT, PT, PT, PT, 0x80, 0x0 ;  /* 0x000000000000781c */ /* 0x000fe20003f0f070 */
[----:B------:R-:W-:Y:S02]  /*afe0*/  IMAD R9, R16, 0xb, R9 ;  /* 0x0000000b10097824 */ /* 0x000fe400078e0209 */
[----:B------:R-:W-:-:S02]  /*aff0*/  IMAD R38, R17, R8, RZ ;  /* 0x0000000811267224 */ /* 0x000fc400078e02ff */
[----:B------:R-:W-:Y:S01]  /*b000*/  IMAD.SHL.U32 R35, R17, 0x4, RZ ;  /* 0x0000000411237824 */ /* 0x000fe200078e00ff */
[----:B------:R-:W-:Y:S02]  /*b010*/  SHF.L.U32 R17, R9, 0x2, RZ ;  /* 0x0000000209117819 */ /* 0x000fe400000006ff */
[----:B------:R-:W-:Y:S06]  /*b020*/  @!P1 BRA `(.L_x_204) ;  /* 0x000006c000009947 */ /* 0x000fec0003800000 */
[----:B------:R-:W-:Y:S02]  /*b030*/  PLOP3.LUT P0, PT, PT, PT, PT, 0x8, 0x0 ;  /* 0x000000000000781c */ /* 0x000fe40003f0e170 */
[----:B------:R-:W-:-:S10]  /*b040*/  IADD3 R36, R0, -0xc, RZ ;  /* 0xfffffff400247810 */ /* 0x000fd40007ffe0ff */
.L_x_205:
[----:B------:R-:W-:Y:S01]  /*b050*/  IADD3 R19, R11, R38, RZ ;  /* 0x000000260b137210 */ /* 0x000fe20007ffe0ff */
[----:B------:R-:W-:Y:S01]  /*b060*/  IMAD.IADD R38, R35, 0x1, R38 ;  /* 0x0000000123267824 */ /* 0x000fe200078e0226 */
[----:B------:R-:W-:Y:S01]  /*b070*/  SHF.R.S32.HI R39, RZ, 0x1f, R35 ;  /* 0x0000001fff277819 */ /* 0x000fe20000011423 */
[----:B------:R-:W0:Y:S02]  /*b080*/  LDS.U R49, [R17+0x4] ;  /* 0x0000040011317984 */ /* 0x000e240000001800 */
[----:B------:R-:W-:Y:S01]  /*b090*/  IMAD.WIDE R18, R19, R10, c[0x0][0x178] ;  /* 0x00005e0013127625 */ /* 0x000fe200078e020a */
[-C--:B------:R-:W-:Y:S01]  /*b0a0*/  IADD3 R23, R11, R38.reuse, RZ ;  /* 0x000000260b177210 */ /* 0x080fe20007ffe0ff */
[----:B------:R-:W1:Y:S01]  /*b0b0*/  LDS.U R52, [R17+0x8] ;  /* 0x0000080011347984 */ /* 0x000e620000001800 */
[----:B------:R-:W-:-:S03]  /*b0c0*/  IADD3 R38, R35, R38, RZ ;  /* 0x0000002623267210 */ /* 0x000fc60007ffe0ff */
[----:B------:R-:W-:Y:S01]  /*b0d0*/  IMAD.WIDE R22, R23, R10, c[0x0][0x178] ;  /* 0x00005e0017167625 */ /* 0x000fe200078e020a */
[----:B------:R-:W-:Y:S01]  /*b0e0*/  IADD3 R28, P1, R35, R18, RZ ;  /* 0x00000012231c7210 */ /* 0x000fe20007f3e0ff */
[----:B------:R-:W-:Y:S01]  /*b0f0*/  IMAD.IADD R32, R11, 0x1, R38 ;  /* 0x000000010b207824 */ /* 0x000fe200078e0226 */
[----:B------:R-:W2:Y:S02]  /*b100*/  LDS.U R53, [R17+0xc] ;  /* 0x00000c0011357984 */ /* 0x000ea40000001800 */
[----:B------:R-:W-:Y:S01]  /*b110*/  IADD3.X R29, R19, R39, RZ, P1, !PT ;  /* 0x00000027131d7210 */ /* 0x000fe20000ffe4ff */
[----:B------:R-:W-:Y:S01]  /*b120*/  IMAD.WIDE R32, R32, R10, c[0x0][0x178] ;  /* 0x00005e0020207625 */ /* 0x000fe200078e020a */
[C---:B------:R-:W-:Y:S01]  /*b130*/  IADD3 R30, P1, R35.reuse, R22, RZ ;  /* 0x00000016231e7210 */ /* 0x040fe20007f3e0ff */
[----:B------:R3:W0:Y:S01]  /*b140*/  LDG.E.CONSTANT.SYS R40, [R18] ;  /* 0x0000000012287381 */ /* 0x00062200001e6900 */
[----:B------:R-:W-:-:S03]  /*b150*/  IADD3 R38, R35, R38, RZ ;  /* 0x0000002623267210 */ /* 0x000fc60007ffe0ff */
[--C-:B------:R-:W-:Y:S01]  /*b160*/  IMAD.X R31, R23, 0x1, R39.reuse, P1 ;  /* 0x00000001171f7824 */ /* 0x100fe200008e0627 */
[C---:B------:R-:W-:Y:S01]  /*b170*/  IADD3 R24, P1, R35.reuse, R28, RZ ;  /* 0x0000001c23187210 */ /* 0x040fe20007f3e0ff */
[----:B------:R4:W2:Y:S01]  /*b180*/  LDG.E.CONSTANT.SYS R41, [R22] ;  /* 0x0000000016297381 */ /* 0x0008a200001e6900 */
[----:B------:R-:W-:Y:S02]  /*b190*/  IADD3 R8, P2, R35, R32, RZ ;  /* 0x0000002023087210 */ /* 0x000fe40007f5e0ff */
[----:B------:R-:W-:Y:S01]  /*b1a0*/  IADD3 R20, R11, R38, RZ ;  /* 0x000000260b147210 */ /* 0x000fe20007ffe0ff */
[----:B------:R1:W2:Y:S01]  /*b1b0*/  LDG.E.CONSTANT.SYS R43, [R28] ;  /* 0x000000001c2b7381 */ /* 0x0002a200001e6900 */
[----:B------:R-:W-:Y:S01]  /*b1c0*/  IADD3.X R25, R39, R29, RZ, P1, !PT ;  /* 0x0000001d27197210 */ /* 0x000fe20000ffe4ff */
[----:B------:R-:W-:Y:S01]  /*b1d0*/  IMAD.X R9, R33, 0x1, R39, P2 ;  /* 0x0000000121097824 */ /* 0x000fe200010e0627 */
[C---:B------:R-:W-:Y:S01]  /*b1e0*/  IADD3 R26, P1, R35.reuse, R24, RZ ;  /* 0x00000018231a7210 */ /* 0x040fe20007f3e0ff */
[----:B------:R3:W2:Y:S01]  /*b1f0*/  LDG.E.CONSTANT.SYS R45, [R30] ;  /* 0x000000001e2d7381 */ /* 0x0006a200001e6900 */
[----:B----4-:R-:W-:Y:S01]  /*b200*/  IADD3 R22, P2, R35, R30, RZ ;  /* 0x0000001e23167210 */ /* 0x010fe20007f5e0ff */
[----:B------:R-:W-:Y:S01]  /*b210*/  IMAD.WIDE R20, R20, R10, c[0x0][0x178] ;  /* 0x00005e0014147625 */ /* 0x000fe200078e020a */
[C---:B------:R-:W-:Y:S01]  /*b220*/  IADD3.X R27, R39.reuse, R25, RZ, P1, !PT ;  /* 0x00000019271b7210 */ /* 0x040fe20000ffe4ff */
[----:B------:R4:W2:Y:S01]  /*b230*/  LDG.E.CONSTANT.SYS R44, [R32] ;  /* 0x00000000202c7381 */ /* 0x0008a200001e6900 */
[----:B------:R-:W-:-:S02]  /*b240*/  IADD3.X R23, R39, R31, RZ, P2, !PT ;  /* 0x0000001f27177210 */ /* 0x000fc400017fe4ff */
[C---:B-1----:R-:W-:Y:S01]  /*b250*/  IADD3 R28, P1, R35.reuse, R22, RZ ;  /* 0x00000016231c7210 */ /* 0x042fe20007f3e0ff */
[----:B------:R1:W2:Y:S01]  /*b260*/  LDG.E.CONSTANT.SYS R47, [R24] ;  /* 0x00000000182f7381 */ /* 0x0002a200001e6900 */
[----:B---3--:R-:W-:Y:S02]  /*b270*/  IADD3 R18, P3, R35, R20, RZ ;  /* 0x0000001423127210 */ /* 0x008fe40007f7e0ff */
[----:B------:R-:W-:Y:S01]  /*b280*/  IADD3.X R29, R39, R23, RZ, P1, !PT ;  /* 0x00000017271d7210 */ /* 0x000fe20000ffe4ff */
[----:B------:R3:W2:Y:S02]  /*b290*/  LDG.E.CONSTANT.SYS R48, [R20] ;  /* 0x0000000014307381 */ /* 0x0006a400001e6900 */
[----:B------:R-:W-:Y:S02]  /*b2a0*/  IMAD.X R19, R21, 0x1, R39, P3 ;  /* 0x0000000115137824 */ /* 0x000fe400018e0627 */
[----:B------:R-:W2:Y:S01]  /*b2b0*/  LDG.E.CONSTANT.SYS R27, [R26] ;  /* 0x000000001a1b7381 */ /* 0x000ea200001e6900 */
[----:B-1----:R-:W-:-:S03]  /*b2c0*/  IADD3 R24, P1, R35, R8, RZ ;  /* 0x0000000823187210 */ /* 0x002fc60007f3e0ff */
[----:B------:R-:W2:Y:S01]  /*b2d0*/  LDG.E.CONSTANT.SYS R23, [R22] ;  /* 0x0000000016177381 */ /* 0x000ea200001e6900 */
[----:B------:R-:W-:Y:S02]  /*b2e0*/  IADD3.X R25, R39, R9, RZ, P1, !PT ;  /* 0x0000000927197210 */ /* 0x000fe40000ffe4ff */
[C---:B------:R-:W-:Y:S01]  /*b2f0*/  IADD3 R30, P1, R35.reuse, R24, RZ ;  /* 0x00000018231e7210 */ /* 0x040fe20007f3e0ff */
[----:B------:R1:W2:Y:S01]  /*b300*/  LDG.E.CONSTANT.SYS R28, [R28] ;  /* 0x000000001c1c7381 */ /* 0x0002a200001e6900 */
[----:B----4-:R-:W-:-:S03]  /*b310*/  IADD3 R32, P2, R35, R18, RZ ;  /* 0x0000001223207210 */ /* 0x010fc60007f5e0ff */
[C---:B------:R-:W-:Y:S01]  /*b320*/  IMAD.X R31, R39.reuse, 0x1, R25, P1 ;  /* 0x00000001271f7824 */ /* 0x040fe200008e0619 */
[----:B------:R-:W-:Y:S01]  /*b330*/  IADD3.X R33, R39, R19, RZ, P2, !PT ;  /* 0x0000001327217210 */ /* 0x000fe200017fe4ff */
[----:B------:R4:W2:Y:S01]  /*b340*/  LDG.E.CONSTANT.SYS R8, [R8] ;  /* 0x0000000008087381 */ /* 0x0008a200001e6900 */
[----:B---3--:R-:W-:-:S03]  /*b350*/  IADD3 R20, P1, R35, R32, RZ ;  /* 0x0000002023147210 */ /* 0x008fc60007f3e0ff */
[----:B------:R3:W2:Y:S01]  /*b360*/  LDG.E.CONSTANT.SYS R24, [R24] ;  /* 0x0000000018187381 */ /* 0x0006a200001e6900 */
[----:B------:R-:W-:-:S03]  /*b370*/  IADD3.X R21, R39, R33, RZ, P1, !PT ;  /* 0x0000002127157210 */ /* 0x000fc60000ffe4ff */
[----:B------:R1:W2:Y:S04]  /*b380*/  LDG.E.CONSTANT.SYS R19, [R18] ;  /* 0x0000000012137381 */ /* 0x0002a800001e6900 */
[----:B------:R-:W2:Y:S04]  /*b390*/  LDG.E.CONSTANT.SYS R31, [R30] ;  /* 0x000000001e1f7381 */ /* 0x000ea800001e6900 */
[----:B------:R1:W2:Y:S04]  /*b3a0*/  LDG.E.CONSTANT.SYS R32, [R32] ;  /* 0x0000000020207381 */ /* 0x0002a800001e6900 */
[----:B------:R1:W2:Y:S04]  /*b3b0*/  LDG.E.CONSTANT.SYS R39, [R20] ;  /* 0x0000000014277381 */ /* 0x0002a800001e6900 */
[----:B------:R-:W0:Y:S04]  /*b3c0*/  LDS.U R56, [R17+0x10] ;  /* 0x0000100011387984 */ /* 0x000e280000001800 */
[----:B------:R-:W0:Y:S04]  /*b3d0*/  LDS.U R51, [R17+0x14] ;  /* 0x0000140011337984 */ /* 0x000e280000001800 */
[----:B------:R-:W0:Y:S04]  /*b3e0*/  LDS.U R55, [R17+0x18] ;  /* 0x0000180011377984 */ /* 0x000e280000001800 */
[----:B------:R-:W0:Y:S04]  /*b3f0*/  LDS.U R57, [R17+0x1c] ;  /* 0x00001c0011397984 */ /* 0x000e280000001800 */
[----:B------:R-:W0:Y:S04]  /*b400*/  LDS.U R59, [R17+0x20] ;  /* 0x00002000113b7984 */ /* 0x000e280000001800 */
[----:B------:R-:W0:Y:S04]  /*b410*/  LDS.U R61, [R17+0x24] ;  /* 0x00002400113d7984 */ /* 0x000e280000001800 */
[----:B-1----:R-:W1:Y:S04]  /*b420*/  LDS.U R18, [R17+0x28] ;  /* 0x0000280011127984 */ /* 0x002e680000001800 */
[----:B------:R-:W0:Y:S04]  /*b430*/  LDS.U R33, [R17+0x2c] ;  /* 0x00002c0011217984 */ /* 0x000e280000001800 */
[----:B------:R-:W0:Y:S04]  /*b440*/  LDS.U R29, [R17+0x30] ;  /* 0x00003000111d7984 */ /* 0x000e280000001800 */
[----:B---3--:R-:W3:Y:S04]  /*b450*/  LDS.U R25, [R17+0x34] ;  /* 0x0000340011197984 */ /* 0x008ee80000001800 */
[----:B------:R-:W0:Y:S04]  /*b460*/  LDS.U R20, [R17+0x38] ;  /* 0x0000380011147984 */ /* 0x000e280000001800 */
[----:B------:R-:W0:Y:S04]  /*b470*/  LDS.U R21, [R17+0x3c] ;  /* 0x00003c0011157984 */ /* 0x000e280000001800 */
[----:B----4-:R-:W4:Y:S01]  /*b480*/  LDS.U R9, [R17+0x40] ;  /* 0x0000400011097984 */ /* 0x010f220000001800 */
[----:B------:R-:W-:-:S04]  /*b490*/  IADD3 R37, R37, 0x10, RZ ;  /* 0x0000001025257810 */ /* 0x000fc80007ffe0ff */
[----:B------:R-:W-:Y:S01]  /*b4a0*/  ISETP.GE.AND P1, PT, R37, R36, PT ;  /* 0x000000242500720c */ /* 0x000fe20003f26270 */
[----:B------:R-:W-:Y:S02]  /*b4b0*/  IMAD.IADD R38, R35, 0x1, R38 ;  /* 0x0000000123267824 */ /* 0x000fe400078e0226 */
[----:B0-----:R-:W-:-:S08]  /*b4c0*/  FFMA.FTZ R40, R34, R40, R49 ;  /* 0x0000002822287223 */ /* 0x001fd00000010031 */
[----:B------:R-:W-:Y:S01]  /*b4d0*/  STS [R17+0x4], R40 ;  /* 0x0000042811007388 */ /* 0x000fe20000000800 */
[----:B--2---:R-:W-:-:S08]  /*b4e0*/  FFMA.FTZ R43, R34, R43, R52 ;  /* 0x0000002b222b7223 */ /* 0x004fd00000010034 */
[----:B------:R-:W-:Y:S01]  /*b4f0*/  STS [R17+0x8], R43 ;  /* 0x0000082b11007388 */ /* 0x000fe20000000800 */
[C---:B------:R-:W-:Y:S02]  /*b500*/  FFMA.FTZ R47, R34.reuse, R47, R53 ;  /* 0x0000002f222f7223 */ /* 0x040fe40000010035 */
[C---:B------:R-:W-:Y:S02]  /*b510*/  FFMA.FTZ R27, R34.reuse, R27, R56 ;  /* 0x0000001b221b7223 */ /* 0x040fe40000010038 */
[C---:B------:R-:W-:Y:S02]  /*b520*/  FFMA.FTZ R51, R34.reuse, R41, R51 ;  /* 0x0000002922337223 */ /* 0x040fe40000010033 */
[C---:B------:R-:W-:Y:S02]  /*b530*/  FFMA.FTZ R55, R34.reuse, R45, R55 ;  /* 0x0000002d22377223 */ /* 0x040fe40000010037 */
[C---:B------:R-:W-:Y:S02]  /*b540*/  FFMA.FTZ R23, R34.reuse, R23, R57 ;  /* 0x0000001722177223 */ /* 0x040fe40000010039 */
[----:B------:R-:W-:-:S02]  /*b550*/  FFMA.FTZ R28, R34, R28, R59 ;  /* 0x0000001c221c7223 */ /* 0x000fc4000001003b */
[C---:B------:R-:W-:Y:S02]  /*b560*/  FFMA.FTZ R44, R34.reuse, R44, R61 ;  /* 0x0000002c222c7223 */ /* 0x040fe4000001003d */
[C---:B-1----:R-:W-:Y:S02]  /*b570*/  FFMA.FTZ R8, R34.reuse, R8, R18 ;  /* 0x0000000822087223 */ /* 0x042fe40000010012 */
[C---:B------:R-:W-:Y:S02]  /*b580*/  FFMA.FTZ R24, R34.reuse, R24, R33 ;  /* 0x0000001822187223 */ /* 0x040fe40000010021 */
[C---:B------:R-:W-:Y:S02]  /*b590*/  FFMA.FTZ R31, R34.reuse, R31, R29 ;  /* 0x0000001f221f7223 */ /* 0x040fe4000001001d */
[C---:B---3--:R-:W-:Y:S02]  /*b5a0*/  FFMA.FTZ R48, R34.reuse, R48, R25 ;  /* 0x0000003022307223 */ /* 0x048fe40000010019 */
[----:B------:R-:W-:-:S02]  /*b5b0*/  FFMA.FTZ R19, R34, R19, R20 ;  /* 0x0000001322137223 */ /* 0x000fc40000010014 */
[C---:B------:R-:W-:Y:S02]  /*b5c0*/  FFMA.FTZ R32, R34.reuse, R32, R21 ;  /* 0x0000002022207223 */ /* 0x040fe40000010015 */
[----:B----4-:R-:W-:Y:S01]  /*b5d0*/  FFMA.FTZ R39, R34, R39, R9 ;  /* 0x0000002722277223 */ /* 0x010fe20000010009 */
[----:B------:R-:W-:Y:S01]  /*b5e0*/  IADD3 R9, R17, 0x40, RZ ;  /* 0x0000004011097810 */ /* 0x000fe20007ffe0ff */
        /* <DEDUP_REMOVED lines=16> */
.L_x_204:
[----:B------:R-:W-:Y:S05]  /*b6f0*/  BSYNC B1 ;  /* 0x0000000000017941 */ /* 0x000fea0003800000 */
.L_x_203:
[----:B------:R-:W-:Y:S01]  /*b700*/  IADD3 R8, R0, -R37, RZ ;  /* 0x8000002500087210 */ /* 0x000fe20007ffe0ff */
[----:B------:R-:W-:Y:S03]  /*b710*/  BSSY B1, `(.L_x_206) ;  /* 0x000003a000017945 */ /* 0x000fe60003800000 */
[----:B------:R-:W-:-:S12]  /*b720*/  ISETP.GT.AND P1, PT, R8, 0x4, PT ;  /* 0x000000040800780c */ /* 0x000fd80003f24270 */
[----:B------:R-:W-:Y:S05]  /*b730*/  @!P1 BRA `(.L_x_207) ;  /* 0x0000037000009947 */ /* 0x000fea0003800000 */
[----:B------:R-:W-:Y:S01]  /*b740*/  IMAD.IADD R24, R11, 0x1, R38 ;  /* 0x000000010b187824 */ /* 0x000fe200078e0226 */
[----:B------:R-:W-:Y:S02]  /*b750*/  IADD3 R20, R35, R38, RZ ;  /* 0x0000002623147210 */ /* 0x000fe40007ffe0ff */
[----:B------:R-:W-:Y:S01]  /*b760*/  SHF.R.S32.HI R21, RZ, 0x1f, R35 ;  /* 0x0000001fff157819 */ /* 0x000fe20000011423 */
        /* <DEDUP_REMOVED lines=11> */
[----:B------:R4:W3:Y:S01]  /*b820*/  LDG.E.CONSTANT.SYS R39, [R26] ;  /* 0x000000001a277381 */ /* 0x0008e200001e6900 */
[----:B------:R-:W-:-:S02]  /*b830*/  IADD3.X R9, R33, R21, RZ, P1, !PT ;  /* 0x0000001521097210 */ /* 0x000fc40000ffe4ff */
[----:B------:R-:W-:Y:S01]  /*b840*/  IADD3 R18, P1, R35, R8, RZ ;  /* 0x0000000823127210 */ /* 0x000fe20007f3e0ff */
[C---:B------:R-:W-:Y:S01]  /*b850*/  IMAD.X R31, R21.reuse, 0x1, R29, P0 ;  /* 0x00000001151f7824 */ /* 0x040fe200000e061d */
[----:B------:R0:W3:Y:S02]  /*b860*/  LDG.E.CONSTANT.SYS R40, [R28] ;  /* 0x000000001c287381 */ /* 0x0000e400001e6900 */
[----:B------:R-:W-:Y:S02]  /*b870*/  IADD3.X R19, R21, R9, RZ, P1, !PT ;  /* 0x0000000915137210 */ /* 0x000fe40000ffe4ff */
[----:B------:R-:W-:Y:S01]  /*b880*/  IADD3 R22, P0, R35, R18, RZ ;  /* 0x0000001223167210 */ /* 0x000fe20007f1e0ff */
[----:B------:R0:W3:Y:S03]  /*b890*/  LDG.E.CONSTANT.SYS R43, [R8] ;  /* 0x00000000082b7381 */ /* 0x0000e600001e6900 */
[----:B------:R-:W-:Y:S01]  /*b8a0*/  IADD3.X R23, R21, R19, RZ, P0, !PT ;  /* 0x0000001315177210 */ /* 0x000fe200007fe4ff */
[----:B-1----:R-:W3:Y:S04]  /*b8b0*/  LDG.E.CONSTANT.SYS R33, [R30] ;  /* 0x000000001e217381 */ /* 0x002ee800001e6900 */
[----:B------:R1:W3:Y:S04]  /*b8c0*/  LDG.E.CONSTANT.SYS R19, [R18] ;  /* 0x0000000012137381 */ /* 0x0002e800001e6900 */
[----:B------:R-:W3:Y:S04]  /*b8d0*/  LDG.E.CONSTANT.SYS R23, [R22] ;  /* 0x0000000016177381 */ /* 0x000ee800001e6900 */
[----:B------:R-:W2:Y:S04]  /*b8e0*/  LDS.U R21, [R17+0x4] ;  /* 0x0000040011157984 */ /* 0x000ea80000001800 */
[----:B0-----:R-:W3:Y:S04]  /*b8f0*/  LDS.U R24, [R17+0x8] ;  /* 0x0000080011187984 */ /* 0x001ee80000001800 */
[----:B------:R-:W1:Y:S04]  /*b900*/  LDS.U R25, [R17+0xc] ;  /* 0x00000c0011197984 */ /* 0x000e680000001800 */
[----:B----4-:R-:W0:Y:S04]  /*b910*/  LDS.U R27, [R17+0x10] ;  /* 0x00001000111b7984 */ /* 0x010e280000001800 */
[----:B------:R-:W4:Y:S04]  /*b920*/  LDS.U R32, [R17+0x14] ;  /* 0x0000140011207984 */ /* 0x000f280000001800 */
[----:B------:R-:W0:Y:S04]  /*b930*/  LDS.U R28, [R17+0x18] ;  /* 0x00001800111c7984 */ /* 0x000e280000001800 */
[----:B------:R-:W-:Y:S01]  /*b940*/  LDS.U R29, [R17+0x20] ;  /* 0x00002000111d7984 */ /* 0x000fe20000001800 */
[----:B------:R-:W-:Y:S01]  /*b950*/  PLOP3.LUT P0, PT, PT, PT, PT, 0x8, 0x0 ;  /* 0x000000000000781c */ /* 0x000fe20003f0e170 */
[----:B------:R-:W-:Y:S01]  /*b960*/  IMAD.IADD R38, R35, 0x1, R20 ;  /* 0x0000000123267824 */ /* 0x000fe200078e0214 */
[----:B------:R-:W-:Y:S01]  /*b970*/  IADD3 R37, R37, 0x8, RZ ;  /* 0x0000000825257810 */ /* 0x000fe20007ffe0ff */
[----:B------:R-:W4:Y:S01]  /*b980*/  LDS.U R9, [R17+0x1c] ;  /* 0x00001c0011097984 */ /* 0x000f220000001800 */
[----:B--2---:R-:W-:-:S02]  /*b990*/  FFMA.FTZ R8, R34, R36, R21 ;  /* 0x0000002422087223 */ /* 0x004fc40000010015 */
[----:B---3--:R-:W-:-:S06]  /*b9a0*/  FFMA.FTZ R24, R34, R39, R24 ;  /* 0x0000002722187223 */ /* 0x008fcc0000010018 */
[----:B------:R-:W-:Y:S04]  /*b9b0*/  STS [R17+0x4], R8 ;  /* 0x0000040811007388 */ /* 0x000fe80000000800 */
[----:B------:R-:W-:Y:S01]  /*b9c0*/  STS [R17+0x8], R24 ;  /* 0x0000081811007388 */ /* 0x000fe20000000800 */
[C---:B-1----:R-:W-:Y:S02]  /*b9d0*/  FFMA.FTZ R18, R34.reuse, R40, R25 ;  /* 0x0000002822127223 */ /* 0x042fe40000010019 */
[C---:B0-----:R-:W-:Y:S02]  /*b9e0*/  FFMA.FTZ R27, R34.reuse, R33, R27 ;  /* 0x00000021221b7223 */ /* 0x041fe4000001001b */
[C---:B----4-:R-:W-:Y:S02]  /*b9f0*/  FFMA.FTZ R32, R34.reuse, R41, R32 ;  /* 0x0000002922207223 */ /* 0x050fe40000010020 */
[----:B------:R-:W-:-:S02]  /*ba00*/  FFMA.FTZ R28, R34, R43, R28 ;  /* 0x0000002b221c7223 */ /* 0x000fc4000001001c */
        /* <DEDUP_REMOVED lines=10> */
.L_x_207:
[----:B------:R-:W-:Y:S05]  /*bab0*/  BSYNC B1 ;  /* 0x0000000000017941 */ /* 0x000fea0003800000 */
.L_x_206:
[----:B------:R-:W-:-:S12]  /*bac0*/  ISETP.LT.OR P0, PT, R37, R0, P0 ;  /* 0x000000002500720c */ /* 0x000fd80000701670 */
[----:B------:R-:W-:Y:S05]  /*bad0*/  @!P0 BRA `(.L_x_198) ;  /* 0x000001f000008947 */ /* 0x000fea0003800000 */
[----:B------:R-:W-:-:S08]  /*bae0*/  SHF.R.S32.HI R29, RZ, 0x1f, R35 ;  /* 0x0000001fff1d7819 */ /* 0x000fd00000011423 */
.L_x_208:
[----:B------:R-:W-:Y:S01]  /*baf0*/  IADD3 R8, R11, R38, RZ ;  /* 0x000000260b087210 */ /* 0x000fe20007ffe0ff */
[----:B------:R-:W0:Y:S04]  /*bb00*/  LDS.U R24, [R17+0x4] ;  /* 0x0000040011187984 */ /* 0x000e280000001800 */
[----:B------:R-:W-:Y:S01]  /*bb10*/  IMAD.WIDE R8, R8, R10, c[0x0][0x178] ;  /* 0x00005e0008087625 */ /* 0x000fe200078e020a */
[----:B------:R-:W1:Y:S04]  /*bb20*/  LDS.U R25, [R17+0x8] ;  /* 0x0000080011197984 */ /* 0x000e680000001800 */
[----:B------:R-:W2:Y:S02]  /*bb30*/  LDS.U R27, [R17+0xc] ;  /* 0x00000c00111b7984 */ /* 0x000ea40000001800 */
[----:B------:R-:W-:-:S02]  /*bb40*/  IADD3 R18, P0, R35, R8, RZ ;  /* 0x0000000823127210 */ /* 0x000fc40007f1e0ff */
[----:B------:R-:W3:Y:S03]  /*bb50*/  LDS.U R28, [R17+0x10] ;  /* 0x00001000111c7984 */ /* 0x000ee60000001800 */
[----:B------:R-:W-:Y:S01]  /*bb60*/  IMAD.X R19, R9, 0x1, R29, P0 ;  /* 0x0000000109137824 */ /* 0x000fe200000e061d */
[----:B------:R-:W-:Y:S01]  /*bb70*/  IADD3 R20, P0, R35, R18, RZ ;  /* 0x0000001223147210 */ /* 0x000fe20007f1e0ff */
[----:B------:R4:W0:Y:S03]  /*bb80*/  LDG.E.CONSTANT.SYS R9, [R8] ;  /* 0x0000000008097381 */ /* 0x00082600001e6900 */
[----:B------:R-:W-:Y:S02]  /*bb90*/  IADD3.X R21, R29, R19, RZ, P0, !PT ;  /* 0x000000131d157210 */ /* 0x000fe400007fe4ff */
[----:B------:R-:W-:Y:S01]  /*bba0*/  IADD3 R22, P0, R35, R20, RZ ;  /* 0x0000001423167210 */ /* 0x000fe20007f1e0ff */
[----:B------:R-:W1:Y:S03]  /*bbb0*/  LDG.E.CONSTANT.SYS R19, [R18] ;  /* 0x0000000012137381 */ /* 0x000e6600001e6900 */
[----:B------:R-:W-:-:S02]  /*bbc0*/  IADD3.X R23, R29, R21, RZ, P0, !PT ;  /* 0x000000151d177210 */ /* 0x000fc400007fe4ff */
[----:B------:R-:W2:Y:S06]  /*bbd0*/  LDG.E.CONSTANT.SYS R20, [R20] ;  /* 0x0000000014147381 */ /* 0x000eac00001e6900 */
[----:B------:R-:W3:Y:S01]  /*bbe0*/  LDG.E.CONSTANT.SYS R23, [R22] ;  /* 0x0000000016177381 */ /* 0x000ee200001e6900 */
        /* <DEDUP_REMOVED lines=14> */
.L_x_198:
[----:B------:R-:W-:Y:S05]  /*bcd0*/  BSYNC B0 ;  /* 0x0000000000007941 */ /* 0x000fea0003800000 */
.L_x_197:
[----:B------:R-:W-:Y:S01]  /*bce0*/  ISETP.GE.AND P0, PT, R0, RZ, PT ;  /* 0x000000ff0000720c */ /* 0x000fe20003f06270 */
[----:B------:R-:W-:Y:S11]  /*bcf0*/  BSSY B2, `(.L_x_209) ;  /* 0x0000135000027945 */ /* 0x000ff60003800000 */
[----:B------:R-:W-:Y:S05]  /*bd00*/  @!P0 BRA `(.L_x_210) ;  /* 0x0000133000008947 */ /* 0x000fea0003800000 */
[----:B------:R-:W-:Y:S01]  /*bd10*/  MOV R8, c[0x0][0x1b8] ;  /* 0x00006e0000087a02 */ /* 0x000fe20000000f00 */
[----:B------:R-:W-:Y:S01]  /*bd20*/  BSSY B1, `(.L_x_211) ;  /* 0x0000130000017945 */ /* 0x000fe20003800000 */
[----:B------:R-:W-:-:S03]  /*bd30*/  IMAD.MOV.U32 R10, RZ, RZ, RZ ;  /* 0x000000ffff0a7224 */ /* 0x000fc600078e00ff */
[----:B------:R-:W-:-:S08]  /*bd40*/  IMAD R8, R8, c[0x0][0x1bc], RZ ;  /* 0x00006f0008087a24 */ /* 0x000fd000078e02ff */
.L_x_224:
[----:B------:R-:W-:Y:S01]  /*bd50*/  ISETP.GE.AND P0, PT, R10, RZ, PT ;  /* 0x000000ff0a00720c */ /* 0x000fe20003f06270 */
[----:B------:R-:W-:Y:S11]  /*bd60*/  BSSY B0, `(.L_x_212) ;  /* 0x0000128000007945 */ /* 0x000ff60003800000 */
[----:B------:R-:W-:Y:S05]  /*bd70*/  @!P0 BRA `(.L_x_213) ;  /* 0x0000126000008947 */ /* 0x000fea0003800000 */
[--C-:B------:R-:W-:Y:S01]  /*bd80*/  IMAD R9, R13, 0xb, R10.reuse ;  /* 0x0000000b0d097824 */ /* 0x100fe200078e020a */
[C---:B------:R-:W-:Y:S01]  /*bd90*/  IADD3 R24, R10.reuse, 0x1, RZ ;  /* 0x000000010a187810 */ /* 0x040fe20007ffe0ff */
[----:B------:R-:W-:Y:S01]  /*bda0*/  IMAD R17, R10, R10, R10 ;  /* 0x0000000a0a117224 */ /* 0x000fe200078e020a */
[----:B------:R-:W-:Y:S01]  /*bdb0*/  BSSY B3, `(.L_x_214) ;  /* 0x000002e000037945 */ /* 0x000fe20003800000 */
[----:B------:R-:W-:-:S02]  /*bdc0*/  MOV R20, RZ ;  /* 0x000000ff00147202 */ /* 0x000fc40000000f00 */
[----:B------:R-:W-:Y:S02]  /*bdd0*/  LOP3.LUT R18, R24, 0x3, RZ, 0xc0, !PT ;  /* 0x0000000318127812 */ /* 0x000fe400078ec0ff */
[----:B------:R-:W0:Y:S01]  /*bde0*/  LDS.U R9, [R9.X4] ;  /* 0x0000000009097984 */ /* 0x000e220000005800 */
[----:B------:R-:W-:Y:S02]  /*bdf0*/  LEA.HI R17, R17, R17, RZ, 0x1 ;  /* 0x0000001111117211 */ /* 0x000fe400078f08ff */
[----:B------:R-:W-:Y:S02]  /*be00*/  ISETP.NE.AND P0, PT, R18, RZ, PT ;  /* 0x000000ff1200720c */ /* 0x000fe40003f05270 */
[----:B------:R-:W-:-:S10]  /*be10*/  SHF.R.S32.HI R29, RZ, 0x1, R17 ;  /* 0x00000001ff1d7819 */ /* 0x000fd40000011411 */
[----:B------:R-:W-:Y:S05]  /*be20*/  @!P0 BRA `(.L_x_215) ;  /* 0x0000026000008947 */ /* 0x000fea0003800000 */
[----:B0-----:R-:W-:Y:S01]  /*be30*/  ISETP.NE.AND P0, PT, R18, 0x1, PT ;  /* 0x000000011200780c */ /* 0x001fe20003f05270 */
[----:B------:R-:W-:Y:S01]  /*be40*/  BSSY B4, `(.L_x_216) ;  /* 0x0000019000047945 */ /* 0x000fe20003800000 */
[----:B------:R-:W-:-:S10]  /*be50*/  MOV R22, RZ ;  /* 0x000000ff00167202 */ /* 0x000fd40000000f00 */
[----:B------:R-:W-:Y:S05]  /*be60*/  @!P0 BRA `(.L_x_217) ;  /* 0x0000016000008947 */ /* 0x000fea0003800000 */
[----:B------:R-:W-:-:S12]  /*be70*/  ISETP.NE.AND P0, PT, R18, 0x2, PT ;  /* 0x000000021200780c */ /* 0x000fd80003f05270 */
[----:B------:R-:W-:Y:S01]  /*be80*/  @P0 IMAD.MOV.U32 R19, RZ, RZ, 0x4 ;  /* 0x00000004ff130424 */ /* 0x000fe200078e00ff */
[----:B------:R-:W0:Y:S01]  /*be90*/  @P0 LDS.U R20, [R4] ;  /* 0x0000000004140984 */ /* 0x000e220000001800 */
[----:B------:R-:W-:-:S04]  /*bea0*/  @P0 IMAD R18, R8, R29, R11 ;  /* 0x0000001d08120224 */ /* 0x000fc800078e020b */
[----:B------:R-:W-:-:S10]  /*beb0*/  @P0 IMAD.WIDE R18, R18, R19, c[0x0][0x188] ;  /* 0x0000620012120625 */ /* 0x000fd400078e0213 */
[----:B------:R-:W2:Y:S01]  /*bec0*/  @P0 LDG.E.SYS R23, [R18] ;  /* 0x0000000012170381 */ /* 0x000ea200001ee900 */
[----:B------:R-:W-:Y:S02]  /*bed0*/  MOV R22, RZ ;  /* 0x000000ff00167202 */ /* 0x000fe40000000f00 */
[----:B------:R-:W-:Y:S02]  /*bee0*/  MOV R26, 0x4 ;  /* 0x00000004001a7802 */ /* 0x000fe40000000f00 */
[----:B------:R-:W-:-:S05]  /*bef0*/  @P0 MOV R22, 0x1 ;  /* 0x0000000100160802 */ /* 0x000fca0000000f00 */
[----:B------:R-:W-:-:S04]  /*bf00*/  IMAD.IADD R17, R29, 0x1, R22 ;  /* 0x000000011d117824 */ /* 0x000fc800078e0216 */
[----:B------:R-:W-:Y:S02]  /*bf10*/  IMAD R21, R8, R17, R11 ;  /* 0x0000001108157224 */ /* 0x000fe400078e020b */
[----:B0-----:R-:W-:Y:S02]  /*bf20*/  @P0 FMUL.FTZ R17, R9, R20 ;  /* 0x0000001409110220 */ /* 0x001fe40000410000 */
[----:B------:R-:W-:Y:S02]  /*bf30*/  IMAD.WIDE R20, R21, R26, c[0x0][0x188] ;  /* 0x0000620015147625 */ /* 0x000fe400078e021a */
[----:B--2---:R-:W-:-:S08]  /*bf40*/  @P0 FFMA.FTZ R17, R12, R17, R23 ;  /* 0x000000110c110223 */ /* 0x004fd00000010017 */
[----:B------:R-:W-:Y:S04]  /*bf50*/  @P0 STG.E.SYS [R18], R17 ;  /* 0x0000001112000386 */ /* 0x000fe8000010e900 */
[----:B------:R-:W2:Y:S01]  /*bf60*/  LDG.E.SYS R26, [R20] ;  /* 0x00000000141a7381 */ /* 0x000ea200001ee900 */
[----:B------:R-:W-:Y:S01]  /*bf70*/  IMAD R23, R13, 0xb, R22 ;  /* 0x0000000b0d177824 */ /* 0x000fe200078e0216 */
[----:B------:R-:W-:-:S07]  /*bf80*/  IADD3 R22, R22, 0x1, RZ ;  /* 0x0000000116167810 */ /* 0x000fce0007ffe0ff */
[----:B------:R-:W0:Y:S02]  /*bf90*/  LDS.U R23, [R23.X4] ;  /* 0x0000000017177984 */ /* 0x000e240000005800 */
[----:B0-----:R-:W-:-:S04]  /*bfa0*/  FMUL.FTZ R25, R9, R23 ;  /* 0x0000001709197220 */ /* 0x001fc80000410000 */
[----:B--2---:R-:W-:-:S08]  /*bfb0*/  FFMA.FTZ R25, R12, R25, R26 ;  /* 0x000000190c197223 */ /* 0x004fd0000001001a */
[----:B------:R0:W-:Y:S02]  /*bfc0*/  STG.E.SYS [R20], R25 ;  /* 0x0000001914007386 */ /* 0x0001e4000010e900 */
.L_x_217:
[----:B0-----:R-:W-:Y:S05]  /*bfd0*/  BSYNC B4 ;  /* 0x0000000000047941 */ /* 0x001fea0003800000 */
.L_x_216:
[----:B------:R-:W-:Y:S01]  /*bfe0*/  IADD3 R17, R29, R22, RZ ;  /* 0x000000161d117210 */ /* 0x000fe20007ffe0ff */
[----:B------:R-:W-:-:S04]  /*bff0*/  IMAD.MOV.U32 R18, RZ, RZ, 0x4 ;  /* 0x00000004ff127424 */ /* 0x000fc800078e00ff */
[----:B------:R-:W-:-:S04]  /*c000*/  IMAD R17, R8, R17, R11 ;  /* 0x0000001108117224 */ /* 0x000fc800078e020b */
[----:B------:R-:W-:-:S10]  /*c010*/  IMAD.WIDE R18, R17, R18, c[0x0][0x188] ;  /* 0x0000620011127625 */ /* 0x000fd400078e0212 */
[----:B------:R-:W2:Y:S01]  /*c020*/  LDG.E.SYS R23, [R18] ;  /* 0x0000000012177381 */ /* 0x000ea200001ee900 */
[----:B------:R-:W-:-:S08]  /*c030*/  IMAD R17, R13, 0xb, R22 ;  /* 0x0000000b0d117824 */ /* 0x000fd000078e0216 */
[----:B------:R-:W0:Y:S02]  /*c040*/  LDS.U R20, [R17.X4] ;  /* 0x0000000011147984 */ /* 0x000e240000005800 */
[----:B0-----:R-:W-:Y:S01]  /*c050*/  FMUL.FTZ R21, R9, R20 ;  /* 0x0000001409157220 */ /* 0x001fe20000410000 */
[----:B------:R-:W-:-:S03]  /*c060*/  IADD3 R20, R22, 0x1, RZ ;  /* 0x0000000116147810 */ /* 0x000fc60007ffe0ff */
[----:B--2---:R-:W-:-:S08]  /*c070*/  FFMA.FTZ R21, R12, R21, R23 ;  /* 0x000000150c157223 */ /* 0x004fd00000010017 */
[----:B------:R0:W-:Y:S02]  /*c080*/  STG.E.SYS [R18], R21 ;  /* 0x0000001512007386 */ /* 0x0001e4000010e900 */
.L_x_215:
[----:B0-----:R-:W-:Y:S05]  /*c090*/  BSYNC B3 ;  /* 0x0000000000037941 */ /* 0x001fea0003800000 */
.L_x_214:
[----:B------:R-:W-:-:S12]  /*c0a0*/  ISETP.GE.U32.AND P0, PT, R24, 0x4, PT ;  /* 0x000000041800780c */ /* 0x000fd80003f06070 */
[----:B------:R-:W-:Y:S05]  /*c0b0*/  @!P0 BRA `(.L_x_213) ;  /* 0x00000f2000008947 */ /* 0x000fea0003800000 */
[----:B------:R-:W-:Y:S01]  /*c0c0*/  IADD3 R19, R20, -0x1, RZ ;  /* 0xffffffff14137810 */ /* 0x000fe20007ffe0ff */
[----:B------:R-:W-:Y:S01]  /*c0d0*/  IMAD R18, R15, c[0x0][0x0], R16 ;  /* 0x000000000f127a24 */ /* 0x000fe200078e0210 */
[----:B------:R-:W-:Y:S01]  /*c0e0*/  IADD3 R17, R29, R20, RZ ;  /* 0x000000141d117210 */ /* 0x000fe20007ffe0ff */
[----:B------:R-:W-:Y:S01]  /*c0f0*/  BSSY B3, `(.L_x_218) ;  /* 0x0000085000037945 */ /* 0x000fe20003800000 */
[----:B------:R-:W-:Y:S01]  /*c100*/  IADD3 R22, -R19, R10, RZ ;  /* 0x0000000a13167210 */ /* 0x000fe20007ffe1ff */
[----:B------:R-:W-:Y:S01]  /*c110*/  IMAD R21, R18, 0xb, R20 ;  /* 0x0000000b12157824 */ /* 0x000fe200078e0214 */
[----:B------:R-:W-:Y:S01]  /*c120*/  PLOP3.LUT P0, PT, PT, PT, PT, 0x80, 0x0 ;  /* 0x000000000000781c */ /* 0x000fe20003f0f070 */
[----:B------:R-:W-:Y:S01]  /*c130*/  IMAD R20, R8, R17, RZ ;  /* 0x0000001108147224 */ /* 0x000fe200078e02ff */
[----:B------:R-:W-:Y:S01]  /*c140*/  ISETP.GT.AND P1, PT, R22, 0xc, PT ;  /* 0x0000000c1600780c */ /* 0x000fe20003f24270 */
[----:B------:R-:W-:Y:S01]  /*c150*/  IMAD.SHL.U32 R18, R8, 0x4, RZ ;  /* 0x0000000408127824 */ /* 0x000fe200078e00ff */
[----:B------:R-:W-:-:S10]  /*c160*/  SHF.L.U32 R17, R21, 0x2, RZ ;  /* 0x0000000215117819 */ /* 0x000fd400000006ff */
[----:B------:R-:W-:Y:S05]  /*c170*/  @!P1 BRA `(.L_x_219) ;  /* 0x000007c000009947 */ /* 0x000fea0003800000 */
[----:B------:R-:W-:Y:S02]  /*c180*/  PLOP3.LUT P0, PT, PT, PT, PT, 0x8, 0x0 ;  /* 0x000000000000781c */ /* 0x000fe40003f0e170 */
[----:B------:R-:W-:-:S10]  /*c190*/  IADD3 R21, R10, -0xc, RZ ;  /* 0xfffffff40a157810 */ /* 0x000fd40007ffe0ff */
.L_x_220:
[----:B---3--:R-:W-:Y:S01]  /*c1a0*/  IADD3 R32, R11, R20, RZ ;  /* 0x000000140b207210 */ /* 0x008fe20007ffe0ff */
[----:B0-----:R-:W-:Y:S01]  /*c1b0*/  IMAD.MOV.U32 R23, RZ, RZ, 0x4 ;  /* 0x00000004ff177424 */ /* 0x001fe200078e00ff */
[----:B------:R-:W0:Y:S03]  /*c1c0*/  LDS.U R22, [R17] ;  /* 0x0000000011167984 */ /* 0x000e260000001800 */
[----:B------:R-:W-:Y:S01]  /*c1d0*/  IMAD.WIDE R32, R32, R23, c[0x0][0x188] ;  /* 0x0000620020207625 */ /* 0x000fe200078e0217 */
[----:B------:R-:W1:Y:S09]  /*c1e0*/  LDS.U R27, [R17+0x4] ;  /* 0x00000400111b7984 */ /* 0x000e720000001800 */
[----:B------:R-:W2:Y:S01]  /*c1f0*/  LDG.E.SYS R26, [R32] ;  /* 0x00000000201a7381 */ /* 0x000ea200001ee900 */
[----:B------:R-:W-:Y:S01]  /*c200*/  IADD3 R24, P1, R18, R32, RZ ;  /* 0x0000002012187210 */ /* 0x000fe20007f3e0ff */
[----:B0-----:R-:W-:Y:S01]  /*c210*/  FMUL.FTZ R25, R9, R22 ;  /* 0x0000001609197220 */ /* 0x001fe20000410000 */
[----:B------:R-:W-:-:S03]  /*c220*/  SHF.R.S32.HI R22, RZ, 0x1f, R18 ;  /* 0x0000001fff167819 */ /* 0x000fc60000011412 */
[----:B--2---:R-:W-:Y:S01]  /*c230*/  FFMA.FTZ R26, R12, R25, R26 ;  /* 0x000000190c1a7223 */ /* 0x004fe2000001001a */
[----:B------:R-:W-:-:S07]  /*c240*/  IADD3.X R25, R33, R22, RZ, P1, !PT ;  /* 0x0000001621197210 */ /* 0x000fce0000ffe4ff */
[----:B------:R0:W-:Y:S04]  /*c250*/  STG.E.SYS [R32], R26 ;  /* 0x0000001a20007386 */ /* 0x0001e8000010e900 */
[----:B------:R-:W2:Y:S01]  /*c260*/  LDG.E.SYS R29, [R24] ;  /* 0x00000000181d7381 */ /* 0x000ea200001ee900 */
[----:B-1----:R-:W-:Y:S01]  /*c270*/  FMUL.FTZ R27, R9, R27 ;  /* 0x0000001b091b7220 */ /* 0x002fe20000410000 */
[----:B------:R-:W-:-:S03]  /*c280*/  IADD3 R28, P1, R18, R24, RZ ;  /* 0x00000018121c7210 */ /* 0x000fc60007f3e0ff */
[----:B--2---:R-:W-:Y:S01]  /*c290*/  FFMA.FTZ R31, R12, R27, R29 ;  /* 0x0000001b0c1f7223 */ /* 0x004fe2000001001d */
[----:B------:R-:W-:-:S03]  /*c2a0*/  IADD3.X R29, R22, R25, RZ, P1, !PT ;  /* 0x00000019161d7210 */ /* 0x000fc60000ffe4ff */
[----:B------:R-:W1:Y:S04]  /*c2b0*/  LDS.U R27, [R17+0x8] ;  /* 0x00000800111b7984 */ /* 0x000e680000001800 */
[----:B------:R2:W-:Y:S04]  /*c2c0*/  STG.E.SYS [R24], R31 ;  /* 0x0000001f18007386 */ /* 0x0005e8000010e900 */
[----:B------:R-:W3:Y:S01]  /*c2d0*/  LDG.E.SYS R30, [R28] ;  /* 0x000000001c1e7381 */ /* 0x000ee200001ee900 */
[----:B0-----:R-:W-:Y:S01]  /*c2e0*/  IADD3 R26, P1, R18, R28, RZ ;  /* 0x0000001c121a7210 */ /* 0x001fe20007f3e0ff */
[----:B-1----:R-:W-:-:S04]  /*c2f0*/  FMUL.FTZ R27, R9, R27 ;  /* 0x0000001b091b7220 */ /* 0x002fc80000410000 */
[----:B---3--:R-:W-:Y:S02]  /*c300*/  FFMA.FTZ R33, R12, R27, R30 ;  /* 0x0000001b0c217223 */ /* 0x008fe4000001001e */
[----:B------:R-:W-:Y:S01]  /*c310*/  IMAD.X R27, R22, 0x1, R29, P1 ;  /* 0x00000001161b7824 */ /* 0x000fe200008e061d */
[----:B------:R-:W0:Y:S05]  /*c320*/  LDS.U R30, [R17+0xc] ;  /* 0x00000c00111e7984 */ /* 0x000e2a0000001800 */
[----:B------:R1:W-:Y:S04]  /*c330*/  STG.E.SYS [R28], R33 ;  /* 0x000000211c007386 */ /* 0x0003e8000010e900 */
[----:B------:R-:W3:Y:S01]  /*c340*/  LDG.E.SYS R35, [R26] ;  /* 0x000000001a237381 */ /* 0x000ee200001ee900 */
[----:B------:R-:W-:-:S04]  /*c350*/  IADD3 R20, R18, R20, RZ ;  /* 0x0000001412147210 */ /* 0x000fc80007ffe0ff */
[----:B--2---:R-:W-:-:S05]  /*c360*/  IADD3 R24, R11, R20, RZ ;  /* 0x000000140b187210 */ /* 0x004fca0007ffe0ff */
[----:B------:R-:W-:Y:S02]  /*c370*/  IMAD.WIDE R24, R24, R23, c[0x0][0x188] ;  /* 0x0000620018187625 */ /* 0x000fe400078e0217 */
[----:B0-----:R-:W-:-:S04]  /*c380*/  FMUL.FTZ R30, R9, R30 ;  /* 0x0000001e091e7220 */ /* 0x001fc80000410000 */
[----:B---3--:R-:W-:-:S04]  /*c390*/  FFMA.FTZ R35, R12, R30, R35 ;  /* 0x0000001e0c237223 */ /* 0x008fc80000010023 */
[----:B------:R-:W0:Y:S04]  /*c3a0*/  LDS.U R30, [R17+0x10] ;  /* 0x00001000111e7984 */ /* 0x000e280000001800 */
[----:B------:R-:W-:Y:S04]  /*c3b0*/  STG.E.SYS [R26], R35 ;  /* 0x000000231a007386 */ /* 0x000fe8000010e900 */
[----:B------:R-:W2:Y:S01]  /*c3c0*/  LDG.E.SYS R31, [R24] ;  /* 0x00000000181f7381 */ /* 0x000ea200001ee900 */
[----:B-1----:R-:W-:-:S03]  /*c3d0*/  IADD3 R28, P1, R18, R24, RZ ;  /* 0x00000018121c7210 */ /* 0x002fc60007f3e0ff */
[----:B------:R-:W-:Y:S02]  /*c3e0*/  LDS.U R26, [R17+0x18] ;  /* 0x00001800111a7984 */ /* 0x000fe40000001800 */
[----:B------:R-:W-:Y:S02]  /*c3f0*/  IMAD.X R29, R25, 0x1, R22, P1 ;  /* 0x00000001191d7824 */ /* 0x000fe400008e0616 */
[----:B0-----:R-:W-:-:S04]  /*c400*/  FMUL.FTZ R30, R9, R30 ;  /* 0x0000001e091e7220 */ /* 0x001fc80000410000 */
[----:B--2---:R-:W-:Y:S02]  /*c410*/  FFMA.FTZ R30, R12, R30, R31 ;  /* 0x0000001e0c1e7223 */ /* 0x004fe4000001001f */
[----:B------:R-:W0:Y:S06]  /*c420*/  LDS.U R31, [R17+0x14] ;  /* 0x00001400111f7984 */ /* 0x000e2c0000001800 */
[----:B------:R1:W-:Y:S04]  /*c430*/  STG.E.SYS [R24], R30 ;  /* 0x0000001e18007386 */ /* 0x0003e8000010e900 */
[----:B------:R-:W2:Y:S01]  /*c440*/  LDG.E.SYS R33, [R28] ;  /* 0x000000001c217381 */ /* 0x000ea200001ee900 */
[C---:B------:R-:W-:Y:S01]  /*c450*/  IADD3 R32, P1, R18.reuse, R28, RZ ;  /* 0x0000001c12207210 */ /* 0x040fe20007f3e0ff */
[----:B------:R-:W-:-:S02]  /*c460*/  IMAD.IADD R20, R18, 0x1, R20 ;  /* 0x0000000112147824 */ /* 0x000fc400078e0214 */
[----:B------:R-:W3:Y:S01]  /*c470*/  LDS.U R30, [R17+0x20] ;  /* 0x00002000111e7984 */ /* 0x000ee20000001800 */
[----:B0-----:R-:W-:-:S04]  /*c480*/  FMUL.FTZ R31, R9, R31 ;  /* 0x0000001f091f7220 */ /* 0x001fc80000410000 */
[----:B--2---:R-:W-:Y:S01]  /*c490*/  FFMA.FTZ R31, R12, R31, R33 ;  /* 0x0000001f0c1f7223 */ /* 0x004fe20000010021 */
[----:B------:R-:W-:-:S07]  /*c4a0*/  IADD3.X R33, R22, R29, RZ, P1, !PT ;  /* 0x0000001d16217210 */ /* 0x000fce0000ffe4ff */
[----:B------:R0:W-:Y:S04]  /*c4b0*/  STG.E.SYS [R28], R31 ;  /* 0x0000001f1c007386 */ /* 0x0001e8000010e900 */
[----:B------:R-:W2:Y:S01]  /*c4c0*/  LDG.E.SYS R27, [R32] ;  /* 0x00000000201b7381 */ /* 0x000ea200001ee900 */
[----:B------:R-:W-:Y:S01]  /*c4d0*/  FMUL.FTZ R26, R9, R26 ;  /* 0x0000001a091a7220 */ /* 0x000fe20000410000 */
[----:B-1----:R-:W-:-:S04]  /*c4e0*/  IADD3 R24, P1, R18, R32, RZ ;  /* 0x0000002012187210 */ /* 0x002fc80007f3e0ff */
[----:B------:R-:W-:Y:S01]  /*c4f0*/  IADD3.X R25, R22, R33, RZ, P1, !PT ;  /* 0x0000002116197210 */ /* 0x000fe20000ffe4ff */
[----:B--2---:R-:W-:Y:S02]  /*c500*/  FFMA.FTZ R27, R12, R26, R27 ;  /* 0x0000001a0c1b7223 */ /* 0x004fe4000001001b */
[----:B------:R-:W1:Y:S06]  /*c510*/  LDS.U R26, [R17+0x1c] ;  /* 0x00001c00111a7984 */ /* 0x000e6c0000001800 */
[----:B------:R2:W-:Y:S04]  /*c520*/  STG.E.SYS [R32], R27 ;  /* 0x0000001b20007386 */ /* 0x0005e8000010e900 */
[----:B------:R-:W4:Y:S01]  /*c530*/  LDG.E.SYS R35, [R24] ;  /* 0x0000000018237381 */ /* 0x000f2200001ee900 */
[----:B0-----:R-:W-:Y:S01]  /*c540*/  IADD3 R28, R11, R20, RZ ;  /* 0x000000140b1c7210 */ /* 0x001fe20007ffe0ff */
[----:B---3--:R-:W-:-:S02]  /*c550*/  FMUL.FTZ R30, R9, R30 ;  /* 0x0000001e091e7220 */ /* 0x008fc40000410000 */
[----:B------:R-:W0:Y:S02]  /*c560*/  LDS.U R27, [R17+0x24] ;  /* 0x00002400111b7984 */ /* 0x000e240000001800 */
[----:B------:R-:W-:Y:S02]  /*c570*/  IMAD.WIDE R28, R28, R23, c[0x0][0x188] ;  /* 0x000062001c1c7625 */ /* 0x000fe400078e0217 */
[----:B-1----:R-:W-:-:S04]  /*c580*/  FMUL.FTZ R26, R9, R26 ;  /* 0x0000001a091a7220 */ /* 0x002fc80000410000 */
[----:B----4-:R-:W-:-:S08]  /*c590*/  FFMA.FTZ R26, R12, R26, R35 ;  /* 0x0000001a0c1a7223 */ /* 0x010fd00000010023 */
[----:B------:R1:W-:Y:S04]  /*c5a0*/  STG.E.SYS [R24], R26 ;  /* 0x0000001a18007386 */ /* 0x0003e8000010e900 */
[----:B------:R-:W3:Y:S01]  /*c5b0*/  LDG.E.SYS R31, [R28] ;  /* 0x000000001c1f7381 */ /* 0x000ee200001ee900 */
[----:B--2---:R-:W-:Y:S01]  /*c5c0*/  IADD3 R32, P1, R18, R28, RZ ;  /* 0x0000001c12207210 */ /* 0x004fe20007f3e0ff */
[----:B0-----:R-:W-:Y:S02]  /*c5d0*/  FMUL.FTZ R27, R9, R27 ;  /* 0x0000001b091b7220 */ /* 0x001fe40000410000 */
[----:B------:R-:W0:Y:S01]  /*c5e0*/  LDS.U R26, [R17+0x28] ;  /* 0x00002800111a7984 */ /* 0x000e220000001800 */
[----:B------:R-:W-:Y:S01]  /*c5f0*/  IADD3.X R33, R29, R22, RZ, P1, !PT ;  /* 0x000000161d217210 */ /* 0x000fe20000ffe4ff */
[----:B---3--:R-:W-:-:S08]  /*c600*/  FFMA.FTZ R30, R12, R30, R31 ;  /* 0x0000001e0c1e7223 */ /* 0x008fd0000001001f */
[----:B------:R-:W-:Y:S04]  /*c610*/  STG.E.SYS [R28], R30 ;  /* 0x0000001e1c007386 */ /* 0x000fe8000010e900 */
[----:B------:R-:W2:Y:S01]  /*c620*/  LDG.E.SYS R34, [R32] ;  /* 0x0000000020227381 */ /* 0x000ea200001ee900 */
[----:B-1----:R-:W-:-:S03]  /*c630*/  IADD3 R24, P1, R18, R32, RZ ;  /* 0x0000002012187210 */ /* 0x002fc60007f3e0ff */
[----:B------:R-:W1:Y:S02]  /*c640*/  LDS.U R28, [R17+0x2c] ;  /* 0x00002c00111c7984 */ /* 0x000e640000001800 */
[----:B------:R-:W-:Y:S02]  /*c650*/  IMAD.X R25, R22, 0x1, R33, P1 ;  /* 0x0000000116197824 */ /* 0x000fe400008e0621 */
[----:B--2---:R-:W-:-:S08]  /*c660*/  FFMA.FTZ R34, R12, R27, R34 ;  /* 0x0000001b0c227223 */ /* 0x004fd00000010022 */
[----:B------:R-:W-:Y:S04]  /*c670*/  STG.E.SYS [R32], R34 ;  /* 0x0000002220007386 */ /* 0x000fe8000010e900 */
[----:B------:R-:W2:Y:S01]  /*c680*/  LDG.E.SYS R37, [R24] ;  /* 0x0000000018257381 */ /* 0x000ea200001ee900 */
[----:B0-----:R-:W-:Y:S01]  /*c690*/  FMUL.FTZ R27, R9, R26 ;  /* 0x0000001a091b7220 */ /* 0x001fe20000410000 */
[----:B------:R-:W-:-:S03]  /*c6a0*/  IADD3 R26, P1, R18, R24, RZ ;  /* 0x00000018121a7210 */ /* 0x000fc60007f3e0ff */
[----:B--2---:R-:W-:Y:S01]  /*c6b0*/  FFMA.FTZ R37, R12, R27, R37 ;  /* 0x0000001b0c257223 */ /* 0x004fe20000010025 */
[----:B------:R-:W-:-:S07]  /*c6c0*/  IADD3.X R27, R22, R25, RZ, P1, !PT ;  /* 0x00000019161b7210 */ /* 0x000fce0000ffe4ff */
[----:B------:R-:W-:Y:S04]  /*c6d0*/  STG.E.SYS [R24], R37 ;  /* 0x0000002518007386 */ /* 0x000fe8000010e900 */
[----:B------:R-:W2:Y:S01]  /*c6e0*/  LDG.E.SYS R31, [R26] ;  /* 0x000000001a1f7381 */ /* 0x000ea200001ee900 */
[----:B------:R-:W-:Y:S01]  /*c6f0*/  IADD3 R20, R18, R20, RZ ;  /* 0x0000001412147210 */ /* 0x000fe20007ffe0ff */
[----:B-1----:R-:W-:-:S04]  /*c700*/  FMUL.FTZ R30, R9, R28 ;  /* 0x0000001c091e7220 */ /* 0x002fc80000410000 */
[----:B------:R-:W-:-:S04]  /*c710*/  IMAD.IADD R29, R11, 0x1, R20 ;  /* 0x000000010b1d7824 */ /* 0x000fc800078e0214 */
[----:B------:R-:W-:Y:S02]  /*c720*/  IMAD.WIDE R28, R29, R23, c[0x0][0x188] ;  /* 0x000062001d1c7625 */ /* 0x000fe400078e0217 */
[----:B------:R-:W0:Y:S01]  /*c730*/  LDS.U R23, [R17+0x30] ;  /* 0x0000300011177984 */ /* 0x000e220000001800 */
[----:B--2---:R-:W-:-:S08]  /*c740*/  FFMA.FTZ R31, R12, R30, R31 ;  /* 0x0000001e0c1f7223 */ /* 0x004fd0000001001f */
[----:B------:R-:W-:Y:S04]  /*c750*/  STG.E.SYS [R26], R31 ;  /* 0x0000001f1a007386 */ /* 0x000fe8000010e900 */
[----:B------:R-:W2:Y:S01]  /*c760*/  LDG.E.SYS R30, [R28] ;  /* 0x000000001c1e7381 */ /* 0x000ea200001ee900 */
[----:B0-----:R-:W-:Y:S01]  /*c770*/  FMUL.FTZ R23, R9, R23 ;  /* 0x0000001709177220 */ /* 0x001fe20000410000 */
[----:B------:R-:W-:Y:S02]  /*c780*/  IADD3 R24, P1, R18, R28, RZ ;  /* 0x0000001c12187210 */ /* 0x000fe40007f3e0ff */
[----:B------:R-:W-:Y:S02]  /*c790*/  LDS.U R26, [R17+0x38] ;  /* 0x00003800111a7984 */ /* 0x000fe40000001800 */
[----:B------:R-:W-:Y:S01]  /*c7a0*/  IADD3.X R25, R29, R22, RZ, P1, !PT ;  /* 0x000000161d197210 */ /* 0x000fe20000ffe4ff */
[----:B--2---:R-:W-:-:S02]  /*c7b0*/  FFMA.FTZ R23, R12, R23, R30 ;  /* 0x000000170c177223 */ /* 0x004fc4000001001e */
[----:B------:R-:W0:Y:S06]  /*c7c0*/  LDS.U R30, [R17+0x34] ;  /* 0x00003400111e7984 */ /* 0x000e2c0000001800 */
[----:B------:R1:W-:Y:S04]  /*c7d0*/  STG.E.SYS [R28], R23 ;  /* 0x000000171c007386 */ /* 0x0003e8000010e900 */
[----:B------:R-:W2:Y:S01]  /*c7e0*/  LDG.E.SYS R33, [R24] ;  /* 0x0000000018217381 */ /* 0x000ea200001ee900 */
[----:B------:R-:W-:Y:S01]  /*c7f0*/  IADD3 R32, P1, R18, R24, RZ ;  /* 0x0000001812207210 */ /* 0x000fe20007f3e0ff */
[----:B0-----:R-:W-:-:S04]  /*c800*/  FMUL.FTZ R30, R9, R30 ;  /* 0x0000001e091e7220 */ /* 0x001fc80000410000 */
[----:B--2---:R-:W-:Y:S01]  /*c810*/  FFMA.FTZ R30, R12, R30, R33 ;  /* 0x0000001e0c1e7223 */ /* 0x004fe20000010021 */
[----:B------:R-:W-:-:S07]  /*c820*/  IADD3.X R33, R22, R25, RZ, P1, !PT ;  /* 0x0000001916217210 */ /* 0x000fce0000ffe4ff */
[----:B------:R-:W-:Y:S04]  /*c830*/  STG.E.SYS [R24], R30 ;  /* 0x0000001e18007386 */ /* 0x000fe8000010e900 */
[----:B------:R-:W2:Y:S01]  /*c840*/  LDG.E.SYS R34, [R32] ;  /* 0x0000000020227381 */ /* 0x000ea200001ee900 */
[----:B------:R-:W-:Y:S01]  /*c850*/  FMUL.FTZ R27, R9, R26 ;  /* 0x0000001a091b7220 */ /* 0x000fe20000410000 */
[----:B------:R-:W-:-:S03]  /*c860*/  IADD3 R26, P1, R18, R32, RZ ;  /* 0x00000020121a7210 */ /* 0x000fc60007f3e0ff */
[----:B--2---:R-:W-:Y:S02]  /*c870*/  FFMA.FTZ R34, R12, R27, R34 ;  /* 0x0000001b0c227223 */ /* 0x004fe40000010022 */
[----:B------:R-:W-:Y:S02]  /*c880*/  IMAD.X R27, R22, 0x1, R33, P1 ;  /* 0x00000001161b7824 */ /* 0x000fe400008e0621 */
[----:B------:R0:W2:Y:S04]  /*c890*/  LDS.U R22, [R17+0x3c] ;  /* 0x00003c0011167984 */ /* 0x0000a80000001800 */
[----:B------:R3:W-:Y:S04]  /*c8a0*/  STG.E.SYS [R32], R34 ;  /* 0x0000002220007386 */ /* 0x0007e8000010e900 */
[----:B-1----:R-:W4:Y:S01]  /*c8b0*/  LDG.E.SYS R23, [R26] ;  /* 0x000000001a177381 */ /* 0x002f2200001ee900 */
[----:B------:R-:W-:-:S02]  /*c8c0*/  IADD3 R19, R19, 0x10, RZ ;  /* 0x0000001013137810 */ /* 0x000fc40007ffe0ff */
[----:B0-----:R-:W-:Y:S02]  /*c8d0*/  IADD3 R17, R17, 0x40, RZ ;  /* 0x0000004011117810 */ /* 0x001fe40007ffe0ff */
[----:B------:R-:W-:Y:S02]  /*c8e0*/  ISETP.GE.AND P1, PT, R19, R21, PT ;  /* 0x000000151300720c */ /* 0x000fe40003f26270 */
[----:B------:R-:W-:Y:S01]  /*c8f0*/  IADD3 R20, R18, R20, RZ ;  /* 0x0000001412147210 */ /* 0x000fe20007ffe0ff */
[----:B--2---:R-:W-:-:S04]  /*c900*/  FMUL.FTZ R22, R9, R22 ;  /* 0x0000001609167220 */ /* 0x004fc80000410000 */
[----:B----4-:R-:W-:-:S08]  /*c910*/  FFMA.FTZ R23, R12, R22, R23 ;  /* 0x000000160c177223 */ /* 0x010fd00000010017 */
[----:B------:R0:W-:Y:S01]  /*c920*/  STG.E.SYS [R26], R23 ;  /* 0x000000171a007386 */ /* 0x0001e2000010e900 */
[----:B------:R-:W-:Y:S05]  /*c930*/  @!P1 BRA `(.L_x_220) ;  /* 0xfffff86000009947 */ /* 0x000fea000383ffff */
.L_x_219:
[----:B0--3--:R-:W-:Y:S05]  /*c940*/  BSYNC B3 ;  /* 0x0000000000037941 */ /* 0x009fea0003800000 */
.L_x_218:
[----:B------:R-:W-:Y:S01]  /*c950*/  IADD3 R21, -R19, R10, RZ ;  /* 0x0000000a13157210 */ /* 0x000fe20007ffe1ff */
[----:B------:R-:W-:Y:S03]  /*c960*/  BSSY B3, `(.L_x_221) ;  /* 0x0000042000037945 */ /* 0x000fe60003800000 */
[----:B------:R-:W-:-:S12]  /*c970*/  ISETP.GT.AND P1, PT, R21, 0x4, PT ;  /* 0x000000041500780c */ /* 0x000fd80003f24270 */
[----:B------:R-:W-:Y:S05]  /*c980*/  @!P1 BRA `(.L_x_222) ;  /* 0x000003f000009947 */ /* 0x000fea0003800000 */
[----:B------:R-:W-:Y:S01]  /*c990*/  MOV R34, 0x4 ;  /* 0x0000000400227802 */ /* 0x000fe20000000f00 */
[----:B------:R-:W-:Y:S01]  /*c9a0*/  IMAD.IADD R32, R11, 0x1, R20 ;  /* 0x000000010b207824 */ /* 0x000fe200078e0214 */
[----:B------:R-:W0:Y:S03]  /*c9b0*/  LDS.U R22, [R17] ;  /* 0x0000000011167984 */ /* 0x000e260000001800 */
[----:B------:R-:W-:-:S10]  /*c9c0*/  IMAD.WIDE R32, R32, R34, c[0x0][0x188] ;  /* 0x0000620020207625 */ /* 0x000fd400078e0222 */
[----:B------:R-:W2:Y:S01]  /*c9d0*/  LDG.E.SYS R23, [R32] ;  /* 0x0000000020177381 */ /* 0x000ea200001ee900 */
[----:B------:R-:W-:Y:S02]  /*c9e0*/  SHF.R.S32.HI R21, RZ, 0x1f, R18 ;  /* 0x0000001fff157819 */ /* 0x000fe40000011412 */
[----:B------:R-:W-:-:S04]  /*c9f0*/  IADD3 R24, P0, R18, R32, RZ ;  /* 0x0000002012187210 */ /* 0x000fc80007f1e0ff */
[----:B------:R-:W-:Y:S01]  /*ca00*/  IADD3.X R25, R33, R21, RZ, P0, !PT ;  /* 0x0000001521197210 */ /* 0x000fe200007fe4ff */
[----:B0-----:R-:W-:-:S04]  /*ca10*/  FMUL.FTZ R22, R9, R22 ;  /* 0x0000001609167220 */ /* 0x001fc80000410000 */
[----:B--2---:R-:W-:Y:S02]  /*ca20*/  FFMA.FTZ R22, R12, R22, R23 ;  /* 0x000000160c167223 */ /* 0x004fe40000010017 */
[----:B------:R-:W0:Y:S06]  /*ca30*/  LDS.U R23, [R17+0x4] ;  /* 0x0000040011177984 */ /* 0x000e2c0000001800 */
[----:B------:R1:W-:Y:S04]  /*ca40*/  STG.E.SYS [R32], R22 ;  /* 0x0000001620007386 */ /* 0x0003e8000010e900 */
[----:B------:R-:W2:Y:S01]  /*ca50*/  LDG.E.SYS R26, [R24] ;  /* 0x00000000181a7381 */ /* 0x000ea200001ee900 */
[----:B------:R-:W-:-:S05]  /*ca60*/  IADD3 R28, P0, R18, R24, RZ ;  /* 0x00000018121c7210 */ /* 0x000fca0007f1e0ff */
[----:B------:R-:W-:Y:S02]  /*ca70*/  IMAD.X R29, R21, 0x1, R25, P0 ;  /* 0x00000001151d7824 */ /* 0x000fe400000e0619 */
[----:B0-----:R-:W-:-:S04]  /*ca80*/  FMUL.FTZ R23, R9, R23 ;  /* 0x0000001709177220 */ /* 0x001fc80000410000 */
[----:B--2---:R-:W-:-:S04]  /*ca90*/  FFMA.FTZ R27, R12, R23, R26 ;  /* 0x000000170c1b7223 */ /* 0x004fc8000001001a */
[----:B------:R-:W0:Y:S04]  /*caa0*/  LDS.U R23, [R17+0x8] ;  /* 0x0000080011177984 */ /* 0x000e280000001800 */
[----:B------:R2:W-:Y:S04]  /*cab0*/  STG.E.SYS [R24], R27 ;  /* 0x0000001b18007386 */ /* 0x0005e8000010e900 */
[----:B------:R-:W3:Y:S01]  /*cac0*/  LDG.E.SYS R26, [R28] ;  /* 0x000000001c1a7381 */ /* 0x000ee200001ee900 */
[----:B-1----:R-:W-:Y:S01]  /*cad0*/  IADD3 R22, P0, R18, R28, RZ ;  /* 0x0000001c12167210 */ /* 0x002fe20007f1e0ff */
[----:B0-----:R-:W-:-:S04]  /*cae0*/  FMUL.FTZ R23, R9, R23 ;  /* 0x0000001709177220 */ /* 0x001fc80000410000 */
[----:B---3--:R-:W-:Y:S01]  /*caf0*/  FFMA.FTZ R30, R12, R23, R26 ;  /* 0x000000170c1e7223 */ /* 0x008fe2000001001a */
[----:B------:R-:W-:Y:S01]  /*cb00*/  IADD3.X R23, R21, R29, RZ, P0, !PT ;  /* 0x0000001d15177210 */ /* 0x000fe200007fe4ff */
[----:B------:R-:W0:Y:S06]  /*cb10*/  LDS.U R26, [R17+0xc] ;  /* 0x00000c00111a7984 */ /* 0x000e2c0000001800 */
[----:B------:R-:W-:Y:S04]  /*cb20*/  STG.E.SYS [R28], R30 ;  /* 0x0000001e1c007386 */ /* 0x000fe8000010e900 */
[----:B------:R-:W3:Y:S01]  /*cb30*/  LDG.E.SYS R31, [R22] ;  /* 0x00000000161f7381 */ /* 0x000ee200001ee900 */
[----:B------:R-:W-:-:S03]  /*cb40*/  IADD3 R36, R18, R20, RZ ;  /* 0x0000001412247210 */ /* 0x000fc60007ffe0ff */
[----:B------:R-:W1:Y:S02]  /*cb50*/  LDS.U R20, [R17+0x10] ;  /* 0x0000100011147984 */ /* 0x000e640000001800 */
[----:B--2---:R-:W-:-:S04]  /*cb60*/  IMAD.IADD R24, R11, 0x1, R36 ;  /* 0x000000010b187824 */ /* 0x004fc800078e0224 */
[----:B------:R-:W-:Y:S02]  /*cb70*/  IMAD.WIDE R24, R24, R34, c[0x0][0x188] ;  /* 0x0000620018187625 */ /* 0x000fe400078e0222 */
[----:B0-----:R-:W-:-:S04]  /*cb80*/  FMUL.FTZ R26, R9, R26 ;  /* 0x0000001a091a7220 */ /* 0x001fc80000410000 */
[----:B---3--:R-:W-:-:S08]  /*cb90*/  FFMA.FTZ R31, R12, R26, R31 ;  /* 0x0000001a0c1f7223 */ /* 0x008fd0000001001f */
[----:B------:R-:W-:Y:S04]  /*cba0*/  STG.E.SYS [R22], R31 ;  /* 0x0000001f16007386 */ /* 0x000fe8000010e900 */
[----:B------:R-:W2:Y:S01]  /*cbb0*/  LDG.E.SYS R27, [R24] ;  /* 0x00000000181b7381 */ /* 0x000ea200001ee900 */
[----:B-1----:R-:W-:Y:S01]  /*cbc0*/  FMUL.FTZ R26, R9, R20 ;  /* 0x00000014091a7220 */ /* 0x002fe20000410000 */
[----:B------:R-:W-:Y:S02]  /*cbd0*/  IADD3 R28, P0, R18, R24, RZ ;  /* 0x00000018121c7210 */ /* 0x000fe40007f1e0ff */
[----:B------:R-:W0:Y:S02]  /*cbe0*/  LDS.U R20, [R17+0x14] ;  /* 0x0000140011147984 */ /* 0x000e240000001800 */
[----:B------:R-:W-:Y:S01]  /*cbf0*/  IADD3.X R29, R25, R21, RZ, P0, !PT ;  /* 0x00000015191d7210 */ /* 0x000fe200007fe4ff */
[----:B--2---:R-:W-:-:S08]  /*cc00*/  FFMA.FTZ R26, R12, R26, R27 ;  /* 0x0000001a0c1a7223 */ /* 0x004fd0000001001b */
[----:B------:R-:W-:Y:S04]  /*cc10*/  STG.E.SYS [R24], R26 ;  /* 0x0000001a18007386 */ /* 0x000fe8000010e900 */
[----:B------:R-:W2:Y:S01]  /*cc20*/  LDG.E.SYS R30, [R28] ;  /* 0x000000001c1e7381 */ /* 0x000ea200001ee900 */
[----:B0-----:R-:W-:Y:S01]  /*cc30*/  FMUL.FTZ R27, R9, R20 ;  /* 0x00000014091b7220 */ /* 0x001fe20000410000 */
        /* <DEDUP_REMOVED lines=8> */
[----:B------:R-:W0:Y:S01]  /*ccc0*/  LDS.U R20, [R17+0x1c] ;  /* 0x00001c0011147984 */ /* 0x000e220000001800 */
[----:B--2---:R-:W-:Y:S02]  /*ccd0*/  FFMA.FTZ R30, R12, R23, R30 ;  /* 0x000000170c1e7223 */ /* 0x004fe4000001001e */
[----:B------:R-:W-:-:S06]  /*cce0*/  IMAD.X R23, R21, 0x1, R33, P0 ;  /* 0x0000000115177824 */ /* 0x000fcc00000e0621 */
[----:B------:R1:W-:Y:S04]  /*ccf0*/  STG.E.SYS [R32], R30 ;  /* 0x0000001e20007386 */ /* 0x0003e8000010e900 */
[----:B------:R-:W2:Y:S01]  /*cd00*/  LDG.E.SYS R26, [R22] ;  /* 0x00000000161a7381 */ /* 0x000ea200001ee900 */
[----:B0-----:R-:W-:Y:S01]  /*cd10*/  FMUL.FTZ R21, R9, R20 ;  /* 0x0000001409157220 */ /* 0x001fe20000410000 */
[----:B------:R-:W-:Y:S02]  /*cd20*/  PLOP3.LUT P0, PT, PT, PT, PT, 0x8, 0x0 ;  /* 0x000000000000781c */ /* 0x000fe40003f0e170 */
[----:B------:R-:W-:Y:S02]  /*cd30*/  IADD3 R19, R19, 0x8, RZ ;  /* 0x0000000813137810 */ /* 0x000fe40007ffe0ff */
[----:B------:R-:W-:-:S02]  /*cd40*/  IADD3 R20, R18, R36, RZ ;  /* 0x0000002412147210 */ /* 0x000fc40007ffe0ff */
[----:B------:R-:W-:Y:S01]  /*cd50*/  IADD3 R17, R17, 0x20, RZ ;  /* 0x0000002011117810 */ /* 0x000fe20007ffe0ff */
[----:B--2---:R-:W-:-:S08]  /*cd60*/  FFMA.FTZ R21, R12, R21, R26 ;  /* 0x000000150c157223 */ /* 0x004fd0000001001a */
[----:B------:R1:W-:Y:S02]  /*cd70*/  STG.E.SYS [R22], R21 ;  /* 0x0000001516007386 */ /* 0x0003e4000010e900 */
.L_x_222:
[----:B-1----:R-:W-:Y:S05]  /*cd80*/  BSYNC B3 ;  /* 0x0000000000037941 */ /* 0x002fea0003800000 */
.L_x_221:
[----:B------:R-:W-:-:S12]  /*cd90*/  ISETP.LT.OR P0, PT, R19, R10, P0 ;  /* 0x0000000a1300720c */ /* 0x000fd80000701670 */
[----:B------:R-:W-:Y:S05]  /*cda0*/  @!P0 BRA `(.L_x_213) ;  /* 0x0000023000008947 */ /* 0x000fea0003800000 */
[----:B------:R-:W-:-:S08]  /*cdb0*/  SHF.R.S32.HI R31, RZ, 0x1f, R18 ;  /* 0x0000001fff1f7819 */ /* 0x000fd00000011412 */
.L_x_223:
[----:B------:R-:W-:Y:S01]  /*cdc0*/  IADD3 R24, R11, R20, RZ ;  /* 0x000000140b187210 */ /* 0x000fe20007ffe0ff */
[----:B------:R-:W-:Y:S01]  /*cdd0*/  IMAD.MOV.U32 R25, RZ, RZ, 0x4 ;  /* 0x00000004ff197424 */ /* 0x000fe200078e00ff */
[----:B--2---:R-:W0:Y:S03]  /*cde0*/  LDS.U R22, [R17] ;  /* 0x0000000011167984 */ /* 0x004e260000001800 */
[----:B------:R-:W-:-:S10]  /*cdf0*/  IMAD.WIDE R24, R24, R25, c[0x0][0x188] ;  /* 0x0000620018187625 */ /* 0x000fd400078e0219 */
[----:B------:R-:W2:Y:S01]  /*ce00*/  LDG.E.SYS R21, [R24] ;  /* 0x0000000018157381 */ /* 0x000ea200001ee900 */
[----:B-1----:R-:W-:-:S04]  /*ce10*/  IADD3 R28, P0, R18, R24, RZ ;  /* 0x00000018121c7210 */ /* 0x002fc80007f1e0ff */
[----:B------:R-:W-:Y:S01]  /*ce20*/  IADD3.X R29, R25, R31, RZ, P0, !PT ;  /* 0x0000001f191d7210 */ /* 0x000fe200007fe4ff */
[----:B0-----:R-:W-:-:S04]  /*ce30*/  FMUL.FTZ R22, R9, R22 ;  /* 0x0000001609167220 */ /* 0x001fc80000410000 */
[----:B--2---:R-:W-:-:S04]  /*ce40*/  FFMA.FTZ R21, R12, R22, R21 ;  /* 0x000000160c157223 */ /* 0x004fc80000010015 */
[----:B------:R-:W0:Y:S04]  /*ce50*/  LDS.U R22, [R17+0x4] ;  /* 0x0000040011167984 */ /* 0x000e280000001800 */
[----:B------:R-:W-:Y:S04]  /*ce60*/  STG.E.SYS [R24], R21 ;  /* 0x0000001518007386 */ /* 0x000fe8000010e900 */
[----:B------:R-:W2:Y:S01]  /*ce70*/  LDG.E.SYS R23, [R28] ;  /* 0x000000001c177381 */ /* 0x000ea200001ee900 */
[----:B------:R-:W-:-:S03]  /*ce80*/  IADD3 R32, P0, R18, R28, RZ ;  /* 0x0000001c12207210 */ /* 0x000fc60007f1e0ff */
[----:B------:R-:W-:Y:S01]  /*ce90*/  LDS.U R24, [R17+0xc] ;  /* 0x00000c0011187984 */ /* 0x000fe20000001800 */
[----:B------:R-:W-:Y:S01]  /*cea0*/  IADD3.X R33, R31, R29, RZ, P0, !PT ;  /* 0x0000001d1f217210 */ /* 0x000fe200007fe4ff */
[----:B0-----:R-:W-:-:S04]  /*ceb0*/  FMUL.FTZ R22, R9, R22 ;  /* 0x0000001609167220 */ /* 0x001fc80000410000 */
[----:B--2---:R-:W-:-:S04]  /*cec0*/  FFMA.FTZ R26, R12, R22, R23 ;  /* 0x000000160c1a7223 */ /* 0x004fc80000010017 */
[----:B------:R-:W0:Y:S04]  /*ced0*/  LDS.U R22, [R17+0x8] ;  /* 0x0000080011167984 */ /* 0x000e280000001800 */
[----:B------:R1:W-:Y:S04]  /*cee0*/  STG.E.SYS [R28], R26 ;  /* 0x0000001a1c007386 */ /* 0x0003e8000010e900 */
[----:B------:R-:W2:Y:S01]  /*cef0*/  LDG.E.SYS R30, [R32] ;  /* 0x00000000201e7381 */ /* 0x000ea200001ee900 */
[----:B0-----:R-:W-:Y:S01]  /*cf00*/  FMUL.FTZ R23, R9, R22 ;  /* 0x0000001609177220 */ /* 0x001fe20000410000 */
[----:B------:R-:W-:-:S03]  /*cf10*/  IADD3 R22, P0, R18, R32, RZ ;  /* 0x0000002012167210 */ /* 0x000fc60007f1e0ff */
[----:B--2---:R-:W-:Y:S02]  /*cf20*/  FFMA.FTZ R30, R12, R23, R30 ;  /* 0x000000170c1e7223 */ /* 0x004fe4000001001e */
[----:B------:R-:W-:-:S06]  /*cf30*/  IMAD.X R23, R31, 0x1, R33, P0 ;  /* 0x000000011f177824 */ /* 0x000fcc00000e0621 */
[----:B------:R0:W-:Y:S04]  /*cf40*/  STG.E.SYS [R32], R30 ;  /* 0x0000001e20007386 */ /* 0x0001e8000010e900 */
[----:B------:R-:W2:Y:S01]  /*cf50*/  LDG.E.SYS R27, [R22] ;  /* 0x00000000161b7381 */ /* 0x000ea200001ee900 */
[----:B------:R-:W-:Y:S01]  /*cf60*/  FMUL.FTZ R21, R9, R24 ;  /* 0x0000001809157220 */ /* 0x000fe20000410000 */
[----:B------:R-:W-:Y:S02]  /*cf70*/  IADD3 R19, R19, 0x4, RZ ;  /* 0x0000000413137810 */ /* 0x000fe40007ffe0ff */
[----:B------:R-:W-:Y:S02]  /*cf80*/  IADD3 R20, R18, R20, RZ ;  /* 0x0000001412147210 */ /* 0x000fe40007ffe0ff */
[----:B------:R-:W-:-:S02]  /*cf90*/  ISETP.GE.AND P0, PT, R19, R10, PT ;  /* 0x0000000a1300720c */ /* 0x000fc40003f06270 */
[----:B------:R-:W-:Y:S01]  /*cfa0*/  IADD3 R17, R17, 0x10, RZ ;  /* 0x0000001011117810 */ /* 0x000fe20007ffe0ff */
[----:B--2---:R-:W-:-:S08]  /*cfb0*/  FFMA.FTZ R21, R12, R21, R27 ;  /* 0x000000150c157223 */ /* 0x004fd0000001001b */
[----:B------:R2:W-:Y:S01]  /*cfc0*/  STG.E.SYS [R22], R21 ;  /* 0x0000001516007386 */ /* 0x0005e2000010e900 */
[----:B------:R-:W-:Y:S05]  /*cfd0*/  @!P0 BRA `(.L_x_223) ;  /* 0xfffffde000008947 */ /* 0x000fea000383ffff */
.L_x_213:
[----:B012---:R-:W-:Y:S05]  /*cfe0*/  BSYNC B0 ;  /* 0x0000000000007941 */ /* 0x007fea0003800000 */
.L_x_212:
[C---:B------:R-:W-:Y:S02]  /*cff0*/  ISETP.GE.AND P0, PT, R10.reuse, R0, PT ;  /* 0x000000000a00720c */ /* 0x040fe40003f06270 */
[----:B------:R-:W-:-:S10]  /*d000*/  IADD3 R10, R10, 0x1, RZ ;  /* 0x000000010a0a7810 */ /* 0x000fd40007ffe0ff */
[----:B------:R-:W-:Y:S05]  /*d010*/  @!P0 BRA `(.L_x_224) ;  /* 0xffffed3000008947 */ /* 0x000fea000383ffff */
[----:B------:R-:W-:Y:S05]  /*d020*/  BSYNC B1 ;  /* 0x0000000000017941 */ /* 0x000fea0003800000 */
.L_x_211:
[----:B------:R0:W5:Y:S02]  /*d030*/  LDG.E.SYS R0, [R2] ;  /* 0x0000000002007381 */ /* 0x00016400001ee900 */
.L_x_210:
[----:B0-----:R-:W-:Y:S05]  /*d040*/  BSYNC B2 ;  /* 0x0000000000027941 */ /* 0x001fea0003800000 */
.L_x_209:
[----:B-----5:R-:W-:Y:S01]  /*d050*/  ISETP.GE.AND P0, PT, R0, RZ, PT ;  /* 0x000000ff0000720c */ /* 0x020fe20003f06270 */
[C---:B------:R-:W-:Y:S02]  /*d060*/  FMUL.FTZ R7, R12.reuse, R7 ;  /* 0x000000070c077220 */ /* 0x040fe40000410000 */
[C---:B------:R-:W-:Y:S02]  /*d070*/  FMUL.FTZ R6, R12.reuse, R6 ;  /* 0x000000060c067220 */ /* 0x040fe40000410000 */
[----:B------:R-:W-:-:S07]  /*d080*/  FMUL.FTZ R5, R12, R5 ;  /* 0x000000050c057220 */ /* 0x000fce0000410000 */
[----:B------:R-:W-:Y:S05]  /*d090*/  @!P0 EXIT ;  /* 0x000000000000894d */ /* 0x000fea0003800000 */
[----:B------:R-:W-:Y:S01]  /*d0a0*/  IADD3 R21, R0, 0x1, RZ ;  /* 0x0000000100157810 */ /* 0x000fe20007ffe0ff */
[----:B------:R-:W-:Y:S03]  /*d0b0*/  BSSY B0, `(.L_x_225) ;  /* 0x000003e000007945 */ /* 0x000fe60003800000 */
[----:B------:R-:W-:-:S04]  /*d0c0*/  LOP3.LUT R2, R21, 0x3, RZ, 0xc0, !PT ;  /* 0x0000000315027812 */ /* 0x000fc800078ec0ff */
[----:B------:R-:W-:-:S12]  /*d0d0*/  ISETP.NE.AND P0, PT, R2, RZ, PT ;  /* 0x000000ff0200720c */ /* 0x000fd80003f05270 */
[----:B------:R-:W-:Y:S05]  /*d0e0*/  @!P0 BRA `(.L_x_226) ;  /* 0x000003a000008947 */ /* 0x000fea0003800000 */
[----:B------:R-:W-:Y:S01]  /*d0f0*/  ISETP.NE.AND P0, PT, R2, 0x1, PT ;  /* 0x000000010200780c */ /* 0x000fe20003f05270 */
[----:B------:R-:W-:Y:S01]  /*d100*/  BSSY B1, `(.L_x_227) ;  /* 0x0000026000017945 */ /* 0x000fe20003800000 */
[----:B------:R-:W-:-:S10]  /*d110*/  MOV R14, RZ ;  /* 0x000000ff000e7202 */ /* 0x000fd40000000f00 */
[----:B------:R-:W-:Y:S05]  /*d120*/  @!P0 BRA `(.L_x_228) ;  /* 0x0000023000008947 */ /* 0x000fea0003800000 */
[----:B------:R-:W-:-:S12]  /*d130*/  ISETP.NE.AND P0, PT, R2, 0x2, PT ;  /* 0x000000020200780c */ /* 0x000fd80003f05270 */
[----:B------:R-:W-:Y:S01]  /*d140*/  @P0 IMAD.MOV.U32 R2, RZ, RZ, 0xc ;  /* 0x0000000cff020424 */ /* 0x000fe200078e00ff */
[----:B------:R-:W0:Y:S03]  /*d150*/  @P0 LDS.U R4, [R4] ;  /* 0x0000000004040984 */ /* 0x000e260000001800 */
[----:B------:R-:W-:-:S10]  /*d160*/  @P0 IMAD.WIDE R2, R11, R2, c[0x0][0x190] ;  /* 0x000064000b020625 */ /* 0x000fd400078e0202 */
[----:B------:R-:W0:Y:S04]  /*d170*/  @P0 LDG.E.SYS R9, [R2] ;  /* 0x0000000002090381 */ /* 0x000e2800001ee900 */
[----:B------:R-:W2:Y:S04]  /*d180*/  @P0 LDG.E.SYS R17, [R2+0x4] ;  /* 0x0000040002110381 */ /* 0x000ea800001ee900 */
[----:B------:R-:W3:Y:S01]  /*d190*/  @P0 LDG.E.SYS R10, [R2+0x8] ;  /* 0x00000800020a0381 */ /* 0x000ee200001ee900 */
[----:B------:R-:W-:Y:S01]  /*d1a0*/  MOV R14, RZ ;  /* 0x000000ff000e7202 */ /* 0x000fe20000000f00 */
[----:B------:R-:W-:Y:S01]  /*d1b0*/  ULDC UR4, c[0x0][0x1b8] ;  /* 0x00006e0000047ab9 */ /* 0x000fe20000000800 */
[----:B------:R-:W-:Y:S01]  /*d1c0*/  ULDC UR5, c[0x0][0x1bc] ;  /* 0x00006f0000057ab9 */ /* 0x000fe20000000800 */
[----:B------:R-:W-:Y:S01]  /*d1d0*/  MOV R18, 0xc ;  /* 0x0000000c00127802 */ /* 0x000fe20000000f00 */
[----:B------:R-:W-:Y:S01]  /*d1e0*/  UIMAD UR4, UR4, UR5, URZ ;  /* 0x00000005040472a4 */ /* 0x000fe2000f8e023f */
[----:B------:R-:W-:-:S05]  /*d1f0*/  @P0 MOV R14, 0x1 ;  /* 0x00000001000e0802 */ /* 0x000fca0000000f00 */
[----:B------:R-:W-:-:S05]  /*d200*/  IMAD.MOV R8, RZ, RZ, -R14 ;  /* 0x000000ffff087224 */ /* 0x000fca00078e0a0e */
[----:B------:R-:W-:-:S04]  /*d210*/  LOP3.LUT R8, R8, UR4, RZ, 0xc0, !PT ;  /* 0x0000000408087c12 */ /* 0x000fc8000f8ec0ff */
[----:B------:R-:W-:Y:S01]  /*d220*/  IADD3 R8, R11, R8, RZ ;  /* 0x000000080b087210 */ /* 0x000fe20007ffe0ff */
[----:B0-----:R-:W-:-:S04]  /*d230*/  @P0 FFMA.FTZ R12, R7, R4, R9 ;  /* 0x00000004070c0223 */ /* 0x001fc80000010009 */
[----:B------:R-:W-:Y:S02]  /*d240*/  IMAD.WIDE R8, R8, R18, c[0x0][0x190] ;  /* 0x0000640008087625 */ /* 0x000fe400078e0212 */
[-C--:B--2---:R-:W-:Y:S02]  /*d250*/  @P0 FFMA.FTZ R17, R6, R4.reuse, R17 ;  /* 0x0000000406110223 */ /* 0x084fe40000010011 */
[----:B---3--:R-:W-:Y:S01]  /*d260*/  @P0 FFMA.FTZ R4, R5, R4, R10 ;  /* 0x0000000405040223 */ /* 0x008fe2000001000a */
[----:B------:R-:W-:Y:S05]  /*d270*/  @P0 STG.E.SYS [R2], R12 ;  /* 0x0000000c02000386 */ /* 0x000fea000010e900 */
[----:B------:R-:W-:Y:S04]  /*d280*/  @P0 STG.E.SYS [R2+0x4], R17 ;  /* 0x0000041102000386 */ /* 0x000fe8000010e900 */
[----:B------:R-:W-:Y:S04]  /*d290*/  @P0 STG.E.SYS [R2+0x8], R4 ;  /* 0x0000080402000386 */ /* 0x000fe8000010e900 */
[----:B------:R-:W2:Y:S04]  /*d2a0*/  LDG.E.SYS R18, [R8] ;  /* 0x0000000008127381 */ /* 0x000ea800001ee900 */
[----:B------:R-:W3:Y:S04]  /*d2b0*/  LDG.E.SYS R19, [R8+0x4] ;  /* 0x0000040008137381 */ /* 0x000ee800001ee900 */
[----:B------:R-:W4:Y:S01]  /*d2c0*/  LDG.E.SYS R22, [R8+0x8] ;  /* 0x0000080008167381 */ /* 0x000f2200001ee900 */
[----:B------:R-:W-:Y:S01]  /*d2d0*/  IMAD R10, R13, 0xb, R14 ;  /* 0x0000000b0d0a7824 */ /* 0x000fe200078e020e */
[----:B------:R-:W-:-:S07]  /*d2e0*/  IADD3 R14, R14, 0x1, RZ ;  /* 0x000000010e0e7810 */ /* 0x000fce0007ffe0ff */
[----:B------:R-:W2:Y:S02]  /*d2f0*/  LDS.U R20, [R10.X4] ;  /* 0x000000000a147984 */ /* 0x000ea40000005800 */
[-C--:B--2---:R-:W-:Y:S02]  /*d300*/  FFMA.FTZ R18, R7, R20.reuse, R18 ;  /* 0x0000001407127223 */ /* 0x084fe40000010012 */
[-C--:B---3--:R-:W-:Y:S02]  /*d310*/  FFMA.FTZ R19, R6, R20.reuse, R19 ;  /* 0x0000001406137223 */ /* 0x088fe40000010013 */
[----:B----4-:R-:W-:-:S04]  /*d320*/  FFMA.FTZ R22, R5, R20, R22 ;  /* 0x0000001405167223 */ /* 0x010fc80000010016 */
[----:B------:R0:W-:Y:S04]  /*d330*/  STG.E.SYS [R8], R18 ;  /* 0x0000001208007386 */ /* 0x0001e8000010e900 */
[----:B------:R0:W-:Y:S04]  /*d340*/  STG.E.SYS [R8+0x4], R19 ;  /* 0x0000041308007386 */ /* 0x0001e8000010e900 */
[----:B------:R0:W-:Y:S02]  /*d350*/  STG.E.SYS [R8+0x8], R22 ;  /* 0x0000081608007386 */ /* 0x0001e4000010e900 */
.L_x_228:
[----:B0-----:R-:W-:Y:S05]  /*d360*/  BSYNC B1 ;  /* 0x0000000000017941 */ /* 0x001fea0003800000 */
.L_x_227:
[----:B------:R-:W-:Y:S01]  /*d370*/  ULDC UR4, c[0x0][0x1b8] ;  /* 0x00006e0000047ab9 */ /* 0x000fe20000000800 */
[----:B------:R-:W-:Y:S01]  /*d380*/  ULDC UR5, c[0x0][0x1bc] ;  /* 0x00006f0000057ab9 */ /* 0x000fe20000000800 */
[----:B------:R-:W-:Y:S01]  /*d390*/  IMAD.MOV.U32 R3, RZ, RZ, 0xc ;  /* 0x0000000cff037424 */ /* 0x000fe200078e00ff */
[----:B------:R-:W-:-:S06]  /*d3a0*/  UIMAD UR4, UR4, UR5, URZ ;  /* 0x00000005040472a4 */ /* 0x000fcc000f8e023f */
[----:B------:R-:W-:-:S04]  /*d3b0*/  IMAD R2, R14, UR4, R11 ;  /* 0x000000040e027c24 */ /* 0x000fc8000f8e020b */
[----:B------:R-:W-:-:S10]  /*d3c0*/  IMAD.WIDE R2, R2, R3, c[0x0][0x190] ;  /* 0x0000640002027625 */ /* 0x000fd400078e0203 */
        /* <DEDUP_REMOVED lines=12> */
.L_x_226:
[----:B0-----:R-:W-:Y:S05]  /*d490*/  BSYNC B0 ;  /* 0x0000000000007941 */ /* 0x001fea0003800000 */
.L_x_225:
[----:B------:R-:W-:-:S12]  /*d4a0*/  ISETP.GE.U32.AND P0, PT, R21, 0x4, PT ;  /* 0x000000041500780c */ /* 0x000fd80003f06070 */
[----:B------:R-:W-:Y:S05]  /*d4b0*/  @!P0 EXIT ;  /* 0x000000000000894d */ /* 0x000fea0003800000 */
[----:B------:R-:W-:Y:S01]  /*d4c0*/  MOV R3, c[0x0][0x1b8] ;  /* 0x00006e0000037a02 */ /* 0x000fe20000000f00 */
[----:B------:R-:W-:Y:S01]  /*d4d0*/  IMAD R15, R15, c[0x0][0x0], RZ ;  /* 0x000000000f0f7a24 */ /* 0x000fe200078e02ff */
[----:B------:R-:W-:-:S03]  /*d4e0*/  IADD3 R4, R14, -0x1, RZ ;  /* 0xffffffff0e047810 */ /* 0x000fc60007ffe0ff */
[----:B------:R-:W-:Y:S02]  /*d4f0*/  IMAD R2, R15, 0xb, R14 ;  /* 0x0000000b0f027824 */ /* 0x000fe400078e020e */
[----:B------:R-:W-:Y:S02]  /*d500*/  IMAD R20, R3, c[0x0][0x1bc], RZ ;  /* 0x00006f0003147a24 */ /* 0x000fe400078e02ff */
[----:B------:R-:W-:Y:S02]  /*d510*/  IMAD R2, R16, 0xb, R2 ;  /* 0x0000000b10027824 */ /* 0x000fe400078e0202 */
[----:B------:R-:W-:Y:S02]  /*d520*/  IMAD R15, R20, 0xc, RZ ;  /* 0x0000000c140f7824 */ /* 0x000fe400078e02ff */
[----:B------:R-:W-:Y:S01]  /*d530*/  IMAD R14, R14, R20, RZ ;  /* 0x000000140e0e7224 */ /* 0x000fe200078e02ff */
[----:B------:R-:W-:Y:S02]  /*d540*/  SHF.L.U32 R10, R2, 0x2, RZ ;  /* 0x00000002020a7819 */ /* 0x000fe400000006ff */
[----:B------:R-:W-:-:S08]  /*d550*/  SHF.R.S32.HI R25, RZ, 0x1f, R15 ;  /* 0x0000001fff197819 */ /* 0x000fd0000001140f */
.L_x_229:
[----:B012---:R-:W-:Y:S01]  /*d560*/  MOV R3, 0xc ;  /* 0x0000000c00037802 */ /* 0x007fe20000000f00 */
[----:B------:R-:W-:Y:S01]  /*d570*/  IMAD.IADD R2, R11, 0x1, R14 ;  /* 0x000000010b027824 */ /* 0x000fe200078e020e */
[----:B------:R-:W0:Y:S03]  /*d580*/  LDS.U R8, [R10] ;  /* 0x000000000a087984 */ /* 0x000e260000001800 */
[----:B------:R-:W-:Y:S01]  /*d590*/  IMAD.WIDE R2, R2, R3, c[0x0][0x190] ;  /* 0x0000640002027625 */ /* 0x000fe200078e0203 */
[----:B----4-:R-:W1:Y:S09]  /*d5a0*/  LDS.U R12, [R10+0x4] ;  /* 0x000004000a0c7984 */ /* 0x010e720000001800 */
[----:B------:R-:W0:Y:S04]  /*d5b0*/  LDG.E.SYS R9, [R2] ;  /* 0x0000000002097381 */ /* 0x000e2800001ee900 */
[----:B------:R-:W2:Y:S04]  /*d5c0*/  LDG.E.SYS R13, [R2+0x4] ;  /* 0x00000400020d7381 */ /* 0x000ea800001ee900 */
[----:B------:R-:W3:Y:S01]  /*d5d0*/  LDG.E.SYS R18, [R2+0x8] ;  /* 0x0000080002127381 */ /* 0x000ee200001ee900 */
[----:B0-----:R-:W-:-:S02]  /*d5e0*/  FFMA.FTZ R16, R7, R8, R9 ;  /* 0x0000000807107223 */ /* 0x001fc40000010009 */
[-C--:B--2---:R-:W-:Y:S02]  /*d5f0*/  FFMA.FTZ R17, R6, R8.reuse, R13 ;  /* 0x0000000806117223 */ /* 0x084fe4000001000d */
[----:B---3--:R-:W-:Y:S01]  /*d600*/  FFMA.FTZ R19, R5, R8, R18 ;  /* 0x0000000805137223 */ /* 0x008fe20000010012 */
[----:B------:R-:W-:-:S03]  /*d610*/  IADD3 R8, P0, R15, R2, RZ ;  /* 0x000000020f087210 */ /* 0x000fc60007f1e0ff */
[----:B------:R-:W-:Y:S01]  /*d620*/  STG.E.SYS [R2], R16 ;  /* 0x0000001002007386 */ /* 0x000fe2000010e900 */
[----:B------:R-:W-:-:S03]  /*d630*/  IADD3.X R9, R3, R25, RZ, P0, !PT ;  /* 0x0000001903097210 */ /* 0x000fc600007fe4ff */
[----:B------:R-:W-:Y:S04]  /*d640*/  STG.E.SYS [R2+0x4], R17 ;  /* 0x0000041102007386 */ /* 0x000fe8000010e900 */
[----:B------:R0:W-:Y:S04]  /*d650*/  STG.E.SYS [R2+0x8], R19 ;  /* 0x0000081302007386 */ /* 0x0001e8000010e900 */
[----:B------:R-:W1:Y:S04]  /*d660*/  LDG.E.SYS R13, [R8] ;  /* 0x00000000080d7381 */ /* 0x000e6800001ee900 */
[----:B------:R-:W2:Y:S04]  /*d670*/  LDG.E.SYS R21, [R8+0x4] ;  /* 0x0000040008157381 */ /* 0x000ea800001ee900 */
[----:B------:R-:W3:Y:S04]  /*d680*/  LDG.E.SYS R22, [R8+0x8] ;  /* 0x0000080008167381 */ /* 0x000ee800001ee900 */
[----:B------:R-:W4:Y:S01]  /*d690*/  LDS.U R16, [R10+0x8] ;  /* 0x000008000a107984 */ /* 0x000f220000001800 */
[----:B-1----:R-:W-:-:S02]  /*d6a0*/  FFMA.FTZ R18, R7, R12, R13 ;  /* 0x0000000c07127223 */ /* 0x002fc4000001000d */
[-C--:B--2---:R-:W-:Y:S02]  /*d6b0*/  FFMA.FTZ R21, R6, R12.reuse, R21 ;  /* 0x0000000c06157223 */ /* 0x084fe40000010015 */
[----:B---3--:R-:W-:Y:S01]  /*d6c0*/  FFMA.FTZ R22, R5, R12, R22 ;  /* 0x0000000c05167223 */ /* 0x008fe20000010016 */
[----:B------:R-:W-:-:S03]  /*d6d0*/  IADD3 R12, P0, R15, R8, RZ ;  /* 0x000000080f0c7210 */ /* 0x000fc60007f1e0ff */
[----:B------:R-:W-:Y:S02]  /*d6e0*/  STG.E.SYS [R8], R18 ;  /* 0x0000001208007386 */ /* 0x000fe4000010e900 */
[----:B------:R-:W-:Y:S02]  /*d6f0*/  IMAD.X R13, R25, 0x1, R9, P0 ;  /* 0x00000001190d7824 */ /* 0x000fe400000e0609 */
[----:B------:R-:W-:Y:S04]  /*d700*/  STG.E.SYS [R8+0x4], R21 ;  /* 0x0000041508007386 */ /* 0x000fe8000010e900 */
[----:B------:R1:W-:Y:S04]  /*d710*/  STG.E.SYS [R8+0x8], R22 ;  /* 0x0000081608007386 */ /* 0x0003e8000010e900 */
[----:B0-----:R-:W4:Y:S04]  /*d720*/  LDG.E.SYS R2, [R12] ;  /* 0x000000000c027381 */ /* 0x001f2800001ee900 */
[----:B------:R-:W2:Y:S04]  /*d730*/  LDG.E.SYS R3, [R12+0x4] ;  /* 0x000004000c037381 */ /* 0x000ea800001ee900 */
[----:B------:R-:W3:Y:S04]  /*d740*/  LDG.E.SYS R23, [R12+0x8] ;  /* 0x000008000c177381 */ /* 0x000ee800001ee900 */
[----:B------:R0:W5:Y:S01]  /*d750*/  LDS.U R8, [R10+0xc] ;  /* 0x00000c000a087984 */ /* 0x0001620000001800 */
[----:B----4-:R-:W-:Y:S01]  /*d760*/  FFMA.FTZ R17, R7, R16, R2 ;  /* 0x0000001007117223 */ /* 0x010fe20000010002 */
[----:B------:R-:W-:Y:S01]  /*d770*/  IADD3 R2, P0, R15, R12, RZ ;  /* 0x0000000c0f027210 */ /* 0x000fe20007f1e0ff */
[----:B--2---:R-:W-:-:S03]  /*d780*/  FFMA.FTZ R19, R6, R16, R3 ;  /* 0x0000001006137223 */ /* 0x004fc60000010003 */
[----:B------:R-:W-:Y:S01]  /*d790*/  IADD3.X R3, R25, R13, RZ, P0, !PT ;  /* 0x0000000d19037210 */ /* 0x000fe200007fe4ff */
[----:B---3--:R-:W-:Y:S02]  /*d7a0*/  FFMA.FTZ R23, R5, R16, R23 ;  /* 0x0000001005177223 */ /* 0x008fe40000010017 */
[----:B------:R2:W-:Y:S04]  /*d7b0*/  STG.E.SYS [R12], R17 ;  /* 0x000000110c007386 */ /* 0x0005e8000010e900 */
[----:B------:R3:W-:Y:S04]  /*d7c0*/  STG.E.SYS [R12+0x4], R19 ;  /* 0x000004130c007386 */ /* 0x0007e8000010e900 */
[----:B------:R4:W-:Y:S04]  /*d7d0*/  STG.E.SYS [R12+0x8], R23 ;  /* 0x000008170c007386 */ /* 0x0009e8000010e900 */
[----:B-1----:R-:W5:Y:S04]  /*d7e0*/  LDG.E.SYS R9, [R2] ;  /* 0x0000000002097381 */ /* 0x002f6800001ee900 */
[----:B------:R-:W2:Y:S04]  /*d7f0*/  LDG.E.SYS R21, [R2+0x4] ;  /* 0x0000040002157381 */ /* 0x000ea800001ee900 */
[----:B------:R-:W3:Y:S01]  /*d800*/  LDG.E.SYS R18, [R2+0x8] ;  /* 0x0000080002127381 */ /* 0x000ee200001ee900 */
[----:B------:R-:W-:-:S02]  /*d810*/  IADD3 R4, R4, 0x4, RZ ;  /* 0x0000000404047810 */ /* 0x000fc40007ffe0ff */
[----:B------:R-:W-:Y:S02]  /*d820*/  LEA R14, R20, R14, 0x2 ;  /* 0x0000000e140e7211 */ /* 0x000fe400078e10ff */
[----:B------:R-:W-:Y:S02]  /*d830*/  ISETP.GE.AND P0, PT, R4, R0, PT ;  /* 0x000000000400720c */ /* 0x000fe40003f06270 */
[----:B0-----:R-:W-:Y:S01]  /*d840*/  IADD3 R10, R10, 0x10, RZ ;  /* 0x000000100a0a7810 */ /* 0x001fe20007ffe0ff */
[-C--:B-----5:R-:W-:Y:S02]  /*d850*/  FFMA.FTZ R9, R7, R8.reuse, R9 ;  /* 0x0000000807097223 */ /* 0x0a0fe40000010009 */
[-C--:B--2---:R-:W-:Y:S02]  /*d860*/  FFMA.FTZ R21, R6, R8.reuse, R21 ;  /* 0x0000000806157223 */ /* 0x084fe40000010015 */
[----:B---3--:R-:W-:-:S04]  /*d870*/  FFMA.FTZ R8, R5, R8, R18 ;  /* 0x0000000805087223 */ /* 0x008fc80000010012 */
[----:B------:R0:W-:Y:S04]  /*d880*/  STG.E.SYS [R2], R9 ;  /* 0x0000000902007386 */ /* 0x0001e8000010e900 */
[----:B------:R1:W-:Y:S04]  /*d890*/  STG.E.SYS [R2+0x4], R21 ;  /* 0x0000041502007386 */ /* 0x0003e8000010e900 */
[----:B------:R2:W-:Y:S01]  /*d8a0*/  STG.E.SYS [R2+0x8], R8 ;  /* 0x0000080802007386 */ /* 0x0005e2000010e900 */
[----:B------:R-:W-:Y:S05]  /*d8b0*/  @!P0 BRA `(.L_x_229) ;  /* 0xfffffca000008947 */ /* 0x000fea000383ffff */
[----:B012-4-:R-:W-:Y:S05]  /*d8c0*/  EXIT ;  /* 0x000000000000794d */ /* 0x017fea0003800000 */
.L_x_230:
[----:B------:R-:W-:-:S00]  /*d8d0*/  BRA `(.L_x_230) ;  /* 0xfffffff000007947 */ /* 0x000fc0000383ffff */
[----:B------:R-:W-:-:S00]  /*d8e0*/  NOP ;  /* 0x0000000000007918 */ /* 0x000fc00000000000 */
[----:B------:R-:W-:-:S00]  /*d8f0*/  NOP ;  /* 0x0000000000007918 */ /* 0x000fc00000000000 */
.L_x_451:


//--------------------- .text.kernel_cuda_filter_nlm_normalize --------------------------
	.section	.text.kernel_cuda_filter_nlm_normalize,"ax",@progbits
	.sectioninfo	@"SHI_REGISTERS=9"
	.align	128
        .global         kernel_cuda_filter_nlm_normalize
        .type           kernel_cuda_filter_nlm_normalize,@function
        .size           kernel_cuda_filter_nlm_normalize,(.L_x_452 - kernel_cuda_filter_nlm_normalize)
        .other          kernel_cuda_filter_nlm_normalize,@"STO_CUDA_ENTRY STV_DEFAULT"
kernel_cuda_filter_nlm_normalize:
.text.kernel_cuda_filter_nlm_normalize:
[----:B------:R-:W-:-:S08]  /*0000*/  MOV R1, c[0x0][0x28] ;  /* 0x00000a0000017a02 */ /* 0x000fd00000000f00 */
[----:B------:R-:W0:Y:S01]  /*0010*/  S2R R2, SR_TID.Y ;  /* 0x0000000000027919 */ /* 0x000e220000002200 */
[----:B------:R-:W1:Y:S01]  /*0020*/  S2R R0, SR_TID.X ;  /* 0x0000000000007919 */ /* 0x000e620000002100 */
[----:B------:R-:W2:Y:S01]  /*0030*/  S2R R4, SR_CTAID.Y ;  /* 0x0000000000047919 */ /* 0x000ea20000002600 */
[----:B------:R-:W3:Y:S01]  /*0040*/  S2R R3, SR_CTAID.X ;  /* 0x0000000000037919 */ /* 0x000ee20000002500 */
[----:B0-----:R-:W-:Y:S02]  /*0050*/  IADD3 R2, R2, c[0x0][0x174], RZ ;  /* 0x00005d0002027a10 */ /* 0x001fe40007ffe0ff */
[----:B-1----:R-:W-:-:S03]  /*0060*/  IADD3 R0, R0, c[0x0][0x170], RZ ;  /* 0x00005c0000007a10 */ /* 0x002fc60007ffe0ff */
[----:B--2---:R-:W-:Y:S02]  /*0070*/  IMAD R2, R4, c[0x0][0x4], R2 ;  /* 0x0000010004027a24 */ /* 0x004fe400078e0202 */
[----:B---3--:R-:W-:-:S03]  /*0080*/  IMAD R0, R3, c[0x0][0x0], R0 ;  /* 0x0000000003007a24 */ /* 0x008fc600078e0200 */
[----:B------:R-:W-:-:S04]  /*0090*/  ISETP.GE.AND P0, PT, R2, c[0x0][0x17c], PT ;  /* 0x00005f0002007a0c */ /* 0x000fc80003f06270 */
[----:B------:R-:W-:-:S12]  /*00a0*/  ISETP.GE.OR P0, PT, R0, c[0x0][0x178], P0 ;  /* 0x00005e0000007a0c */ /* 0x000fd80000706670 */
[----:B------:R-:W-:Y:S05]  /*00b0*/  @P0 EXIT ;  /* 0x000000000000094d */ /* 0x000fea0003800000 */
[----:B------:R-:W-:Y:S01]  /*00c0*/  MOV R3, 0x4 ;  /* 0x0000000400037802 */ /* 0x000fe20000000f00 */
[----:B------:R-:W-:-:S04]  /*00d0*/  IMAD R2, R2, c[0x0][0x180], R0 ;  /* 0x0000600002027a24 */ /* 0x000fc800078e0200 */
[CC--:B------:R-:W-:Y:S02]  /*00e0*/  IMAD.WIDE R4, R2.reuse, R3.reuse, c[0x0][0x168] ;  /* 0x00005a0002047625 */ /* 0x0c0fe400078e0203 */
[----:B------:R-:W-:-:S08]  /*00f0*/  IMAD.WIDE R2, R2, R3, c[0x0][0x160] ;  /* 0x0000580002027625 */ /* 0x000fd000078e0203 */
[----:B------:R-:W2:Y:S04]  /*0100*/  LDG.E.CONSTANT.SYS R4, [R4] ;  /* 0x0000000004047381 */ /* 0x000ea800001e6900 */
[----:B------:R-:W3:Y:S01]  /*0110*/  LDG.E.SYS R0, [R2] ;  /* 0x0000000002007381 */ /* 0x000ee200001ee900 */
[----:B--2---:R-:W3:Y:S02]  /*0120*/  MUFU.RCP R6, R4 ;  /* 0x0000000400067308 */ /* 0x004ee40000001000 */
[----:B---3--:R-:W-:-:S08]  /*0130*/  FMUL.FTZ R0, R0, R6 ;  /* 0x0000000600007220 */ /* 0x008fd00000410000 */
[----:B------:R-:W-:Y:S01]  /*0140*/  STG.E.SYS [R2], R0 ;  /* 0x0000000002007386 */ /* 0x000fe2000010e900 */
[----:B------:R-:W-:Y:S05]  /*0150*/  EXIT ;  /* 0x000000000000794d */ /* 0x000fea0003800000 */
.L_x_231:
[----:B------:R-:W-:-:S00]  /*0160*/  BRA `(.L_x_231) ;  /* 0xfffffff000007947 */ /* 0x000fc0000383ffff */
[----:B------:R-:W-:-:S00]  /*0170*/  NOP ;  /* 0x0000000000007918 */ /* 0x000fc00000000000 */
.L_x_452:


//--------------------- .text.kernel_cuda_filter_nlm_update_output --------------------------
	.section	.text.kernel_cuda_filter_nlm_update_output,"ax",@progbits
	.sectioninfo	@"SHI_REGISTERS=32"
	.align	128
        .global         kernel_cuda_filter_nlm_update_output
        .type           kernel_cuda_filter_nlm_update_output,@function
        .size           kernel_cuda_filter_nlm_update_output,(.L_x_453 - kernel_cuda_filter_nlm_update_output)
        .other          kernel_cuda_filter_nlm_update_output,@"STO_CUDA_ENTRY STV_DEFAULT"
kernel_cuda_filter_nlm_update_output:
.text.kernel_cuda_filter_nlm_update_output:
        /* <DEDUP_REMOVED lines=12> */
[C---:B------:R-:W-:Y:S01]  /*00c0*/  IADD3 R3, R2.reuse, -c[0x0][0x1a4], RZ ;  /* 0x8000690002037a10 */ /* 0x040fe20007ffe0ff */
[----:B------:R-:W-:Y:S01]  /*00d0*/  BSSY B0, `(.L_x_232) ;  /* 0x000008c000007945 */ /* 0x000fe20003800000 */
[----:B------:R-:W-:Y:S02]  /*00e0*/  IADD3.X R6, R2, c[0x0][0x1a4], RZ, PT, !PT ;  /* 0x0000690002067a10 */ /* 0x000fe40003ffe4ff */
[----:B------:R-:W-:Y:S02]  /*00f0*/  IMNMX R3, R3, c[0x0][0x190], !PT ;  /* 0x0000640003037a17 */ /* 0x000fe40007800200 */
[----:B------:R-:W-:Y:S02]  /*0100*/  IMNMX R6, R6, c[0x0][0x198], PT ;  /* 0x0000660006067a17 */ /* 0x000fe40003800200 */
[----:B------:R-:W-:Y:S02]  /*0110*/  MOV R8, RZ ;  /* 0x000000ff00087202 */ /* 0x000fe40000000f00 */
[----:B------:R-:W-:-:S12]  /*0120*/  ISETP.GT.AND P0, PT, R6, R3, PT ;  /* 0x000000030600720c */ /* 0x000fd80003f04270 */
[----:B------:R-:W-:Y:S05]  /*0130*/  @!P0 BRA `(.L_x_233) ;  /* 0x0000085000008947 */ /* 0x000fea0003800000 */
[----:B------:R-:W-:Y:S01]  /*0140*/  IADD3 R11, -R3, R6, RZ ;  /* 0x00000006030b7210 */ /* 0x000fe20007ffe1ff */
[----:B------:R-:W-:Y:S01]  /*0150*/  BSSY B1, `(.L_x_234) ;  /* 0x0000021000017945 */ /* 0x000fe20003800000 */
[----:B------:R-:W-:Y:S01]  /*0160*/  IMAD.MOV.U32 R8, RZ, RZ, RZ ;  /* 0x000000ffff087224 */ /* 0x000fe200078e00ff */
[----:B------:R-:W-:Y:S02]  /*0170*/  MOV R7, R3 ;  /* 0x0000000300077202 */ /* 0x000fe40000000f00 */
        /* <DEDUP_REMOVED lines=8> */
[----:B------:R-:W-:Y:S01]  /*0200*/  ISETP.NE.AND P0, PT, R4, 0x2, PT ;  /* 0x000000020400780c */ /* 0x000fe20003f05270 */
[----:B------:R-:W-:Y:S01]  /*0210*/  IMAD.MOV.U32 R9, RZ, RZ, 0x4 ;  /* 0x00000004ff097424 */ /* 0x000fe200078e00ff */
[----:B------:R-:W-:-:S10]  /*0220*/  MOV R7, R3 ;  /* 0x0000000300077202 */ /* 0x000fd40000000f00 */
[----:B------:R-:W-:Y:S01]  /*0230*/  @P0 IADD3 R7, R3, 0x1, RZ ;  /* 0x0000000103070810 */ /* 0x000fe20007ffe0ff */
[----:B------:R-:W-:Y:S01]  /*0240*/  @P0 IMAD R4, R0, c[0x0][0x1a0], R3 ;  /* 0x0000680000040a24 */ /* 0x000fe200078e0203 */
[----:B------:R-:W-:-:S03]  /*0250*/  @P0 MOV R5, 0x4 ;  /* 0x0000000400050802 */ /* 0x000fc60000000f00 */
[----:B------:R-:W-:Y:S02]  /*0260*/  IMAD R8, R0, c[0x0][0x1a0], R7 ;  /* 0x0000680000087a24 */ /* 0x000fe400078e0207 */
[----:B------:R-:W-:Y:S02]  /*0270*/  @P0 IMAD.WIDE R4, R4, R5, c[0x0][0x168] ;  /* 0x00005a0004040625 */ /* 0x000fe400078e0205 */
[----:B------:R-:W-:-:S08]  /*0280*/  IMAD.WIDE R8, R8, R9, c[0x0][0x168] ;  /* 0x00005a0008087625 */ /* 0x000fd000078e0209 */
[----:B------:R-:W2:Y:S04]  /*0290*/  @P0 LDG.E.CONSTANT.SYS R4, [R4] ;  /* 0x0000000004040381 */ /* 0x000ea800001e6900 */
[----:B------:R-:W3:Y:S01]  /*02a0*/  LDG.E.CONSTANT.SYS R8, [R8] ;  /* 0x0000000008087381 */ /* 0x000ee200001e6900 */
[----:B------:R-:W-:Y:S02]  /*02b0*/  MOV R10, RZ ;  /* 0x000000ff000a7202 */ /* 0x000fe40000000f00 */
[----:B------:R-:W-:-:S03]  /*02c0*/  IADD3 R7, R7, 0x1, RZ ;  /* 0x0000000107077810 */ /* 0x000fc60007ffe0ff */
[----:B--2---:R-:W-:-:S04]  /*02d0*/  @P0 FADD.FTZ R10, RZ, R4 ;  /* 0x00000004ff0a0221 */ /* 0x004fc80000010000 */
[----:B---3--:R-:W-:-:S08]  /*02e0*/  FADD.FTZ R10, R10, R8 ;  /* 0x000000080a0a7221 */ /* 0x008fd00000010000 */
.L_x_237:
[----:B------:R-:W-:Y:S05]  /*02f0*/  BSYNC B2 ;  /* 0x0000000000027941 */ /* 0x000fea0003800000 */
.L_x_236:
[----:B------:R-:W-:Y:S01]  /*0300*/  MOV R5, 0x4 ;  /* 0x0000000400057802 */ /* 0x000fe20000000f00 */
[----:B------:R-:W-:-:S04]  /*0310*/  IMAD R4, R0, c[0x0][0x1a0], R7 ;  /* 0x0000680000047a24 */ /* 0x000fc800078e0207 */
[----:B------:R-:W-:-:S10]  /*0320*/  IMAD.WIDE R4, R4, R5, c[0x0][0x168] ;  /* 0x00005a0004047625 */ /* 0x000fd400078e0205 */
[----:B------:R-:W2:Y:S01]  /*0330*/  LDG.E.CONSTANT.SYS R4, [R4] ;  /* 0x0000000004047381 */ /* 0x000ea200001e6900 */
[----:B------:R-:W-:Y:S01]  /*0340*/  IADD3 R7, R7, 0x1, RZ ;  /* 0x0000000107077810 */ /* 0x000fe20007ffe0ff */
[----:B--2---:R-:W-:-:S08]  /*0350*/  FADD.FTZ R8, R10, R4 ;  /* 0x000000040a087221 */ /* 0x004fd00000010000 */
.L_x_235:
[----:B------:R-:W-:Y:S05]  /*0360*/  BSYNC B1 ;  /* 0x0000000000017941 */ /* 0x000fea0003800000 */
.L_x_234:
        /* <DEDUP_REMOVED lines=8> */
[----:B------:R-:W-:-:S07]  /*03f0*/  IMAD.WIDE R4, R4, R5, c[0x0][0x168] ;  /* 0x00005a0004047625 */ /* 0x000fce00078e0205 */
[----:B------:R-:W-:Y:S02]  /*0400*/  MOV R9, R4 ;  /* 0x0000000400097202 */ /* 0x000fe40000000f00 */
[----:B------:R-:W-:Y:S01]  /*0410*/  MOV R10, R5 ;  /* 0x00000005000a7202 */ /* 0x000fe20000000f00 */
[----:B------:R-:W-:Y:S07]  /*0420*/  @!P1 BRA `(.L_x_239) ;  /* 0x0000029000009947 */ /* 0x000fee0003800000 */
[----:B------:R-:W-:Y:S02]  /*0430*/  PLOP3.LUT P0, PT, PT, PT, PT, 0x8, 0x0 ;  /* 0x000000000000781c */ /* 0x000fe40003f0e170 */
[----:B------:R-:W-:-:S10]  /*0440*/  IADD3 R12, R6, -0xc, RZ ;  /* 0xfffffff4060c7810 */ /* 0x000fd40007ffe0ff */
.L_x_240:
        /* <DEDUP_REMOVED lines=20> */
[----:B--2---:R-:W-:Y:S01]  /*0590*/  FADD.FTZ R8, R8, R9 ;  /* 0x0000000908087221 */ /* 0x004fe20000010000 */
[----:B------:R-:W-:-:S03]  /*05a0*/  IADD3 R9, P2, R4, 0x40, RZ ;  /* 0x0000004004097810 */ /* 0x000fc60007f5e0ff */
[----:B---3--:R-:W-:Y:S01]  /*05b0*/  FADD.FTZ R8, R8, R10 ;  /* 0x0000000a08087221 */ /* 0x008fe20000010000 */
[----:B------:R-:W-:-:S03]  /*05c0*/  IADD3.X R10, RZ, R5, RZ, P2, !PT ;  /* 0x00000005ff0a7210 */ /* 0x000fc600017fe4ff */
[----:B----4-:R-:W-:-:S04]  /*05d0*/  FADD.FTZ R8, R8, R11 ;  /* 0x0000000b08087221 */ /* 0x010fc80000010000 */
[----:B-----5:R-:W-:-:S04]  /*05e0*/  FADD.FTZ R8, R8, R13 ;  /* 0x0000000d08087221 */ /* 0x020fc80000010000 */
        /* <DEDUP_REMOVED lines=13> */
.L_x_239:
[----:B------:R-:W-:Y:S05]  /*06c0*/  BSYNC B1 ;  /* 0x0000000000017941 */ /* 0x000fea0003800000 */
.L_x_238:
        /* <DEDUP_REMOVED lines=25> */
[----:B------:R-:W-:-:S08]  /*0860*/  FADD.FTZ R8, R8, R18 ;  /* 0x0000001208087221 */ /* 0x000fd00000010000 */
.L_x_242:
[----:B------:R-:W-:Y:S05]  /*0870*/  BSYNC B1 ;  /* 0x0000000000017941 */ /* 0x000fea0003800000 */
.L_x_241:
[----:B------:R-:W-:-:S12]  /*0880*/  ISETP.LT.OR P0, PT, R7, R6, P0 ;  /* 0x000000060700720c */ /* 0x000fd80000701670 */
[----:B------:R-:W-:Y:S05]  /*0890*/  @!P0 BRA `(.L_x_233) ;  /* 0x000000f000008947 */ /* 0x000fea0003800000 */
.L_x_243:
        /* <DEDUP_REMOVED lines=8> */
[----:B--2---:R-:W-:Y:S01]  /*0920*/  FADD.FTZ R8, R8, R9 ;  /* 0x0000000908087221 */ /* 0x004fe20000010000 */
[----:B------:R-:W-:-:S03]  /*0930*/  IADD3 R9, P1, R4, 0x10, RZ ;  /* 0x0000001004097810 */ /* 0x000fc60007f3e0ff */
[----:B---3--:R-:W-:Y:S01]  /*0940*/  FADD.FTZ R8, R8, R10 ;  /* 0x0000000a08087221 */ /* 0x008fe20000010000 */
[----:B------:R-:W-:-:S03]  /*0950*/  IADD3.X R10, RZ, R5, RZ, P1, !PT ;  /* 0x00000005ff0a7210 */ /* 0x000fc60000ffe4ff */
[----:B----4-:R-:W-:-:S04]  /*0960*/  FADD.FTZ R8, R8, R11 ;  /* 0x0000000b08087221 */ /* 0x010fc80000010000 */
[----:B-----5:R-:W-:Y:S01]  /*0970*/  FADD.FTZ R8, R8, R13 ;  /* 0x0000000d08087221 */ /* 0x020fe20000010000 */
[----:B------:R-:W-:Y:S07]  /*0980*/  @!P0 BRA `(.L_x_243) ;  /* 0xffffff1000008947 */ /* 0x000fee000383ffff */
.L_x_233:
[----:B------:R-:W-:Y:S05]  /*0990*/  BSYNC B0 ;  /* 0x0000000000007941 */ /* 0x000fea0003800000 */
.L_x_232:
[----:B------:R-:W-:Y:S01]  /*09a0*/  ISETP.NE.U32.AND P0, PT, RZ, c[0x0][0x178], PT ;  /* 0x00005e00ff007a0c */ /* 0x000fe20003f05070 */
[----:B------:R-:W-:Y:S01]  /*09b0*/  IMAD R7, R0, c[0x0][0x1a0], R2 ;  /* 0x0000680000077a24 */ /* 0x000fe200078e0202 */
[----:B------:R-:W-:Y:S02]  /*09c0*/  MOV R13, 0x4 ;  /* 0x00000004000d7802 */ /* 0x000fe40000000f00 */
[----:B------:R-:W-:-:S03]  /*09d0*/  ISETP.NE.AND.EX P0, PT, RZ, c[0x0][0x17c], PT, P0 ;  /* 0x00005f00ff007a0c */ /* 0x000fc60003f05300 */
[----:B------:R-:W-:-:S10]  /*09e0*/  IMAD.WIDE R4, R7, R13, c[0x0][0x180] ;  /* 0x0000600007047625 */ /* 0x000fd400078e020d */
[----:B------:R-:W2:Y:S01]  /*09f0*/  @P0 LDG.E.SYS R10, [R4] ;  /* 0x00000000040a0381 */ /* 0x000ea200001ee900 */
[----:B------:R-:W-:Y:S01]  /*0a00*/  IADD3 R12, -R3, R6, RZ ;  /* 0x00000006030c7210 */ /* 0x000fe20007ffe1ff */
[----:B------:R-:W-:Y:S01]  /*0a10*/  @P0 IMAD.WIDE R6, R7, R13, c[0x0][0x178] ;  /* 0x00005e0007060625 */ /* 0x000fe200078e020d */
[----:B------:R-:W-:Y:S02]  /*0a20*/  @P0 IADD3 R0, R0, c[0x0][0x164], RZ ;  /* 0x0000590000000a10 */ /* 0x000fe40007ffe0ff */
[----:B------:R-:W-:Y:S02]  /*0a30*/  @P0 IADD3 R2, R2, c[0x0][0x160], RZ ;  /* 0x0000580002020a10 */ /* 0x000fe40007ffe0ff */
[----:B------:R-:W0:Y:S03]  /*0a40*/  I2F R9, R12 ;  /* 0x0000000c00097306 */ /* 0x000e260000201400 */
[----:B------:R-:W-:-:S04]  /*0a50*/  @P0 IMAD R2, R0, c[0x0][0x1a0], R2 ;  /* 0x0000680000020a24 */ /* 0x000fc800078e0202 */
[----:B------:R-:W-:Y:S01]  /*0a60*/  @P0 IMAD.WIDE R2, R2, R13, c[0x0][0x170] ;  /* 0x00005c0002020625 */ /* 0x000fe200078e020d */
[----:B0-----:R-:W0:Y:S09]  /*0a70*/  MUFU.RCP R9, R9 ;  /* 0x0000000900097308 */ /* 0x001e320000001000 */
[----:B------:R-:W3:Y:S01]  /*0a80*/  @P0 LDG.E.CONSTANT.SYS R2, [R2] ;  /* 0x0000000002020381 */ /* 0x000ee200001e6900 */
[----:B0-----:R-:W-:-:S04]  /*0a90*/  FMUL.FTZ R11, R8, R9 ;  /* 0x00000009080b7220 */ /* 0x001fc80000410000 */
[----:B--2---:R-:W-:-:S08]  /*0aa0*/  @P0 FADD.FTZ R10, R11, R10 ;  /* 0x0000000a0b0a0221 */ /* 0x004fd00000010000 */
[----:B------:R0:W-:Y:S04]  /*0ab0*/  @P0 STG.E.SYS [R4], R10 ;  /* 0x0000000a04000386 */ /* 0x0001e8000010e900 */
[----:B------:R-:W3:Y:S02]  /*0ac0*/  @P0 LDG.E.SYS R0, [R6] ;  /* 0x0000000006000381 */ /* 0x000ee400001ee900 */
[----:B---3--:R-:W-:-:S08]  /*0ad0*/  @P0 FFMA.FTZ R0, R11, R2, R0 ;  /* 0x000000020b000223 */ /* 0x008fd00000010000 */
[----:B------:R0:W-:Y:S01]  /*0ae0*/  @P0 STG.E.SYS [R6], R0 ;  /* 0x0000000006000386 */ /* 0x0001e2000010e900 */
[----:B------:R-:W-:Y:S05]  /*0af0*/  @P0 EXIT ;  /* 0x000000000000094d */ /* 0x000fea0003800000 */
[----:B0-----:R-:W-:Y:S01]  /*0b00*/  STG.E.SYS [R4], R11 ;  /* 0x0000000b04007386 */ /* 0x001fe2000010e900 */
[----:B------:R-:W-:Y:S05]  /*0b10*/  EXIT ;  /* 0x000000000000794d */ /* 0x000fea0003800000 */
.L_x_244:
[----:B------:R-:W-:-:S00]  /*0b20*/  BRA `(.L_x_244) ;  /* 0xfffffff000007947 */ /* 0x000fc0000383ffff */
[----:B------:R-:W-:-:S00]  /*0b30*/  NOP ;  /* 0x0000000000007918 */ /* 0x000fc00000000000 */
[----:B------:R-:W-:-:S00]  /*0b40*/  NOP ;  /* 0x0000000000007918 */ /* 0x000fc00000000000 */
[----:B------:R-:W-:-:S00]  /*0b50*/  NOP ;  /* 0x0000000000007918 */ /* 0x000fc00000000000 */
[----:B------:R-:W-:-:S00]  /*0b60*/  NOP ;  /* 0x0000000000007918 */ /* 0x000fc00000000000 */
[----:B------:R-:W-:-:S00]  /*0b70*/  NOP ;  /* 0x0000000000007918 */ /* 0x000fc00000000000 */
.L_x_453:


//--------------------- .text.kernel_cuda_filter_nlm_calc_weight --------------------------
	.section	.text.kernel_cuda_filter_nlm_calc_weight,"ax",@progbits
	.sectioninfo	@"SHI_REGISTERS=32"
	.align	128
        .global         kernel_cuda_filter_nlm_calc_weight
        .type           kernel_cuda_filter_nlm_calc_weight,@function
        .size           kernel_cuda_filter_nlm_calc_weight,(.L_x_454 - kernel_cuda_filter_nlm_calc_weight)
        .other          kernel_cuda_filter_nlm_calc_weight,@"STO_CUDA_ENTRY STV_DEFAULT"
kernel_cuda_filter_nlm_calc_weight:
.text.kernel_cuda_filter_nlm_calc_weight:
        /* <DEDUP_REMOVED lines=22> */
[----:B------:R-:W-:Y:S01]  /*0160*/  MOV R8, RZ ;  /* 0x000000ff00087202 */ /* 0x000fe20000000f00 */
[----:B------:R-:W-:Y:S01]  /*0170*/  IMAD.MOV.U32 R7, RZ, RZ, R3 ;  /* 0x000000ffff077224 */ /* 0x000fe200078e0003 */
[----:B------:R-:W-:-:S04]  /*0180*/  LOP3.LUT R4, R11, 0x3, RZ, 0xc0, !PT ;  /* 0x000000030b047812 */ /* 0x000fc800078ec0ff */
[----:B------:R-:W-:-:S12]  /*0190*/  ISETP.NE.AND P0, PT, R4, RZ, PT ;  /* 0x000000ff0400720c */ /* 0x000fd80003f05270 */
[----:B------:R-:W-:Y:S05]  /*01a0*/  @!P0 BRA `(.L_x_248) ;  /* 0x000001b000008947 */ /* 0x000fea0003800000 */
[----:B------:R-:W-:Y:S01]  /*01b0*/  ISETP.NE.AND P0, PT, R4, 0x1, PT ;  /* 0x000000010400780c */ /* 0x000fe20003f05270 */
[----:B------:R-:W-:Y:S01]  /*01c0*/  BSSY B2, `(.L_x_249) ;  /* 0x0000013000027945 */ /* 0x000fe20003800000 */
[----:B------:R-:W-:Y:S02]  /*01d0*/  MOV R10, RZ ;  /* 0x000000ff000a7202 */ /* 0x000fe40000000f00 */
[----:B------:R-:W-:-:S08]  /*01e0*/  MOV R7, R3 ;  /* 0x0000000300077202 */ /* 0x000fd00000000f00 */
        /* <DEDUP_REMOVED lines=16> */
.L_x_250:
[----:B------:R-:W-:Y:S05]  /*02f0*/  BSYNC B2 ;  /* 0x0000000000027941 */ /* 0x000fea0003800000 */
.L_x_249:
[----:B------:R-:W-:Y:S01]  /*0300*/  MOV R5, 0x4 ;  /* 0x0000000400057802 */ /* 0x000fe20000000f00 */
[----:B------:R-:W-:-:S04]  /*0310*/  IMAD R4, R0, c[0x0][0x180], R7 ;  /* 0x0000600000047a24 */ /* 0x000fc800078e0207 */
[----:B------:R-:W-:-:S10]  /*0320*/  IMAD.WIDE R4, R4, R5, c[0x0][0x160] ;  /* 0x0000580004047625 */ /* 0x000fd400078e0205 */
[----:B------:R-:W2:Y:S01]  /*0330*/  LDG.E.CONSTANT.SYS R4, [R4] ;  /* 0x0000000004047381 */ /* 0x000ea200001e6900 */
[----:B------:R-:W-:Y:S01]  /*0340*/  IADD3 R7, R7, 0x1, RZ ;  /* 0x0000000107077810 */ /* 0x000fe20007ffe0ff */
[----:B--2---:R-:W-:-:S08]  /*0350*/  FADD.FTZ R8, R10, R4 ;  /* 0x000000040a087221 */ /* 0x004fd00000010000 */
.L_x_248:
[----:B------:R-:W-:Y:S05]  /*0360*/  BSYNC B1 ;  /* 0x0000000000017941 */ /* 0x000fea0003800000 */
.L_x_247:
        /* <DEDUP_REMOVED lines=14> */
.L_x_253:
        /* <DEDUP_REMOVED lines=39> */
.L_x_252:
[----:B------:R-:W-:Y:S05]  /*06c0*/  BSYNC B1 ;  /* 0x0000000000017941 */ /* 0x000fea0003800000 */
.L_x_251:
        /* <DEDUP_REMOVED lines=26> */
.L_x_255:
[----:B------:R-:W-:Y:S05]  /*0870*/  BSYNC B1 ;  /* 0x0000000000017941 */ /* 0x000fea0003800000 */
.L_x_254:
[----:B------:R-:W-:-:S12]  /*0880*/  ISETP.LT.OR P0, PT, R7, R6, P0 ;  /* 0x000000060700720c */ /* 0x000fd80000701670 */
[----:B------:R-:W-:Y:S05]  /*0890*/  @!P0 BRA `(.L_x_246) ;  /* 0x000000f000008947 */ /* 0x000fea0003800000 */
.L_x_256:
[----:B------:R-:W-:Y:S02]  /*08a0*/  MOV R4, R9 ;  /* 0x0000000900047202 */ /* 0x000fe40000000f00 */
[----:B------:R-:W-:-:S08]  /*08b0*/  MOV R5, R10 ;  /* 0x0000000a00057202 */ /* 0x000fd00000000f00 */
        /* <DEDUP_REMOVED lines=8> */
[----:B---3--:R-:W-:Y:S02]  /*0940*/  FADD.FTZ R8, R8, R10 ;  /* 0x0000000a08087221 */ /* 0x008fe40000010000 */
[----:B------:R-:W-:Y:S02]  /*0950*/  IMAD.X R10, RZ, RZ, R5, P1 ;  /* 0x000000ffff0a7224 */ /* 0x000fe400008e0605 */
[----:B----4-:R-:W-:-:S04]  /*0960*/  FADD.FTZ R8, R8, R11 ;  /* 0x0000000b08087221 */ /* 0x010fc80000010000 */
[----:B-----5:R-:W-:Y:S01]  /*0970*/  FADD.FTZ R8, R8, R13 ;  /* 0x0000000d08087221 */ /* 0x020fe20000010000 */
[----:B------:R-:W-:Y:S07]  /*0980*/  @!P0 BRA `(.L_x_256) ;  /* 0xffffff1000008947 */ /* 0x000fee000383ffff */
.L_x_246:
[----:B------:R-:W-:Y:S05]  /*0990*/  BSYNC B0 ;  /* 0x0000000000007941 */ /* 0x000fea0003800000 */
.L_x_245:
[----:B------:R-:W-:Y:S01]  /*09a0*/  IADD3 R6, -R3, R6, RZ ;  /* 0x0000000603067210 */ /* 0x000fe20007ffe1ff */
[----:B------:R-:W-:Y:S01]  /*09b0*/  IMAD R2, R0, c[0x0][0x180], R2 ;  /* 0x0000600000027a24 */ /* 0x000fe200078e0202 */
[----:B------:R-:W-:-:S04]  /*09c0*/  MOV R7, 0x4 ;  /* 0x0000000400077802 */ /* 0x000fc80000000f00 */
[----:B------:R0:W1:Y:S02]  /*09d0*/  I2F R3, R6 ;  /* 0x0000000600037306 */ /* 0x0000640000201400 */
[----:B0-----:R-:W-:Y:S01]  /*09e0*/  MOV R6, 0x3aaec44e ;  /* 0x3aaec44e00067802 */ /* 0x001fe20000000f00 */
[----:B-1----:R-:W0:Y:S02]  /*09f0*/  MUFU.RCP R3, R3 ;  /* 0x0000000300037308 */ /* 0x002e240000001000 */
[----:B0-----:R-:W-:-:S05]  /*0a00*/  FMUL.FTZ R8, R8, R3 ;  /* 0x0000000308087220 */ /* 0x001fca0000410000 */
[----:B------:R-:W-:-:S05]  /*0a10*/  FMNMX.FTZ R8, RZ, R8, !PT ;  /* 0x00000008ff087209 */ /* 0x000fca0007810000 */
[----:B------:R-:W-:-:S05]  /*0a20*/  FMUL.FTZ R8, R8, -1.4426950216293334961 ;  /* 0xbfb8aa3b08087820 */ /* 0x000fca0000410000 */
[----:B------:R-:W-:-:S04]  /*0a30*/  FMNMX.FTZ R8, R8, -126, !PT ;  /* 0xc2fc000008087809 */ /* 0x000fc80007810000 */
[----:B------:R-:W-:-:S06]  /*0a40*/  FMNMX.FTZ R8, R8, 126, PT ;  /* 0x42fc000008087809 */ /* 0x000fcc0003810000 */
[----:B------:R-:W0:Y:S02]  /*0a50*/  F2I.FTZ.TRUNC.NTZ R4, R8 ;  /* 0x0000000800047305 */ /* 0x000e24000021f100 */
[----:B0-----:R-:W0:Y:S02]  /*0a60*/  I2F R5, R4 ;  /* 0x0000000400057306 */ /* 0x001e240000201400 */
[----:B0-----:R-:W-:-:S04]  /*0a70*/  FADD.FTZ R5, R8, -R5 ;  /* 0x8000000508057221 */ /* 0x001fc80000010000 */
[----:B------:R-:W-:-:S04]  /*0a80*/  FADD.FTZ R5, -R5, 1 ;  /* 0x3f80000005057421 */ /* 0x000fc80000010100 */
[----:B------:R-:W-:-:S04]  /*0a90*/  FADD.FTZ R5, -R5, 1 ;  /* 0x3f80000005057421 */ /* 0x000fc80000010100 */
[----:B------:R-:W-:-:S04]  /*0aa0*/  FFMA.FTZ R3, R5, R6, 0.0098103526979684829712 ;  /* 0x3c20bb9a05037423 */ /* 0x000fc80000010006 */
[----:B------:R-:W-:-:S04]  /*0ab0*/  FFMA.FTZ R3, R5, R3, 0.055518340319395065308 ;  /* 0x3d63673305037423 */ /* 0x000fc80000010003 */
[----:B------:R-:W-:-:S04]  /*0ac0*/  FFMA.FTZ R3, R5, R3, 0.24017933011054992676 ;  /* 0x3e75f19205037423 */ /* 0x000fc80000010003 */
[----:B------:R-:W-:-:S04]  /*0ad0*/  FFMA.FTZ R3, R5, R3, 0.69314485788345336914 ;  /* 0x3f3171f105037423 */ /* 0x000fc80000010003 */
[----:B------:R-:W-:Y:S02]  /*0ae0*/  FFMA.FTZ R5, R5, R3, 1 ;  /* 0x3f80000005057423 */ /* 0x000fe40000010003 */
[----:B------:R-:W-:-:S03]  /*0af0*/  IMAD.WIDE R2, R2, R7, c[0x0][0x168] ;  /* 0x00005a0002027625 */ /* 0x000fc600078e0207 */
[----:B------:R-:W-:-:S08]  /*0b00*/  LEA R4, R4, R5, 0x17 ;  /* 0x0000000504047211 */ /* 0x000fd000078eb8ff */
[----:B------:R-:W-:Y:S01]  /*0b10*/  STG.E.SYS [R2], R4 ;  /* 0x0000000402007386 */ /* 0x000fe2000010e900 */
[----:B------:R-:W-:Y:S05]  /*0b20*/  EXIT ;  /* 0x000000000000794d */ /* 0x000fea0003800000 */
.L_x_257:
[----:B------:R-:W-:-:S00]  /*0b30*/  BRA `(.L_x_257) ;  /* 0xfffffff000007947 */ /* 0x000fc0000383ffff */
[----:B------:R-:W-:-:S00]  /*0b40*/  NOP ;  /* 0x0000000000007918 */ /* 0x000fc00000000000 */
[----:B------:R-:W-:-:S00]  /*0b50*/  NOP ;  /* 0x0000000000007918 */ /* 0x000fc00000000000 */
[----:B------:R-:W-:-:S00]  /*0b60*/  NOP ;  /* 0x0000000000007918 */ /* 0x000fc00000000000 */
[----:B------:R-:W-:-:S00]  /*0b70*/  NOP ;  /* 0x0000000000007918 */ /* 0x000fc00000000000 */
.L_x_454:


//--------------------- .text.kernel_cuda_filter_nlm_blur --------------------------
	.section	.text.kernel_cuda_filter_nlm_blur,"ax",@progbits
	.sectioninfo	@"SHI_REGISTERS=39"
	.align	128
        .global         kernel_cuda_filter_nlm_blur
        .type           kernel_cuda_filter_nlm_blur,@function
        .size           kernel_cuda_filter_nlm_blur,(.L_x_455 - kernel_cuda_filter_nlm_blur)
        .other          kernel_cuda_filter_nlm_blur,@"STO_CUDA_ENTRY STV_DEFAULT"
kernel_cuda_filter_nlm_blur:
.text.kernel_cuda_filter_nlm_blur:
[----:B------:R-:W-:-:S08]  /*0000*/  IMAD.MOV.U32 R1, RZ, RZ, c[0x0][0x28] ;  /* 0x00000a00ff017624 */ /* 0x000fd000078e00ff */
        /* <DEDUP_REMOVED lines=11> */
[----:B------:R-:W-:Y:S01]  /*00c0*/  IADD3 R3, R0, -c[0x0][0x184], RZ ;  /* 0x8000610000037a10 */ /* 0x000fe20007ffe0ff */
[----:B------:R-:W-:Y:S01]  /*00d0*/  BSSY B0, `(.L_x_258) ;  /* 0x00000bc000007945 */ /* 0x000fe20003800000 */
[----:B------:R-:W-:Y:S01]  /*00e0*/  IADD3.X R4, R0, c[0x0][0x184], RZ, PT, !PT ;  /* 0x0000610000047a10 */ /* 0x000fe20003ffe4ff */
[----:B------:R-:W-:Y:S01]  /*00f0*/  IMAD.MOV.U32 R5, RZ, RZ, RZ ;  /* 0x000000ffff057224 */ /* 0x000fe200078e00ff */
[----:B------:R-:W-:Y:S02]  /*0100*/  IMNMX R3, R3, c[0x0][0x174], !PT ;  /* 0x00005d0003037a17 */ /* 0x000fe40007800200 */
[----:B------:R-:W-:-:S04]  /*0110*/  IMNMX R4, R4, c[0x0][0x17c], PT ;  /* 0x00005f0004047a17 */ /* 0x000fc80003800200 */
        /* <DEDUP_REMOVED lines=11> */
[----:B------:R-:W-:Y:S01]  /*01d0*/  IMAD.MOV.U32 R5, RZ, RZ, RZ ;  /* 0x000000ffff057224 */ /* 0x000fe200078e00ff */
[----:B------:R-:W-:-:S09]  /*01e0*/  MOV R11, R3 ;  /* 0x00000003000b7202 */ /* 0x000fd20000000f00 */
[----:B------:R-:W-:Y:S05]  /*01f0*/  @!P0 BRA `(.L_x_263) ;  /* 0x000000f000008947 */ /* 0x000fea0003800000 */
[----:B------:R-:W-:Y:S01]  /*0200*/  ISETP.NE.AND P0, PT, R6, 0x2, PT ;  /* 0x000000020600780c */ /* 0x000fe20003f05270 */
[----:B------:R-:W-:Y:S02]  /*0210*/  IMAD.MOV.U32 R11, RZ, RZ, R3 ;  /* 0x000000ffff0b7224 */ /* 0x000fe400078e0003 */
[----:B------:R-:W-:-:S09]  /*0220*/  IMAD.MOV.U32 R9, RZ, RZ, 0x4 ;  /* 0x00000004ff097424 */ /* 0x000fd200078e00ff */
[C---:B------:R-:W-:Y:S01]  /*0230*/  @P0 IADD3 R11, R3.reuse, 0x1, RZ ;  /* 0x00000001030b0810 */ /* 0x040fe20007ffe0ff */
        /* <DEDUP_REMOVED lines=11> */
.L_x_263:
[----:B------:R-:W-:Y:S05]  /*02f0*/  BSYNC B2 ;  /* 0x0000000000027941 */ /* 0x000fea0003800000 */
.L_x_262:
[----:B------:R-:W-:Y:S02]  /*0300*/  IMAD.MOV.U32 R9, RZ, RZ, 0x4 ;  /* 0x00000004ff097424 */ /* 0x000fe400078e00ff */
[----:B------:R-:W-:-:S04]  /*0310*/  IMAD R8, R11, c[0x0][0x180], R2 ;  /* 0x000060000b087a24 */ /* 0x000fc800078e0202 */
[----:B------:R-:W-:-:S10]  /*0320*/  IMAD.WIDE R8, R8, R9, c[0x0][0x160] ;  /* 0x0000580008087625 */ /* 0x000fd400078e0209 */
[----:B------:R-:W2:Y:S01]  /*0330*/  LDG.E.CONSTANT.SYS R8, [R8] ;  /* 0x0000000008087381 */ /* 0x000ea200001e6900 */
[----:B------:R-:W-:Y:S01]  /*0340*/  IADD3 R7, R11, 0x1, RZ ;  /* 0x000000010b077810 */ /* 0x000fe20007ffe0ff */
[----:B--2---:R-:W-:-:S08]  /*0350*/  FADD.FTZ R5, R5, R8 ;  /* 0x0000000805057221 */ /* 0x004fd00000010000 */
.L_x_261:
[----:B------:R-:W-:Y:S05]  /*0360*/  BSYNC B1 ;  /* 0x0000000000017941 */ /* 0x000fea0003800000 */
.L_x_260:
[----:B------:R-:W-:-:S12]  /*0370*/  ISETP.GE.U32.AND P0, PT, R10, 0x4, PT ;  /* 0x000000040a00780c */ /* 0x000fd80003f06070 */
[----:B------:R-:W-:Y:S05]  /*0380*/  @!P0 BRA `(.L_x_259) ;  /* 0x0000090000008947 */ /* 0x000fea0003800000 */
[----:B------:R-:W-:Y:S01]  /*0390*/  IADD3 R8, R4, -R7, RZ ;  /* 0x8000000704087210 */ /* 0x000fe20007ffe0ff */
[----:B------:R-:W-:Y:S01]  /*03a0*/  IMAD.MOV.U32 R6, RZ, RZ, c[0x0][0x180] ;  /* 0x00006000ff067624 */ /* 0x000fe200078e00ff */
[----:B------:R-:W-:Y:S01]  /*03b0*/  BSSY B1, `(.L_x_264) ;  /* 0x000004d000017945 */ /* 0x000fe20003800000 */
[----:B------:R-:W-:Y:S01]  /*03c0*/  PLOP3.LUT P0, PT, PT, PT, PT, 0x80, 0x0 ;  /* 0x000000000000781c */ /* 0x000fe20003f0f070 */
[----:B------:R-:W-:Y:S01]  /*03d0*/  IMAD R15, R7, c[0x0][0x180], R2 ;  /* 0x00006000070f7a24 */ /* 0x000fe200078e0202 */
[----:B------:R-:W-:Y:S02]  /*03e0*/  ISETP.GT.AND P1, PT, R8, 0xc, PT ;  /* 0x0000000c0800780c */ /* 0x000fe40003f24270 */
[----:B------:R-:W-:-:S10]  /*03f0*/  SHF.L.U32 R6, R6, 0x2, RZ ;  /* 0x0000000206067819 */ /* 0x000fd400000006ff */
[----:B------:R-:W-:Y:S05]  /*0400*/  @!P1 BRA `(.L_x_265) ;  /* 0x0000047000009947 */ /* 0x000fea0003800000 */
[----:B------:R-:W-:Y:S02]  /*0410*/  PLOP3.LUT P0, PT, PT, PT, PT, 0x8, 0x0 ;  /* 0x000000000000781c */ /* 0x000fe40003f0e170 */
[----:B------:R-:W-:Y:S02]  /*0420*/  IADD3 R9, R4, -0xc, RZ ;  /* 0xfffffff404097810 */ /* 0x000fe40007ffe0ff */
[----:B------:R-:W-:-:S08]  /*0430*/  SHF.R.S32.HI R8, RZ, 0x1f, R6 ;  /* 0x0000001fff087819 */ /* 0x000fd00000011406 */
.L_x_266:
[----:B------:R-:W-:Y:S01]  /*0440*/  IMAD.MOV.U32 R36, RZ, RZ, 0x4 ;  /* 0x00000004ff247424 */ /* 0x000fe200078e00ff */
[----:B------:R-:W-:-:S03]  /*0450*/  IADD3 R21, R6, R15, RZ ;  /* 0x0000000f06157210 */ /* 0x000fc60007ffe0ff */
[-C--:B------:R-:W-:Y:S02]  /*0460*/  IMAD.WIDE R10, R15, R36.reuse, c[0x0][0x160] ;  /* 0x000058000f0a7625 */ /* 0x080fe400078e0224 */
[----:B------:R-:W-:-:S05]  /*0470*/  IMAD.WIDE R12, R21, R36, c[0x0][0x160] ;  /* 0x00005800150c7625 */ /* 0x000fca00078e0224 */
[----:B------:R-:W-:-:S03]  /*0480*/  IADD3 R14, P1, R6, R10, RZ ;  /* 0x0000000a060e7210 */ /* 0x000fc60007f3e0ff */
[----:B------:R0:W2:Y:S02]  /*0490*/  LDG.E.CONSTANT.SYS R26, [R10] ;  /* 0x000000000a1a7381 */ /* 0x0000a400001e6900 */
[----:B------:R-:W-:Y:S01]  /*04a0*/  IMAD.X R15, R11, 0x1, R8, P1 ;  /* 0x000000010b0f7824 */ /* 0x000fe200008e0608 */
[----:B------:R-:W-:Y:S01]  /*04b0*/  IADD3 R16, P1, R6, R14, RZ ;  /* 0x0000000e06107210 */ /* 0x000fe20007f3e0ff */
[----:B------:R1:W3:Y:S03]  /*04c0*/  LDG.E.CONSTANT.SYS R31, [R12] ;  /* 0x000000000c1f7381 */ /* 0x0002e600001e6900 */
[----:B------:R-:W-:Y:S02]  /*04d0*/  IADD3.X R17, R8, R15, RZ, P1, !PT ;  /* 0x0000000f08117210 */ /* 0x000fe40000ffe4ff */
[C---:B------:R-:W-:Y:S01]  /*04e0*/  IADD3 R18, P1, R6.reuse, R16, RZ ;  /* 0x0000001006127210 */ /* 0x040fe20007f3e0ff */
[----:B------:R4:W5:Y:S01]  /*04f0*/  LDG.E.CONSTANT.SYS R27, [R14] ;  /* 0x000000000e1b7381 */ /* 0x00096200001e6900 */
[----:B------:R-:W-:-:S03]  /*0500*/  IADD3 R20, P2, R6, R12, RZ ;  /* 0x0000000c06147210 */ /* 0x000fc60007f5e0ff */
[----:B------:R-:W-:Y:S01]  /*0510*/  IMAD.X R19, R8, 0x1, R17, P1 ;  /* 0x0000000108137824 */ /* 0x000fe200008e0611 */
[C---:B------:R-:W-:Y:S01]  /*0520*/  IADD3 R29, R6.reuse, R21, RZ ;  /* 0x00000015061d7210 */ /* 0x040fe20007ffe0ff */
[----:B------:R1:W3:Y:S01]  /*0530*/  LDG.E.CONSTANT.SYS R28, [R16] ;  /* 0x00000000101c7381 */ /* 0x0002e200001e6900 */
[----:B------:R-:W-:Y:S01]  /*0540*/  IMAD.X R21, R13, 0x1, R8, P2 ;  /* 0x000000010d157824 */ /* 0x000fe200010e0608 */
[----:B------:R-:W-:Y:S02]  /*0550*/  IADD3 R22, P1, R6, R20, RZ ;  /* 0x0000001406167210 */ /* 0x000fe40007f3e0ff */
[----:B0-----:R-:W-:Y:S02]  /*0560*/  IMAD.WIDE R10, R29, R36, c[0x0][0x160] ;  /* 0x000058001d0a7625 */ /* 0x001fe400078e0224 */
[----:B------:R0:W3:Y:S01]  /*0570*/  LDG.E.CONSTANT.SYS R30, [R18] ;  /* 0x00000000121e7381 */ /* 0x0000e200001e6900 */
[----:B------:R-:W-:Y:S02]  /*0580*/  IADD3.X R23, R8, R21, RZ, P1, !PT ;  /* 0x0000001508177210 */ /* 0x000fe40000ffe4ff */
[----:B------:R-:W-:Y:S01]  /*0590*/  IADD3 R24, P1, R6, R22, RZ ;  /* 0x0000001606187210 */ /* 0x000fe20007f3e0ff */
[----:B------:R0:W3:Y:S04]  /*05a0*/  LDG.E.CONSTANT.SYS R32, [R20] ;  /* 0x0000000014207381 */ /* 0x0000e800001e6900 */
[----:B------:R-:W-:Y:S01]  /*05b0*/  IMAD.X R25, R8, 0x1, R23, P1 ;  /* 0x0000000108197824 */ /* 0x000fe200008e0617 */
[C---:B----4-:R-:W-:Y:S01]  /*05c0*/  IADD3 R14, P1, R6.reuse, R10, RZ ;  /* 0x0000000a060e7210 */ /* 0x050fe20007f3e0ff */
[----:B------:R4:W3:Y:S01]  /*05d0*/  LDG.E.CONSTANT.SYS R34, [R22] ;  /* 0x0000000016227381 */ /* 0x0008e200001e6900 */
[----:B------:R-:W-:-:S03]  /*05e0*/  IADD3 R29, R6, R29, RZ ;  /* 0x0000001d061d7210 */ /* 0x000fc60007ffe0ff */
[----:B------:R-:W-:Y:S01]  /*05f0*/  IMAD.X R15, R11, 0x1, R8, P1 ;  /* 0x000000010b0f7824 */ /* 0x000fe200008e0608 */
[----:B-1----:R-:W-:Y:S01]  /*0600*/  IADD3 R16, P1, R6, R14, RZ ;  /* 0x0000000e06107210 */ /* 0x002fe20007f3e0ff */
[----:B------:R-:W3:Y:S01]  /*0610*/  LDG.E.CONSTANT.SYS R24, [R24] ;  /* 0x0000000018187381 */ /* 0x000ee200001e6900 */
[----:B------:R-:W-:Y:S02]  /*0620*/  IMAD.WIDE R12, R29, R36, c[0x0][0x160] ;  /* 0x000058001d0c7625 */ /* 0x000fe400078e0224 */
[----:B------:R-:W-:Y:S01]  /*0630*/  IADD3.X R17, R8, R15, RZ, P1, !PT ;  /* 0x0000000f08117210 */ /* 0x000fe20000ffe4ff */
[----:B------:R1:W3:Y:S01]  /*0640*/  LDG.E.CONSTANT.SYS R35, [R10] ;  /* 0x000000000a237381 */ /* 0x0002e200001e6900 */
[----:B0-----:R-:W-:-:S03]  /*0650*/  IADD3 R18, P1, R6, R16, RZ ;  /* 0x0000001006127210 */ /* 0x001fc60007f3e0ff */
[----:B------:R0:W3:Y:S02]  /*0660*/  LDG.E.CONSTANT.SYS R14, [R14] ;  /* 0x000000000e0e7381 */ /* 0x0000e400001e6900 */
[----:B------:R-:W-:Y:S01]  /*0670*/  IMAD.X R19, R8, 0x1, R17, P1 ;  /* 0x0000000108137824 */ /* 0x000fe200008e0611 */
[C---:B------:R-:W-:Y:S01]  /*0680*/  IADD3 R20, P1, R6.reuse, R12, RZ ;  /* 0x0000000c06147210 */ /* 0x040fe20007f3e0ff */
[----:B------:R-:W3:Y:S03]  /*0690*/  LDG.E.CONSTANT.SYS R16, [R16] ;  /* 0x0000000010107381 */ /* 0x000ee600001e6900 */
[----:B------:R-:W-:Y:S01]  /*06a0*/  IADD3.X R21, R13, R8, RZ, P1, !PT ;  /* 0x000000080d157210 */ /* 0x000fe20000ffe4ff */
[----:B------:R-:W3:Y:S01]  /*06b0*/  LDG.E.CONSTANT.SYS R12, [R12] ;  /* 0x000000000c0c7381 */ /* 0x000ee200001e6900 */
[----:B----4-:R-:W-:-:S03]  /*06c0*/  IADD3 R22, P1, R6, R20, RZ ;  /* 0x0000001406167210 */ /* 0x010fc60007f3e0ff */
[----:B------:R-:W4:Y:S02]  /*06d0*/  LDG.E.CONSTANT.SYS R18, [R18] ;  /* 0x0000000012127381 */ /* 0x000f2400001e6900 */
[----:B------:R-:W-:Y:S01]  /*06e0*/  IMAD.X R23, R8, 0x1, R21, P1 ;  /* 0x0000000108177824 */ /* 0x000fe200008e0615 */
[----:B-1----:R-:W-:Y:S01]  /*06f0*/  IADD3 R10, P1, R6, R22, RZ ;  /* 0x00000016060a7210 */ /* 0x002fe20007f3e0ff */
[----:B------:R-:W3:Y:S03]  /*0700*/  LDG.E.CONSTANT.SYS R20, [R20] ;  /* 0x0000000014147381 */ /* 0x000ee600001e6900 */
[----:B------:R-:W-:-:S03]  /*0710*/  IADD3.X R11, R8, R23, RZ, P1, !PT ;  /* 0x00000017080b7210 */ /* 0x000fc60000ffe4ff */
[----:B------:R-:W3:Y:S05]  /*0720*/  LDG.E.CONSTANT.SYS R22, [R22] ;  /* 0x0000000016167381 */ /* 0x000eea00001e6900 */
[----:B------:R-:W3:Y:S01]  /*0730*/  LDG.E.CONSTANT.SYS R10, [R10] ;  /* 0x000000000a0a7381 */ /* 0x000ee200001e6900 */
[----:B------:R-:W-:-:S04]  /*0740*/  IADD3 R7, R7, 0x10, RZ ;  /* 0x0000001007077810 */ /* 0x000fc80007ffe0ff */
[----:B------:R-:W-:Y:S01]  /*0750*/  ISETP.GE.AND P1, PT, R7, R9, PT ;  /* 0x000000090700720c */ /* 0x000fe20003f26270 */
[----:B0-----:R-:W-:Y:S02]  /*0760*/  IMAD.IADD R15, R6, 0x1, R29 ;  /* 0x00000001060f7824 */ /* 0x001fe400078e021d */
[----:B--2---:R-:W-:-:S04]  /*0770*/  FADD.FTZ R5, R5, R26 ;  /* 0x0000001a05057221 */ /* 0x004fc80000010000 */
[----:B-----5:R-:W-:-:S04]  /*0780*/  FADD.FTZ R5, R5, R27 ;  /* 0x0000001b05057221 */ /* 0x020fc80000010000 */
[----:B---3--:R-:W-:-:S04]  /*0790*/  FADD.FTZ R5, R5, R28 ;  /* 0x0000001c05057221 */ /* 0x008fc80000010000 */
        /* <DEDUP_REMOVED lines=8> */
[----:B----4-:R-:W-:-:S04]  /*0820*/  FADD.FTZ R5, R5, R18 ;  /* 0x0000001205057221 */ /* 0x010fc80000010000 */
[----:B------:R-:W-:-:S04]  /*0830*/  FADD.FTZ R5, R5, R12 ;  /* 0x0000000c05057221 */ /* 0x000fc80000010000 */
[----:B------:R-:W-:-:S04]  /*0840*/  FADD.FTZ R5, R5, R20 ;  /* 0x0000001405057221 */ /* 0x000fc80000010000 */
[----:B------:R-:W-:-:S04]  /*0850*/  FADD.FTZ R5, R5, R22 ;  /* 0x0000001605057221 */ /* 0x000fc80000010000 */
[----:B------:R-:W-:Y:S01]  /*0860*/  FADD.FTZ R5, R5, R10 ;  /* 0x0000000a05057221 */ /* 0x000fe20000010000 */
[----:B------:R-:W-:Y:S07]  /*0870*/  @!P1 BRA `(.L_x_266) ;  /* 0xfffffbc000009947 */ /* 0x000fee000383ffff */
.L_x_265:
[----:B------:R-:W-:Y:S05]  /*0880*/  BSYNC B1 ;  /* 0x0000000000017941 */ /* 0x000fea0003800000 */
.L_x_264:
[----:B------:R-:W-:Y:S01]  /*0890*/  IADD3 R8, R4, -R7, RZ ;  /* 0x8000000704087210 */ /* 0x000fe20007ffe0ff */
[----:B------:R-:W-:Y:S03]  /*08a0*/  BSSY B1, `(.L_x_267) ;  /* 0x0000027000017945 */ /* 0x000fe60003800000 */
[----:B------:R-:W-:-:S12]  /*08b0*/  ISETP.GT.AND P1, PT, R8, 0x4, PT ;  /* 0x000000040800780c */ /* 0x000fd80003f24270 */
[----:B------:R-:W-:Y:S05]  /*08c0*/  @!P1 BRA `(.L_x_268) ;  /* 0x0000024000009947 */ /* 0x000fea0003800000 */
[----:B------:R-:W-:Y:S01]  /*08d0*/  IMAD.MOV.U32 R20, RZ, RZ, 0x4 ;  /* 0x00000004ff147424 */ /* 0x000fe200078e00ff */
[----:B------:R-:W-:-:S03]  /*08e0*/  SHF.R.S32.HI R18, RZ, 0x1f, R6 ;  /* 0x0000001fff127819 */ /* 0x000fc60000011406 */
[----:B------:R-:W-:Y:S01]  /*08f0*/  IMAD.WIDE R8, R15, R20, c[0x0][0x160] ;  /* 0x000058000f087625 */ /* 0x000fe200078e0214 */
[----:B------:R-:W-:-:S06]  /*0900*/  IADD3 R15, R6, R15, RZ ;  /* 0x0000000f060f7210 */ /* 0x000fcc0007ffe0ff */
[----:B------:R-:W-:-:S03]  /*0910*/  IADD3 R12, P0, R6, R8, RZ ;  /* 0x00000008060c7210 */ /* 0x000fc60007f1e0ff */
[----:B------:R0:W2:Y:S02]  /*0920*/  LDG.E.CONSTANT.SYS R14, [R8] ;  /* 0x00000000080e7381 */ /* 0x0000a400001e6900 */
[----:B------:R-:W-:Y:S01]  /*0930*/  IMAD.X R13, R9, 0x1, R18, P0 ;  /* 0x00000001090d7824 */ /* 0x000fe200000e0612 */
[----:B------:R-:W-:Y:S01]  /*0940*/  IADD3 R16, P0, R6, R12, RZ ;  /* 0x0000000c06107210 */ /* 0x000fe20007f1e0ff */
[----:B------:R-:W-:-:S03]  /*0950*/  IMAD.WIDE R20, R15, R20, c[0x0][0x160] ;  /* 0x000058000f147625 */ /* 0x000fc600078e0214 */
[----:B------:R-:W-:Y:S02]  /*0960*/  IADD3.X R17, R18, R13, RZ, P0, !PT ;  /* 0x0000000d12117210 */ /* 0x000fe400007fe4ff */
[----:B------:R-:W-:Y:S01]  /*0970*/  IADD3 R10, P0, R6, R16, RZ ;  /* 0x00000010060a7210 */ /* 0x000fe20007f1e0ff */
[----:B------:R-:W3:Y:S04]  /*0980*/  LDG.E.CONSTANT.SYS R12, [R12] ;  /* 0x000000000c0c7381 */ /* 0x000ee800001e6900 */
[----:B------:R-:W-:Y:S01]  /*0990*/  IMAD.X R11, R18, 0x1, R17, P0 ;  /* 0x00000001120b7824 */ /* 0x000fe200000e0611 */
[C---:B------:R-:W-:Y:S01]  /*09a0*/  IADD3 R24, P0, R6.reuse, R20, RZ ;  /* 0x0000001406187210 */ /* 0x040fe20007f1e0ff */
[----:B------:R-:W4:Y:S03]  /*09b0*/  LDG.E.CONSTANT.SYS R16, [R16] ;  /* 0x0000000010107381 */ /* 0x000f2600001e6900 */
[----:B------:R-:W-:Y:S01]  /*09c0*/  IADD3.X R25, R21, R18, RZ, P0, !PT ;  /* 0x0000001215197210 */ /* 0x000fe200007fe4ff */
[----:B------:R-:W5:Y:S01]  /*09d0*/  LDG.E.CONSTANT.SYS R20, [R20] ;  /* 0x0000000014147381 */ /* 0x000f6200001e6900 */
[----:B------:R-:W-:-:S03]  /*09e0*/  IADD3 R28, P0, R6, R24, RZ ;  /* 0x00000018061c7210 */ /* 0x000fc60007f1e0ff */
[----:B------:R-:W5:Y:S02]  /*09f0*/  LDG.E.CONSTANT.SYS R10, [R10] ;  /* 0x000000000a0a7381 */ /* 0x000f6400001e6900 */
[----:B------:R-:W-:Y:S01]  /*0a00*/  IMAD.X R29, R18, 0x1, R25, P0 ;  /* 0x00000001121d7824 */ /* 0x000fe200000e0619 */
[----:B0-----:R-:W-:Y:S01]  /*0a10*/  IADD3 R8, P0, R6, R28, RZ ;  /* 0x0000001c06087210 */ /* 0x001fe20007f1e0ff */
[----:B------:R-:W5:Y:S03]  /*0a20*/  LDG.E.CONSTANT.SYS R24, [R24] ;  /* 0x0000000018187381 */ /* 0x000f6600001e6900 */
[----:B------:R-:W-:-:S03]  /*0a30*/  IADD3.X R9, R18, R29, RZ, P0, !PT ;  /* 0x0000001d12097210 */ /* 0x000fc600007fe4ff */
[----:B------:R-:W5:Y:S05]  /*0a40*/  LDG.E.CONSTANT.SYS R28, [R28] ;  /* 0x000000001c1c7381 */ /* 0x000f6a00001e6900 */
[----:B------:R-:W5:Y:S01]  /*0a50*/  LDG.E.CONSTANT.SYS R8, [R8] ;  /* 0x0000000008087381 */ /* 0x000f6200001e6900 */
[----:B------:R-:W-:Y:S01]  /*0a60*/  PLOP3.LUT P0, PT, PT, PT, PT, 0x8, 0x0 ;  /* 0x000000000000781c */ /* 0x000fe20003f0e170 */
[----:B------:R-:W-:Y:S01]  /*0a70*/  IMAD.IADD R15, R6, 0x1, R15 ;  /* 0x00000001060f7824 */ /* 0x000fe200078e020f */
[----:B------:R-:W-:Y:S01]  /*0a80*/  IADD3 R7, R7, 0x8, RZ ;  /* 0x0000000807077810 */ /* 0x000fe20007ffe0ff */
[----:B--2---:R-:W-:-:S04]  /*0a90*/  FADD.FTZ R5, R5, R14 ;  /* 0x0000000e05057221 */ /* 0x004fc80000010000 */
[----:B---3--:R-:W-:-:S04]  /*0aa0*/  FADD.FTZ R5, R5, R12 ;  /* 0x0000000c05057221 */ /* 0x008fc80000010000 */
[----:B----4-:R-:W-:-:S04]  /*0ab0*/  FADD.FTZ R5, R5, R16 ;  /* 0x0000001005057221 */ /* 0x010fc80000010000 */
[----:B-----5:R-:W-:-:S04]  /*0ac0*/  FADD.FTZ R5, R5, R10 ;  /* 0x0000000a05057221 */ /* 0x020fc80000010000 */
[----:B------:R-:W-:-:S04]  /*0ad0*/  FADD.FTZ R5, R5, R20 ;  /* 0x0000001405057221 */ /* 0x000fc80000010000 */
[----:B------:R-:W-:-:S04]  /*0ae0*/  FADD.FTZ R5, R5, R24 ;  /* 0x0000001805057221 */ /* 0x000fc80000010000 */
[----:B------:R-:W-:-:S04]  /*0af0*/  FADD.FTZ R5, R5, R28 ;  /* 0x0000001c05057221 */ /* 0x000fc80000010000 */
[----:B------:R-:W-:-:S08]  /*0b00*/  FADD.FTZ R5, R5, R8 ;  /* 0x0000000805057221 */ /* 0x000fd00000010000 */
.L_x_268:
[----:B------:R-:W-:Y:S05]  /*0b10*/  BSYNC B1 ;  /* 0x0000000000017941 */ /* 0x000fea0003800000 */
.L_x_267:
[----:B------:R-:W-:-:S12]  /*0b20*/  ISETP.LT.OR P0, PT, R7, R4, P0 ;  /* 0x000000040700720c */ /* 0x000fd80000701670 */
[----:B------:R-:W-:Y:S05]  /*0b30*/  @!P0 BRA `(.L_x_259) ;  /* 0x0000015000008947 */ /* 0x000fea0003800000 */
[----:B------:R-:W-:-:S08]  /*0b40*/  SHF.R.S32.HI R14, RZ, 0x1f, R6 ;  /* 0x0000001fff0e7819 */ /* 0x000fd00000011406 */
.L_x_269:
[----:B------:R-:W-:-:S05]  /*0b50*/  MOV R8, 0x4 ;  /* 0x0000000400087802 */ /* 0x000fca0000000f00 */
[----:B------:R-:W-:-:S07]  /*0b60*/  IMAD.WIDE R8, R15, R8, c[0x0][0x160] ;  /* 0x000058000f087625 */ /* 0x000fce00078e0208 */
[----:B------:R-:W-:-:S03]  /*0b70*/  IADD3 R12, P0, R6, R8, RZ ;  /* 0x00000008060c7210 */ /* 0x000fc60007f1e0ff */
[----:B------:R-:W2:Y:S02]  /*0b80*/  LDG.E.CONSTANT.SYS R8, [R8] ;  /* 0x0000000008087381 */ /* 0x000ea400001e6900 */
[----:B------:R-:W-:Y:S01]  /*0b90*/  IMAD.X R13, R9, 0x1, R14, P0 ;  /* 0x00000001090d7824 */ /* 0x000fe200000e060e */
[----:B------:R-:W-:-:S04]  /*0ba0*/  IADD3 R16, P0, R6, R12, RZ ;  /* 0x0000000c06107210 */ /* 0x000fc80007f1e0ff */
[----:B------:R-:W-:Y:S02]  /*0bb0*/  IADD3.X R17, R14, R13, RZ, P0, !PT ;  /* 0x0000000d0e117210 */ /* 0x000fe400007fe4ff */
[----:B------:R-:W-:Y:S01]  /*0bc0*/  IADD3 R10, P0, R6, R16, RZ ;  /* 0x00000010060a7210 */ /* 0x000fe20007f1e0ff */
[----:B------:R-:W3:Y:S04]  /*0bd0*/  LDG.E.CONSTANT.SYS R12, [R12] ;  /* 0x000000000c0c7381 */ /* 0x000ee800001e6900 */
[----:B------:R-:W-:Y:S01]  /*0be0*/  IMAD.X R11, R14, 0x1, R17, P0 ;  /* 0x000000010e0b7824 */ /* 0x000fe200000e0611 */
[----:B------:R-:W4:Y:S07]  /*0bf0*/  LDG.E.CONSTANT.SYS R16, [R16] ;  /* 0x0000000010107381 */ /* 0x000f2e00001e6900 */
[----:B------:R-:W5:Y:S01]  /*0c00*/  LDG.E.CONSTANT.SYS R10, [R10] ;  /* 0x000000000a0a7381 */ /* 0x000f6200001e6900 */
[----:B------:R-:W-:-:S04]  /*0c10*/  IADD3 R7, R7, 0x4, RZ ;  /* 0x0000000407077810 */ /* 0x000fc80007ffe0ff */
[----:B------:R-:W-:Y:S02]  /*0c20*/  ISETP.GE.AND P0, PT, R7, R4, PT ;  /* 0x000000040700720c */ /* 0x000fe40003f06270 */
[----:B------:R-:W-:Y:S01]  /*0c30*/  IADD3 R15, R6, R15, RZ ;  /* 0x0000000f060f7210 */ /* 0x000fe20007ffe0ff */
[----:B--2---:R-:W-:-:S04]  /*0c40*/  FADD.FTZ R5, R5, R8 ;  /* 0x0000000805057221 */ /* 0x004fc80000010000 */
[----:B---3--:R-:W-:-:S04]  /*0c50*/  FADD.FTZ R5, R5, R12 ;  /* 0x0000000c05057221 */ /* 0x008fc80000010000 */
[----:B----4-:R-:W-:-:S04]  /*0c60*/  FADD.FTZ R5, R5, R16 ;  /* 0x0000001005057221 */ /* 0x010fc80000010000 */
[----:B-----5:R-:W-:Y:S01]  /*0c70*/  FADD.FTZ R5, R5, R10 ;  /* 0x0000000a05057221 */ /* 0x020fe20000010000 */
[----:B------:R-:W-:Y:S07]  /*0c80*/  @!P0 BRA `(.L_x_269) ;  /* 0xfffffec000008947 */ /* 0x000fee000383ffff */
.L_x_259:
[----:B------:R-:W-:Y:S05]  /*0c90*/  BSYNC B0 ;  /* 0x0000000000007941 */ /* 0x000fea0003800000 */
.L_x_258:
[----:B------:R-:W-:Y:S01]  /*0ca0*/  IMAD.IADD R6, R4, 0x1, -R3 ;  /* 0x0000000104067824 */ /* 0x000fe200078e0a03 */
[----:B------:R-:W-:Y:S01]  /*0cb0*/  MOV R3, 0x4 ;  /* 0x0000000400037802 */ /* 0x000fe20000000f00 */
[----:B------:R-:W-:-:S04]  /*0cc0*/  IMAD R2, R0, c[0x0][0x180], R2 ;  /* 0x0000600000027a24 */ /* 0x000fc800078e0202 */
[----:B------:R-:W0:Y:S01]  /*0cd0*/  I2F R4, R6 ;  /* 0x0000000600047306 */ /* 0x000e220000201400 */
[----:B------:R-:W-:Y:S01]  /*0ce0*/  IMAD.WIDE R2, R2, R3, c[0x0][0x168] ;  /* 0x00005a0002027625 */ /* 0x000fe200078e0203 */
[----:B0-----:R-:W0:Y:S02]  /*0cf0*/  MUFU.RCP R4, R4 ;  /* 0x0000000400047308 */ /* 0x001e240000001000 */
[----:B0-----:R-:W-:-:S08]  /*0d00*/  FMUL.FTZ R5, R5, R4 ;  /* 0x0000000405057220 */ /* 0x001fd00000410000 */
[----:B------:R-:W-:Y:S01]  /*0d10*/  STG.E.SYS [R2], R5 ;  /* 0x0000000502007386 */ /* 0x000fe2000010e900 */
[----:B------:R-:W-:Y:S05]  /*0d20*/  EXIT ;  /* 0x000000000000794d */ /* 0x000fea0003800000 */
.L_x_270:
[----:B------:R-:W-:-:S00]  /*0d30*/  BRA `(.L_x_270) ;  /* 0xfffffff000007947 */ /* 0x000fc0000383ffff */
[----:B------:R-:W-:-:S00]  /*0d40*/  NOP ;  /* 0x0000000000007918 */ /* 0x000fc00000000000 */
[----:B------:R-:W-:-:S00]  /*0d50*/  NOP ;  /* 0x0000000000007918 */ /* 0x000fc00000000000 */
[----:B------:R-:W-:-:S00]  /*0d60*/  NOP ;  /* 0x0000000000007918 */ /* 0x000fc00000000000 */
[----:B------:R-:W-:-:S00]  /*0d70*/  NOP ;  /* 0x0000000000007918 */ /* 0x000fc00000000000 */
.L_x_455:


//--------------------- .text.kernel_cuda_filter_nlm_calc_difference --------------------------
	.section	.text.kernel_cuda_filter_nlm_calc_difference,"ax",@progbits
	.sectioninfo	@"SHI_REGISTERS=44"
	.align	128
        .global         kernel_cuda_filter_nlm_calc_difference
        .type           kernel_cuda_filter_nlm_calc_difference,@function
        .size           kernel_cuda_filter_nlm_calc_difference,(.L_x_456 - kernel_cuda_filter_nlm_calc_difference)
        .other          kernel_cuda_filter_nlm_calc_difference,@"STO_CUDA_ENTRY STV_DEFAULT"
kernel_cuda_filter_nlm_calc_difference:
.text.kernel_cuda_filter_nlm_calc_difference:
        /* <DEDUP_REMOVED lines=12> */
[----:B------:R-:W-:Y:S02]  /*00c0*/  ISETP.NE.AND P1, PT, RZ, c[0x0][0x194], PT ;  /* 0x00006500ff007a0c */ /* 0x000fe40003f25270 */
[----:B------:R-:W-:Y:S02]  /*00d0*/  MOV R2, 0x1 ;  /* 0x0000000100027802 */ /* 0x000fe40000000f00 */
[----:B------:R-:W-:Y:S02]  /*00e0*/  MOV R4, RZ ;  /* 0x000000ff00047202 */ /* 0x000fe40000000f00 */
[----:B------:R-:W-:Y:S02]  /*00f0*/  SEL R2, R2, 0x3, !P1 ;  /* 0x0000000302027807 */ /* 0x000fe40004800000 */
[C---:B------:R-:W-:Y:S01]  /*0100*/  IADD3 R5, R3.reuse, c[0x0][0x164], RZ ;  /* 0x0000590003057a10 */ /* 0x040fe20007ffe0ff */
[----:B------:R-:W-:Y:S01]  /*0110*/  IMAD R3, R3, c[0x0][0x190], R0 ;  /* 0x0000640003037a24 */ /* 0x000fe200078e0200 */
[----:B------:R-:W-:-:S02]  /*0120*/  IADD3 R7, R2, -R4, RZ ;  /* 0x8000000402077210 */ /* 0x000fc40007ffe0ff */
[----:B------:R-:W-:Y:S02]  /*0130*/  IADD3 R6, R0, c[0x0][0x160], RZ ;  /* 0x0000580000067a10 */ /* 0x000fe40007ffe0ff */
[----:B------:R-:W-:Y:S02]  /*0140*/  ISETP.GT.AND P2, PT, R7, 0x3, PT ;  /* 0x000000030700780c */ /* 0x000fe40003f44270 */
[----:B------:R-:W-:Y:S01]  /*0150*/  PLOP3.LUT P0, PT, PT, PT, PT, 0x80, 0x0 ;  /* 0x000000000000781c */ /* 0x000fe20003f0f070 */
[----:B------:R-:W-:Y:S01]  /*0160*/  IMAD R16, R5, c[0x0][0x190], R6 ;  /* 0x0000640005107a24 */ /* 0x000fe200078e0206 */
[----:B------:R-:W-:Y:S02]  /*0170*/  MOV R0, RZ ;  /* 0x000000ff00007202 */ /* 0x000fe40000000f00 */
[----:B------:R-:W-:-:S06]  /*0180*/  MOV R14, R3 ;  /* 0x00000003000e7202 */ /* 0x000fcc0000000f00 */
[----:B------:R-:W-:Y:S05]  /*0190*/  @!P2 BRA `(.L_x_271) ;  /* 0x000005300000a947 */ /* 0x000fea0003800000 */
[----:B------:R-:W-:Y:S02]  /*01a0*/  PLOP3.LUT P0, PT, PT, PT, PT, 0x8, 0x0 ;  /* 0x000000000000781c */ /* 0x000fe40003f0e170 */
[----:B------:R-:W-:-:S10]  /*01b0*/  IADD3 R5, R2, -0x3, RZ ;  /* 0xfffffffd02057810 */ /* 0x000fd40007ffe0ff */
.L_x_272:
[----:B------:R-:W-:Y:S02]  /*01c0*/  MOV R41, 0x4 ;  /* 0x0000000400297802 */ /* 0x000fe40000000f00 */
[----:B------:R-:W-:Y:S02]  /*01d0*/  IADD3 R10, R14, c[0x0][0x194], RZ ;  /* 0x000065000e0a7a10 */ /* 0x000fe40007ffe0ff */
[----:B------:R-:W-:Y:S01]  /*01e0*/  IADD3 R18, R16, c[0x0][0x194], RZ ;  /* 0x0000650010127a10 */ /* 0x000fe20007ffe0ff */
[-C--:B------:R-:W-:Y:S02]  /*01f0*/  IMAD.WIDE R8, R14, R41.reuse, c[0x0][0x168] ;  /* 0x00005a000e087625 */ /* 0x080fe400078e0229 */
[-C--:B------:R-:W-:Y:S02]  /*0200*/  IMAD.WIDE R12, R16, R41.reuse, c[0x0][0x168] ;  /* 0x00005a00100c7625 */ /* 0x080fe400078e0229 */
[----:B------:R-:W-:-:S02]  /*0210*/  IMAD.WIDE R14, R14, R41, c[0x0][0x170] ;  /* 0x00005c000e0e7625 */ /* 0x000fc400078e0229 */
[-C--:B------:R-:W-:Y:S01]  /*0220*/  IMAD.WIDE R16, R16, R41.reuse, c[0x0][0x170] ;  /* 0x00005c0010107625 */ /* 0x080fe200078e0229 */
[C---:B------:R-:W-:Y:S01]  /*0230*/  IADD3 R38, R18.reuse, c[0x0][0x194], RZ ;  /* 0x0000650012267a10 */ /* 0x040fe20007ffe0ff */
[-C--:B------:R-:W-:Y:S01]  /*0240*/  IMAD.WIDE R22, R18, R41.reuse, c[0x0][0x170] ;  /* 0x00005c0012167625 */ /* 0x080fe200078e0229 */
[C---:B------:R-:W-:Y:S01]  /*0250*/  IADD3 R39, R10.reuse, c[0x0][0x194], RZ ;  /* 0x000065000a277a10 */ /* 0x040fe20007ffe0ff */
[-C--:B------:R-:W-:Y:S01]  /*0260*/  IMAD.WIDE R20, R10, R41.reuse, c[0x0][0x170] ;  /* 0x00005c000a147625 */ /* 0x080fe200078e0229 */
[C---:B------:R-:W-:Y:S01]  /*0270*/  IADD3 R6, R38.reuse, c[0x0][0x194], RZ ;  /* 0x0000650026067a10 */ /* 0x040fe20007ffe0ff */
[-C--:B------:R-:W-:Y:S01]  /*0280*/  IMAD.WIDE R26, R38, R41.reuse, c[0x0][0x170] ;  /* 0x00005c00261a7625 */ /* 0x080fe200078e0229 */
[C---:B------:R-:W-:Y:S01]  /*0290*/  IADD3 R7, R39.reuse, c[0x0][0x194], RZ ;  /* 0x0000650027077a10 */ /* 0x040fe20007ffe0ff */
[-C--:B------:R-:W-:Y:S01]  /*02a0*/  IMAD.WIDE R24, R39, R41.reuse, c[0x0][0x170] ;  /* 0x00005c0027187625 */ /* 0x080fe200078e0229 */
[----:B------:R0:W2:Y:S01]  /*02b0*/  LDG.E.CONSTANT.SYS R34, [R14] ;  /* 0x000000000e227381 */ /* 0x0000a200001e6900 */
[----:B------:R-:W-:-:S03]  /*02c0*/  IMAD.WIDE R30, R6, R41, c[0x0][0x170] ;  /* 0x00005c00061e7625 */ /* 0x000fc600078e0229 */
[----:B------:R1:W2:Y:S01]  /*02d0*/  LDG.E.CONSTANT.SYS R33, [R16] ;  /* 0x0000000010217381 */ /* 0x0002a200001e6900 */
[----:B------:R-:W-:-:S03]  /*02e0*/  IMAD.WIDE R28, R7, R41, c[0x0][0x170] ;  /* 0x00005c00071c7625 */ /* 0x000fc600078e0229 */
[----:B------:R3:W4:Y:S04]  /*02f0*/  LDG.E.CONSTANT.SYS R36, [R22] ;  /* 0x0000000016247381 */ /* 0x00072800001e6900 */
[----:B------:R5:W4:Y:S04]  /*0300*/  LDG.E.CONSTANT.SYS R37, [R20] ;  /* 0x0000000014257381 */ /* 0x000b2800001e6900 */
[----:B------:R0:W4:Y:S04]  /*0310*/  LDG.E.CONSTANT.SYS R32, [R12] ;  /* 0x000000000c207381 */ /* 0x00012800001e6900 */
[----:B------:R1:W4:Y:S01]  /*0320*/  LDG.E.CONSTANT.SYS R11, [R8] ;  /* 0x00000000080b7381 */ /* 0x00032200001e6900 */
[----:B------:R-:W-:-:S03]  /*0330*/  IMAD.WIDE R18, R18, R41, c[0x0][0x168] ;  /* 0x00005a0012127625 */ /* 0x000fc600078e0229 */
[----:B------:R-:W4:Y:S01]  /*0340*/  LDG.E.CONSTANT.SYS R30, [R30] ;  /* 0x000000001e1e7381 */ /* 0x000f2200001e6900 */
[----:B0-----:R-:W-:-:S03]  /*0350*/  IMAD.WIDE R12, R10, R41, c[0x0][0x168] ;  /* 0x00005a000a0c7625 */ /* 0x001fc600078e0229 */
[----:B------:R0:W4:Y:S04]  /*0360*/  LDG.E.CONSTANT.SYS R10, [R26] ;  /* 0x000000001a0a7381 */ /* 0x00012800001e6900 */
[----:B-1----:R-:W4:Y:S04]  /*0370*/  LDG.E.CONSTANT.SYS R8, [R24] ;  /* 0x0000000018087381 */ /* 0x002f2800001e6900 */
[----:B------:R-:W4:Y:S01]  /*0380*/  LDG.E.CONSTANT.SYS R9, [R28] ;  /* 0x000000001c097381 */ /* 0x000f2200001e6900 */
[-C--:B------:R-:W-:Y:S02]  /*0390*/  IMAD.WIDE R16, R38, R41.reuse, c[0x0][0x168] ;  /* 0x00005a0026107625 */ /* 0x080fe400078e0229 */
[-C--:B------:R-:W-:Y:S01]  /*03a0*/  IMAD.WIDE R14, R39, R41.reuse, c[0x0][0x168] ;  /* 0x00005a00270e7625 */ /* 0x080fe200078e0229 */
[----:B------:R4:W4:Y:S01]  /*03b0*/  LDG.E.CONSTANT.SYS R18, [R18] ;  /* 0x0000000012127381 */ /* 0x00092200001e6900 */
[----:B---3--:R-:W-:-:S02]  /*03c0*/  IMAD.WIDE R22, R6, R41, c[0x0][0x168] ;  /* 0x00005a0006167625 */ /* 0x008fc400078e0229 */
[----:B-----5:R-:W-:Y:S01]  /*03d0*/  IMAD.WIDE R20, R7, R41, c[0x0][0x168] ;  /* 0x00005a0007147625 */ /* 0x020fe200078e0229 */
[----:B------:R2:W3:Y:S04]  /*03e0*/  LDG.E.CONSTANT.SYS R35, [R12] ;  /* 0x000000000c237381 */ /* 0x0004e800001e6900 */
[----:B------:R1:W5:Y:S04]  /*03f0*/  LDG.E.CONSTANT.SYS R16, [R16] ;  /* 0x0000000010107381 */ /* 0x00036800001e6900 */
[----:B------:R0:W5:Y:S04]  /*0400*/  LDG.E.CONSTANT.SYS R14, [R14] ;  /* 0x000000000e0e7381 */ /* 0x00016800001e6900 */
[----:B------:R-:W3:Y:S04]  /*0410*/  LDG.E.CONSTANT.SYS R22, [R22] ;  /* 0x0000000016167381 */ /* 0x000ee800001e6900 */
[----:B------:R-:W3:Y:S01]  /*0420*/  LDG.E.CONSTANT.SYS R20, [R20] ;  /* 0x0000000014147381 */ /* 0x000ee200001e6900 */
[----:B0-----:R-:W-:-:S02]  /*0430*/  MOV R26, c[0x0][0x19c] ;  /* 0x00006700001a7a02 */ /* 0x001fc40000000f00 */
[----:B------:R-:W-:-:S04]  /*0440*/  IADD3 R4, R4, 0x4, RZ ;  /* 0x0000000404047810 */ /* 0x000fc80007ffe0ff */
[----:B------:R-:W-:Y:S01]  /*0450*/  ISETP.GE.AND P2, PT, R4, R5, PT ;  /* 0x000000050400720c */ /* 0x000fe20003f46270 */
[----:B--2---:R-:W-:-:S04]  /*0460*/  FADD.FTZ R12, R33, R34 ;  /* 0x00000022210c7221 */ /* 0x004fc80000010000 */
[----:B------:R-:W-:Y:S01]  /*0470*/  FFMA.FTZ R12, R12, R26, 9.9999999392252902908e-09 ;  /* 0x322bcc770c0c7423 */ /* 0x000fe2000001001a */
[----:B------:R-:W-:-:S05]  /*0480*/  FMNMX.FTZ R33, R33, R34, PT ;  /* 0x0000002221217209 */ /* 0x000fca0003810000 */
[----:B------:R-:W0:Y:S01]  /*0490*/  MUFU.RCP R13, R12 ;  /* 0x0000000c000d7308 */ /* 0x000e220000001000 */
[----:B----4-:R-:W-:-:S04]  /*04a0*/  FADD.FTZ R19, R36, R37 ;  /* 0x0000002524137221 */ /* 0x010fc80000010000 */
[----:B------:R-:W-:Y:S01]  /*04b0*/  FFMA.FTZ R19, R19, R26, 9.9999999392252902908e-09 ;  /* 0x322bcc7713137423 */ /* 0x000fe2000001001a */
[----:B------:R-:W-:Y:S01]  /*04c0*/  FMNMX.FTZ R36, R36, R37, PT ;  /* 0x0000002524247209 */ /* 0x000fe20003810000 */
[----:B------:R-:W-:-:S04]  /*04d0*/  FADD.FTZ R33, R34, R33 ;  /* 0x0000002122217221 */ /* 0x000fc80000010000 */
[----:B------:R-:W2:Y:S01]  /*04e0*/  MUFU.RCP R19, R19 ;  /* 0x0000001300137308 */ /* 0x000ea20000001000 */
[----:B------:R-:W-:Y:S02]  /*04f0*/  FADD.FTZ R11, -R32, R11 ;  /* 0x0000000b200b7221 */ /* 0x000fe40000010100 */
[----:B------:R-:W-:Y:S02]  /*0500*/  FMUL.FTZ R33, R33, c[0x0][0x198] ;  /* 0x0000660021217a20 */ /* 0x000fe40000410000 */
[----:B------:R-:W-:Y:S02]  /*0510*/  FADD.FTZ R36, R37, R36 ;  /* 0x0000002425247221 */ /* 0x000fe40000010000 */
[----:B------:R-:W-:Y:S02]  /*0520*/  FFMA.FTZ R11, R11, R11, -R33 ;  /* 0x0000000b0b0b7223 */ /* 0x000fe40000010821 */
[----:B------:R-:W-:Y:S02]  /*0530*/  FMUL.FTZ R36, R36, c[0x0][0x198] ;  /* 0x0000660024247a20 */ /* 0x000fe40000410000 */
[----:B0-----:R-:W-:-:S02]  /*0540*/  FFMA.FTZ R0, R11, R13, R0 ;  /* 0x0000000d0b007223 */ /* 0x001fc40000010000 */
[----:B------:R-:W-:Y:S02]  /*0550*/  FADD.FTZ R15, R10, R8 ;  /* 0x000000080a0f7221 */ /* 0x000fe40000010000 */
[----:B-1----:R-:W-:Y:S02]  /*0560*/  FADD.FTZ R17, R30, R9 ;  /* 0x000000091e117221 */ /* 0x002fe40000010000 */
[----:B------:R-:W-:Y:S01]  /*0570*/  FFMA.FTZ R15, R15, R26, 9.9999999392252902908e-09 ;  /* 0x322bcc770f0f7423 */ /* 0x000fe2000001001a */
[----:B------:R-:W-:Y:S01]  /*0580*/  FMNMX.FTZ R10, R10, R8, PT ;  /* 0x000000080a0a7209 */ /* 0x000fe20003810000 */
[----:B------:R-:W-:Y:S01]  /*0590*/  FFMA.FTZ R17, R17, R26, 9.9999999392252902908e-09 ;  /* 0x322bcc7711117423 */ /* 0x000fe2000001001a */
[----:B------:R-:W-:-:S03]  /*05a0*/  FMNMX.FTZ R30, R30, R9, PT ;  /* 0x000000091e1e7209 */ /* 0x000fc60003810000 */
[----:B------:R-:W0:Y:S01]  /*05b0*/  MUFU.RCP R15, R15 ;  /* 0x0000000f000f7308 */ /* 0x000e220000001000 */
[----:B------:R-:W-:Y:S02]  /*05c0*/  FADD.FTZ R8, R8, R10 ;  /* 0x0000000a08087221 */ /* 0x000fe40000010000 */
[----:B---3--:R-:W-:Y:S01]  /*05d0*/  FADD.FTZ R18, -R18, R35 ;  /* 0x0000002312127221 */ /* 0x008fe20000010100 */
[----:B------:R-:W1:Y:S01]  /*05e0*/  MUFU.RCP R10, R17 ;  /* 0x00000011000a7308 */ /* 0x000e620000001000 */
[----:B-----5:R-:W-:Y:S02]  /*05f0*/  FADD.FTZ R14, -R16, R14 ;  /* 0x0000000e100e7221 */ /* 0x020fe40000010100 */
[----:B------:R-:W-:Y:S02]  /*0600*/  FFMA.FTZ R18, R18, R18, -R36 ;  /* 0x0000001212127223 */ /* 0x000fe40000010824 */
[----:B------:R-:W-:Y:S02]  /*0610*/  FMUL.FTZ R8, R8, c[0x0][0x198] ;  /* 0x0000660008087a20 */ /* 0x000fe40000410000 */
[----:B------:R-:W-:-:S02]  /*0620*/  FADD.FTZ R9, R9, R30 ;  /* 0x0000001e09097221 */ /* 0x000fc40000010000 */
[----:B--2---:R-:W-:Y:S02]  /*0630*/  FFMA.FTZ R0, R18, R19, R0 ;  /* 0x0000001312007223 */ /* 0x004fe40000010000 */
[----:B------:R-:W-:Y:S02]  /*0640*/  FFMA.FTZ R14, R14, R14, -R8 ;  /* 0x0000000e0e0e7223 */ /* 0x000fe40000010808 */
[----:B------:R-:W-:Y:S02]  /*0650*/  FADD.FTZ R20, -R22, R20 ;  /* 0x0000001416147221 */ /* 0x000fe40000010100 */
[----:B------:R-:W-:Y:S02]  /*0660*/  FMUL.FTZ R9, R9, c[0x0][0x198] ;  /* 0x0000660009097a20 */ /* 0x000fe40000410000 */
[----:B0-----:R-:W-:Y:S02]  /*0670*/  FFMA.FTZ R0, R14, R15, R0 ;  /* 0x0000000f0e007223 */ /* 0x001fe40000010000 */
[----:B------:R-:W-:Y:S01]  /*0680*/  FFMA.FTZ R9, R20, R20, -R9 ;  /* 0x0000001414097223 */ /* 0x000fe20000010809 */
[----:B------:R-:W-:-:S02]  /*0690*/  IADD3 R14, R7, c[0x0][0x194], RZ ;  /* 0x00006500070e7a10 */ /* 0x000fc40007ffe0ff */
[----:B------:R-:W-:Y:S01]  /*06a0*/  IADD3 R16, R6, c[0x0][0x194], RZ ;  /* 0x0000650006107a10 */ /* 0x000fe20007ffe0ff */
[----:B-1----:R-:W-:Y:S01]  /*06b0*/  FFMA.FTZ R0, R9, R10, R0 ;  /* 0x0000000a09007223 */ /* 0x002fe20000010000 */
[----:B------:R-:W-:Y:S07]  /*06c0*/  @!P2 BRA `(.L_x_272) ;  /* 0xfffffaf00000a947 */ /* 0x000fee000383ffff */
.L_x_271:
[----:B------:R-:W-:-:S04]  /*06d0*/  IADD3 R5, R2, -R4, RZ ;  /* 0x8000000402057210 */ /* 0x000fc80007ffe0ff */
[----:B------:R-:W-:-:S12]  /*06e0*/  ISETP.GT.AND P2, PT, R5, 0x1, PT ;  /* 0x000000010500780c */ /* 0x000fd80003f44270 */
[----:B------:R-:W-:Y:S05]  /*06f0*/  @!P2 BRA `(.L_x_273) ;  /* 0x000002a00000a947 */ /* 0x000fea0003800000 */
[----:B------:R-:W-:Y:S02]  /*0700*/  MOV R15, 0x4 ;  /* 0x00000004000f7802 */ /* 0x000fe40000000f00 */
[----:B------:R-:W-:Y:S02]  /*0710*/  IADD3 R24, R14, c[0x0][0x194], RZ ;  /* 0x000065000e187a10 */ /* 0x000fe40007ffe0ff */
[----:B------:R-:W-:Y:S01]  /*0720*/  IADD3 R22, R16, c[0x0][0x194], RZ ;  /* 0x0000650010167a10 */ /* 0x000fe20007ffe0ff */
[-C--:B------:R-:W-:Y:S02]  /*0730*/  IMAD.WIDE R10, R14, R15.reuse, c[0x0][0x170] ;  /* 0x00005c000e0a7625 */ /* 0x080fe400078e020f */
[-C--:B------:R-:W-:Y:S02]  /*0740*/  IMAD.WIDE R12, R16, R15.reuse, c[0x0][0x170] ;  /* 0x00005c00100c7625 */ /* 0x080fe400078e020f */
[-C--:B------:R-:W-:Y:S02]  /*0750*/  IMAD.WIDE R18, R24, R15.reuse, c[0x0][0x170] ;  /* 0x00005c0018127625 */ /* 0x080fe400078e020f */
[----:B------:R-:W-:-:S04]  /*0760*/  IMAD.WIDE R20, R22, R15, c[0x0][0x170] ;  /* 0x00005c0016147625 */ /* 0x000fc800078e020f */
[----:B------:R0:W2:Y:S04]  /*0770*/  LDG.E.CONSTANT.SYS R10, [R10] ;  /* 0x000000000a0a7381 */ /* 0x0000a800001e6900 */
[----:B------:R-:W2:Y:S04]  /*0780*/  LDG.E.CONSTANT.SYS R12, [R12] ;  /* 0x000000000c0c7381 */ /* 0x000ea800001e6900 */
[----:B------:R-:W3:Y:S04]  /*0790*/  LDG.E.CONSTANT.SYS R18, [R18] ;  /* 0x0000000012127381 */ /* 0x000ee800001e6900 */
[----:B------:R-:W3:Y:S01]  /*07a0*/  LDG.E.CONSTANT.SYS R20, [R20] ;  /* 0x0000000014147381 */ /* 0x000ee200001e6900 */
[----:B------:R-:W-:-:S02]  /*07b0*/  IMAD.WIDE R6, R14, R15, c[0x0][0x168] ;  /* 0x00005a000e067625 */ /* 0x000fc400078e020f */
[-C--:B------:R-:W-:Y:S02]  /*07c0*/  IMAD.WIDE R8, R16, R15.reuse, c[0x0][0x168] ;  /* 0x00005a0010087625 */ /* 0x080fe400078e020f */
[-C--:B------:R-:W-:Y:S02]  /*07d0*/  IMAD.WIDE R16, R22, R15.reuse, c[0x0][0x168] ;  /* 0x00005a0016107625 */ /* 0x080fe400078e020f */
[----:B------:R-:W-:-:S04]  /*07e0*/  IMAD.WIDE R14, R24, R15, c[0x0][0x168] ;  /* 0x00005a00180e7625 */ /* 0x000fc800078e020f */
[----:B------:R-:W4:Y:S04]  /*07f0*/  LDG.E.CONSTANT.SYS R6, [R6] ;  /* 0x0000000006067381 */ /* 0x000f2800001e6900 */
[----:B------:R-:W4:Y:S04]  /*0800*/  LDG.E.CONSTANT.SYS R8, [R8] ;  /* 0x0000000008087381 */ /* 0x000f2800001e6900 */
[----:B------:R-:W5:Y:S04]  /*0810*/  LDG.E.CONSTANT.SYS R16, [R16] ;  /* 0x0000000010107381 */ /* 0x000f6800001e6900 */
[----:B------:R-:W5:Y:S01]  /*0820*/  LDG.E.CONSTANT.SYS R14, [R14] ;  /* 0x000000000e0e7381 */ /* 0x000f6200001e6900 */
[----:B0-----:R-:W-:-:S02]  /*0830*/  MOV R11, c[0x0][0x19c] ;  /* 0x00006700000b7a02 */ /* 0x001fc40000000f00 */
[----:B------:R-:W-:Y:S02]  /*0840*/  PLOP3.LUT P0, PT, PT, PT, PT, 0x8, 0x0 ;  /* 0x000000000000781c */ /* 0x000fe40003f0e170 */
[----:B------:R-:W-:Y:S01]  /*0850*/  IADD3 R4, R4, 0x2, RZ ;  /* 0x0000000204047810 */ /* 0x000fe20007ffe0ff */
[C---:B--2---:R-:W-:Y:S01]  /*0860*/  FADD.FTZ R5, R12.reuse, R10 ;  /* 0x0000000a0c057221 */ /* 0x044fe20000010000 */
[----:B------:R-:W-:-:S03]  /*0870*/  FMNMX.FTZ R12, R12, R10, PT ;  /* 0x0000000a0c0c7209 */ /* 0x000fc60003810000 */
[-C--:B------:R-:W-:Y:S02]  /*0880*/  FFMA.FTZ R13, R5, R11.reuse, 9.9999999392252902908e-09 ;  /* 0x322bcc77050d7423 */ /* 0x080fe4000001000b */
[----:B------:R-:W-:Y:S02]  /*0890*/  FADD.FTZ R10, R10, R12 ;  /* 0x0000000c0a0a7221 */ /* 0x000fe40000010000 */
[C---:B---3--:R-:W-:Y:S01]  /*08a0*/  FADD.FTZ R21, R20.reuse, R18 ;  /* 0x0000001214157221 */ /* 0x048fe20000010000 */
[----:B------:R-:W-:Y:S01]  /*08b0*/  FMNMX.FTZ R20, R20, R18, PT ;  /* 0x0000001214147209 */ /* 0x000fe20003810000 */
[----:B------:R-:W-:Y:S02]  /*08c0*/  FMUL.FTZ R5, R10, c[0x0][0x198] ;  /* 0x000066000a057a20 */ /* 0x000fe40000410000 */
[----:B------:R-:W-:Y:S02]  /*08d0*/  FFMA.FTZ R21, R21, R11, 9.9999999392252902908e-09 ;  /* 0x322bcc7715157423 */ /* 0x000fe4000001000b */
[----:B------:R-:W0:Y:S01]  /*08e0*/  MUFU.RCP R11, R13 ;  /* 0x0000000d000b7308 */ /* 0x000e220000001000 */
[----:B------:R-:W-:-:S03]  /*08f0*/  FADD.FTZ R18, R18, R20 ;  /* 0x0000001412127221 */ /* 0x000fc60000010000 */
[----:B------:R-:W1:Y:S01]  /*0900*/  MUFU.RCP R21, R21 ;  /* 0x0000001500157308 */ /* 0x000e620000001000 */
[----:B----4-:R-:W-:Y:S02]  /*0910*/  FADD.FTZ R6, -R8, R6 ;  /* 0x0000000608067221 */ /* 0x010fe40000010100 */
[----:B-----5:R-:W-:Y:S01]  /*0920*/  FADD.FTZ R14, -R16, R14 ;  /* 0x0000000e100e7221 */ /* 0x020fe20000010100 */
[----:B------:R-:W-:Y:S01]  /*0930*/  IADD3 R16, R22, c[0x0][0x194], RZ ;  /* 0x0000650016107a10 */ /* 0x000fe20007ffe0ff */
[----:B------:R-:W-:Y:S02]  /*0940*/  FMUL.FTZ R7, R18, c[0x0][0x198] ;  /* 0x0000660012077a20 */ /* 0x000fe40000410000 */
[----:B------:R-:W-:Y:S02]  /*0950*/  FFMA.FTZ R5, R6, R6, -R5 ;  /* 0x0000000606057223 */ /* 0x000fe40000010805 */
[----:B------:R-:W-:Y:S01]  /*0960*/  FFMA.FTZ R7, R14, R14, -R7 ;  /* 0x0000000e0e077223 */ /* 0x000fe20000010807 */
[----:B------:R-:W-:Y:S01]  /*0970*/  IADD3 R14, R24, c[0x0][0x194], RZ ;  /* 0x00006500180e7a10 */ /* 0x000fe20007ffe0ff */
[----:B0-----:R-:W-:-:S04]  /*0980*/  FFMA.FTZ R0, R5, R11, R0 ;  /* 0x0000000b05007223 */ /* 0x001fc80000010000 */
[----:B-1----:R-:W-:-:S08]  /*0990*/  FFMA.FTZ R0, R7, R21, R0 ;  /* 0x0000001507007223 */ /* 0x002fd00000010000 */
.L_x_273:
[----:B------:R-:W-:-:S12]  /*09a0*/  ISETP.LT.OR P0, PT, R4, R2, P0 ;  /* 0x000000020400720c */ /* 0x000fd80000701670 */
[----:B------:R-:W-:Y:S05]  /*09b0*/  @!P0 BRA `(.L_x_274) ;  /* 0x0000018000008947 */ /* 0x000fea0003800000 */
.L_x_275:
[----:B------:R-:W-:-:S05]  /*09c0*/  MOV R9, 0x4 ;  /* 0x0000000400097802 */ /* 0x000fca0000000f00 */
[-C--:B------:R-:W-:Y:S02]  /*09d0*/  IMAD.WIDE R10, R14, R9.reuse, c[0x0][0x170] ;  /* 0x00005c000e0a7625 */ /* 0x080fe400078e0209 */
[----:B------:R-:W-:-:S08]  /*09e0*/  IMAD.WIDE R12, R16, R9, c[0x0][0x170] ;  /* 0x00005c00100c7625 */ /* 0x000fd000078e0209 */
[----:B------:R-:W2:Y:S04]  /*09f0*/  LDG.E.CONSTANT.SYS R10, [R10] ;  /* 0x000000000a0a7381 */ /* 0x000ea800001e6900 */
[----:B------:R-:W2:Y:S01]  /*0a00*/  LDG.E.CONSTANT.SYS R12, [R12] ;  /* 0x000000000c0c7381 */ /* 0x000ea200001e6900 */
[-C--:B------:R-:W-:Y:S02]  /*0a10*/  IMAD.WIDE R6, R14, R9.reuse, c[0x0][0x168] ;  /* 0x00005a000e067625 */ /* 0x080fe400078e0209 */
[----:B------:R-:W-:-:S08]  /*0a20*/  IMAD.WIDE R8, R16, R9, c[0x0][0x168] ;  /* 0x00005a0010087625 */ /* 0x000fd000078e0209 */
[----:B------:R-:W3:Y:S04]  /*0a30*/  LDG.E.CONSTANT.SYS R6, [R6] ;  /* 0x0000000006067381 */ /* 0x000ee800001e6900 */
[----:B------:R-:W3:Y:S01]  /*0a40*/  LDG.E.CONSTANT.SYS R8, [R8] ;  /* 0x0000000008087381 */ /* 0x000ee200001e6900 */
[----:B------:R-:W-:Y:S02]  /*0a50*/  MOV R15, c[0x0][0x19c] ;  /* 0x00006700000f7a02 */ /* 0x000fe40000000f00 */
[----:B------:R-:W-:Y:S02]  /*0a60*/  IADD3 R4, R4, 0x1, RZ ;  /* 0x0000000104047810 */ /* 0x000fe40007ffe0ff */
[----:B------:R-:W-:Y:S02]  /*0a70*/  IADD3 R14, R14, c[0x0][0x194], RZ ;  /* 0x000065000e0e7a10 */ /* 0x000fe40007ffe0ff */
[----:B------:R-:W-:-:S02]  /*0a80*/  ISETP.GE.AND P0, PT, R4, R2, PT ;  /* 0x000000020400720c */ /* 0x000fc40003f06270 */
[----:B------:R-:W-:Y:S01]  /*0a90*/  IADD3 R16, R16, c[0x0][0x194], RZ ;  /* 0x0000650010107a10 */ /* 0x000fe20007ffe0ff */
[----:B--2---:R-:W-:-:S04]  /*0aa0*/  FADD.FTZ R5, R12, R10 ;  /* 0x0000000a0c057221 */ /* 0x004fc80000010000 */
[----:B------:R-:W-:Y:S01]  /*0ab0*/  FFMA.FTZ R15, R5, R15, 9.9999999392252902908e-09 ;  /* 0x322bcc77050f7423 */ /* 0x000fe2000001000f */
[----:B------:R-:W-:-:S05]  /*0ac0*/  FMNMX.FTZ R5, R12, R10, PT ;  /* 0x0000000a0c057209 */ /* 0x000fca0003810000 */
[----:B------:R-:W0:Y:S01]  /*0ad0*/  MUFU.RCP R15, R15 ;  /* 0x0000000f000f7308 */ /* 0x000e220000001000 */
[----:B------:R-:W-:Y:S02]  /*0ae0*/  FADD.FTZ R10, R10, R5 ;  /* 0x000000050a0a7221 */ /* 0x000fe40000010000 */
[----:B---3--:R-:W-:Y:S02]  /*0af0*/  FADD.FTZ R5, -R8, R6 ;  /* 0x0000000608057221 */ /* 0x008fe40000010100 */
[----:B------:R-:W-:-:S04]  /*0b00*/  FMUL.FTZ R10, R10, c[0x0][0x198] ;  /* 0x000066000a0a7a20 */ /* 0x000fc80000410000 */
[----:B------:R-:W-:-:S04]  /*0b10*/  FFMA.FTZ R5, R5, R5, -R10 ;  /* 0x0000000505057223 */ /* 0x000fc8000001080a */
[----:B0-----:R-:W-:Y:S01]  /*0b20*/  FFMA.FTZ R0, R5, R15, R0 ;  /* 0x0000000f05007223 */ /* 0x001fe20000010000 */
[----:B------:R-:W-:Y:S07]  /*0b30*/  @!P0 BRA `(.L_x_275) ;  /* 0xfffffe8000008947 */ /* 0x000fee000383ffff */
.L_x_274:
[----:B------:R-:W0:Y:S01]  /*0b40*/  @P1 I2F R2, R2 ;  /* 0x0000000200021306 */ /* 0x000e220000201400 */
[----:B------:R-:W-:-:S05]  /*0b50*/  MOV R6, 0x4 ;  /* 0x0000000400067802 */ /* 0x000fca0000000f00 */
[----:B------:R-:W-:Y:S01]  /*0b60*/  IMAD.WIDE R6, R3, R6, c[0x0][0x178] ;  /* 0x00005e0003067625 */ /* 0x000fe200078e0206 */
[----:B0-----:R-:W0:Y:S02]  /*0b70*/  @P1 MUFU.RCP R5, R2 ;  /* 0x0000000200051308 */ /* 0x001e240000001000 */
[----:B0-----:R-:W-:-:S08]  /*0b80*/  @P1 FMUL.FTZ R0, R0, R5 ;  /* 0x0000000500001220 */ /* 0x001fd00000410000 */
[----:B------:R-:W-:Y:S01]  /*0b90*/  STG.E.SYS [R6], R0 ;  /* 0x0000000006007386 */ /* 0x000fe2000010e900 */
[----:B------:R-:W-:Y:S05]  /*0ba0*/  EXIT ;  /* 0x000000000000794d */ /* 0x000fea0003800000 */
.L_x_276:
[----:B------:R-:W-:-:S00]  /*0bb0*/  BRA `(.L_x_276) ;  /* 0xfffffff000007947 */ /* 0x000fc0000383ffff */
[----:B------:R-:W-:-:S00]  /*0bc0*/  NOP ;  /* 0x0000000000007918 */ /* 0x000fc00000000000 */
[----:B------:R-:W-:-:S00]  /*0bd0*/  NOP ;  /* 0x0000000000007918 */ /* 0x000fc00000000000 */
[----:B------:R-:W-:-:S00]  /*0be0*/  NOP ;  /* 0x0000000000007918 */ /* 0x000fc00000000000 */
[----:B------:R-:W-:-:S00]  /*0bf0*/  NOP ;  /* 0x0000000000007918 */ /* 0x000fc00000000000 */
.L_x_456:


//--------------------- .text.kernel_cuda_filter_construct_transform --------------------------
	.section	.text.kernel_cuda_filter_construct_transform,"ax",@progbits
	.sectioninfo	@"SHI_REGISTERS=125"
	.align	128
        .global         kernel_cuda_filter_construct_transform
        .type           kernel_cuda_filter_construct_transform,@function
        .size           kernel_cuda_filter_construct_transform,(.L_x_457 - kernel_cuda_filter_construct_transform)
        .other          kernel_cuda_filter_construct_transform,@"STO_CUDA_ENTRY STV_DEFAULT"
kernel_cuda_filter_construct_transform:
.text.kernel_cuda_filter_construct_transform:
[----:B------:R-:W-:-:S08]  /*0000*/  MOV R1, c[0x0][0x28] ;  /* 0x00000a0000017a02 */ /* 0x000fd00000000f00 */
[----:B------:R-:W0:Y:S01]  /*0010*/  S2R R3, SR_CTAID.Y ;  /* 0x0000000000037919 */ /* 0x000e220000002600 */
[----:B------:R-:W0:Y:S01]  /*0020*/  S2R R81, SR_TID.Y ;  /* 0x0000000000517919 */ /* 0x000e220000002200 */
[----:B------:R-:W1:Y:S01]  /*0030*/  S2R R0, SR_CTAID.X ;  /* 0x0000000000007919 */ /* 0x000e620000002500 */
[----:B------:R-:W1:Y:S01]  /*0040*/  S2R R86, SR_TID.X ;  /* 0x0000000000567919 */ /* 0x000e620000002100 */
[----:B------:R-:W-:Y:S01]  /*0050*/  IADD3 R1, R1, -0x190, RZ ;  /* 0xfffffe7001017810 */ /* 0x000fe20007ffe0ff */
[----:B0-----:R-:W-:Y:S02]  /*0060*/  IMAD R3, R3, c[0x0][0x4], R81 ;  /* 0x0000010003037a24 */ /* 0x001fe400078e0251 */
[----:B-1----:R-:W-:-:S03]  /*0070*/  IMAD R66, R0, c[0x0][0x0], R86 ;  /* 0x0000000000427a24 */ /* 0x002fc600078e0256 */
[----:B------:R-:W-:-:S04]  /*0080*/  ISETP.GE.AND P0, PT, R3, c[0x0][0x18c], PT ;  /* 0x0000630003007a0c */ /* 0x000fc80003f06270 */
[----:B------:R-:W-:-:S12]  /*0090*/  ISETP.GE.OR P0, PT, R66, c[0x0][0x188], P0 ;  /* 0x0000620042007a0c */ /* 0x000fd80000706670 */
[----:B------:R-:W-:Y:S05]  /*00a0*/  @P0 EXIT ;  /* 0x000000000000094d */ /* 0x000fea0003800000 */
[----:B------:R-:W-:Y:S01]  /*00b0*/  ULDC UR4, c[0x0][0x1a0] ;  /* 0x0000680000047ab9 */ /* 0x000fe20000000800 */
[----:B------:R-:W-:Y:S01]  /*00c0*/  MOV R0, c[0x0][0x190] ;  /* 0x0000640000007a02 */ /* 0x000fe20000000f00 */
[----:B------:R-:W-:Y:S01]  /*00d0*/  UIADD3 UR4, UR4, 0x1, URZ ;  /* 0x0000000104047890 */ /* 0x000fe2000fffe03f */
[C---:B------:R-:W-:Y:S01]  /*00e0*/  IADD3 R4, R3.reuse, c[0x0][0x184], RZ ;  /* 0x0000610003047a10 */ /* 0x040fe20007ffe0ff */
[----:B------:R-:W-:Y:S01]  /*00f0*/  BSSY B1, `(.L_x_277) ;  /* 0x0000146000017945 */ /* 0x000fe20003800000 */
[----:B------:R-:W-:Y:S01]  /*0100*/  IADD3 R2, R66, c[0x0][0x180], RZ ;  /* 0x0000600042027a10 */ /* 0x000fe20007ffe0ff */
[----:B------:R-:W-:Y:S01]  /*0110*/  CS2R R16, SRZ ;  /* 0x0000000000107805 */ /* 0x000fe2000001ff00 */
[----:B------:R-:W-:Y:S01]  /*0120*/  IADD3 R0, -R0, 0x3, RZ ;  /* 0x0000000300007810 */ /* 0x000fe20007ffe1ff */
[----:B------:R-:W-:Y:S01]  /*0130*/  CS2R R18, SRZ ;  /* 0x0000000000127805 */ /* 0x000fe2000001ff00 */
[C---:B------:R-:W-:Y:S01]  /*0140*/  IADD3 R5, R4.reuse, -c[0x0][0x1a0], RZ ;  /* 0x8000680004057a10 */ /* 0x040fe20007ffe0ff */
[----:B------:R-:W-:Y:S01]  /*0150*/  IMAD R66, R3, c[0x0][0x188], R66 ;  /* 0x0000620003427a24 */ /* 0x000fe200078e0242 */
[----:B------:R-:W-:Y:S01]  /*0160*/  IADD3 R4, R4, UR4, RZ ;  /* 0x0000000404047c10 */ /* 0x000fe2000fffe0ff */
[----:B------:R-:W-:Y:S01]  /*0170*/  CS2R R20, SRZ ;  /* 0x0000000000147805 */ /* 0x000fe2000001ff00 */
[----:B------:R-:W-:-:S02]  /*0180*/  IADD3 R85, R2, -c[0x0][0x1a0], RZ ;  /* 0x8000680002557a10 */ /* 0x000fc40007ffe0ff */
[----:B------:R-:W-:Y:S02]  /*0190*/  IADD3 R36, R0, c[0x0][0x198], RZ ;  /* 0x0000660000247a10 */ /* 0x000fe40007ffe0ff */
[----:B------:R-:W-:Y:S02]  /*01a0*/  IMNMX R0, R5, c[0x0][0x194], !PT ;  /* 0x0000650005007a17 */ /* 0x000fe40007800200 */
[----:B------:R-:W-:Y:S02]  /*01b0*/  IMNMX R67, R4, c[0x0][0x19c], PT ;  /* 0x0000670004437a17 */ /* 0x000fe40003800200 */
[----:B------:R-:W-:Y:S02]  /*01c0*/  IMNMX R85, R85, c[0x0][0x190], !PT ;  /* 0x0000640055557a17 */ /* 0x000fe40007800200 */
[----:B------:R-:W-:Y:S02]  /*01d0*/  ISETP.GT.AND P0, PT, R67, R0, PT ;  /* 0x000000004300720c */ /* 0x000fe40003f04270 */
[----:B------:R-:W-:-:S02]  /*01e0*/  LOP3.LUT R36, R36, 0xfffffffc, RZ, 0xc0, !PT ;  /* 0xfffffffc24247812 */ /* 0x000fc400078ec0ff */
[----:B------:R-:W-:Y:S02]  /*01f0*/  IADD3 R5, R0, -c[0x0][0x194], RZ ;  /* 0x8000650000057a10 */ /* 0x000fe40007ffe0ff */
[----:B------:R-:W-:Y:S02]  /*0200*/  IADD3 R6, R85, -c[0x0][0x190], RZ ;  /* 0x8000640055067a10 */ /* 0x000fe40007ffe0ff */
[----:B------:R-:W-:Y:S02]  /*0210*/  IADD3 R2, R2, UR4, RZ ;  /* 0x0000000402027c10 */ /* 0x000fe4000fffe0ff */
[----:B------:R-:W-:Y:S01]  /*0220*/  MOV R88, 0x4 ;  /* 0x0000000400587802 */ /* 0x000fe20000000f00 */
[----:B------:R-:W-:Y:S01]  /*0230*/  IMAD R5, R36, R5, R6 ;  /* 0x0000000524057224 */ /* 0x000fe200078e0206 */
[----:B------:R-:W-:Y:S02]  /*0240*/  MOV R68, c[0x0][0x188] ;  /* 0x0000620000447a02 */ /* 0x000fe40000000f00 */
[----:B------:R-:W-:Y:S01]  /*0250*/  IMNMX R87, R2, c[0x0][0x198], PT ;  /* 0x0000660002577a17 */ /* 0x000fe20003800200 */
[----:B------:R-:W-:Y:S01]  /*0260*/  IMAD.WIDE R88, R5, R88, c[0x0][0x160] ;  /* 0x0000580005587625 */ /* 0x000fe200078e0258 */
[----:B------:R-:W-:Y:S01]  /*0270*/  MOV R22, RZ ;  /* 0x000000ff00167202 */ /* 0x000fe20000000f00 */
[----:B------:R-:W-:Y:S01]  /*0280*/  IMAD R68, R68, c[0x0][0x18c], RZ ;  /* 0x0000630044447a24 */ /* 0x000fe200078e02ff */
[----:B------:R-:W-:-:S02]  /*0290*/  MOV R92, RZ ;  /* 0x000000ff005c7202 */ /* 0x000fc40000000f00 */
[----:B------:R-:W-:Y:S02]  /*02a0*/  MOV R24, RZ ;  /* 0x000000ff00187202 */ /* 0x000fe40000000f00 */
[----:B------:R-:W-:Y:S02]  /*02b0*/  MOV R27, RZ ;  /* 0x000000ff001b7202 */ /* 0x000fe40000000f00 */
[----:B------:R-:W-:Y:S01]  /*02c0*/  IADD3 R69, -R85, R87, RZ ;  /* 0x0000005755457210 */ /* 0x000fe20007ffe1ff */
[----:B------:R-:W-:Y:S07]  /*02d0*/  @!P0 BRA `(.L_x_278) ;  /* 0x0000127000008947 */ /* 0x000fee0003800000 */
[----:B------:R0:W0:Y:S01]  /*02e0*/  I2F R2, R85 ;  /* 0x0000005500027306 */ /* 0x0000220000201400 */
[----:B------:R-:W-:Y:S01]  /*02f0*/  CS2R R16, SRZ ;  /* 0x0000000000107805 */ /* 0x000fe2000001ff00 */
[----:B------:R-:W-:Y:S01]  /*0300*/  CS2R R18, SRZ ;  /* 0x0000000000127805 */ /* 0x000fe2000001ff00 */
[----:B------:R-:W-:Y:S01]  /*0310*/  IADD3 R25, R85, 0x1, RZ ;  /* 0x0000000155197810 */ /* 0x000fe20007ffe0ff */
[----:B------:R-:W-:Y:S01]  /*0320*/  CS2R R20, SRZ ;  /* 0x0000000000147805 */ /* 0x000fe2000001ff00 */
[----:B------:R-:W-:-:S02]  /*0330*/  MOV R22, RZ ;  /* 0x000000ff00167202 */ /* 0x000fc40000000f00 */
[----:B------:R-:W-:Y:S02]  /*0340*/  MOV R92, RZ ;  /* 0x000000ff005c7202 */ /* 0x000fe40000000f00 */
[----:B------:R-:W-:Y:S02]  /*0350*/  MOV R24, RZ ;  /* 0x000000ff00187202 */ /* 0x000fe40000000f00 */
[----:B------:R-:W-:Y:S02]  /*0360*/  MOV R27, RZ ;  /* 0x000000ff001b7202 */ /* 0x000fe40000000f00 */
[----:B------:R-:W-:Y:S02]  /*0370*/  MOV R23, R0 ;  /* 0x0000000000177202 */ /* 0x000fe40000000f00 */
[----:B------:R-:W-:Y:S02]  /*0380*/  MOV R14, R88 ;  /* 0x00000058000e7202 */ /* 0x000fe40000000f00 */
[----:B0-----:R-:W-:-:S08]  /*0390*/  MOV R15, R89 ;  /* 0x00000059000f7202 */ /* 0x001fd00000000f00 */
.L_x_293:
[----:B------:R-:W-:Y:S01]  /*03a0*/  ISETP.GT.AND P0, PT, R87, R85, PT ;  /* 0x000000555700720c */ /* 0x000fe20003f04270 */
[----:B------:R-:W-:Y:S11]  /*03b0*/  BSSY B0, `(.L_x_279) ;  /* 0x0000114000007945 */ /* 0x000ff60003800000 */
[----:B------:R-:W-:Y:S05]  /*03c0*/  @!P0 BRA `(.L_x_280) ;  /* 0x0000110000008947 */ /* 0x000fea0003800000 */
[----:B------:R-:W-:Y:S01]  /*03d0*/  LOP3.LUT R3, R69, 0x3, RZ, 0xc0, !PT ;  /* 0x0000000345037812 */ /* 0x000fe200078ec0ff */
[----:B------:R-:W-:Y:S01]  /*03e0*/  BSSY B2, `(.L_x_281) ;  /* 0x000009d000027945 */ /* 0x000fe20003800000 */
[----:B------:R-:W-:-:S02]  /*03f0*/  CS2R R4, SRZ ;  /* 0x0000000000047805 */ /* 0x000fc4000001ff00 */
[----:B------:R-:W-:-:S12]  /*0400*/  ISETP.NE.AND P0, PT, R3, RZ, PT ;  /* 0x000000ff0300720c */ /* 0x000fd80003f05270 */
[----:B------:R-:W-:Y:S05]  /*0410*/  @!P0 BRA `(.L_x_282) ;  /* 0x0000098000008947 */ /* 0x000fea0003800000 */
[----:B------:R-:W-:Y:S01]  /*0420*/  ISETP.NE.AND P0, PT, R3, 0x1, PT ;  /* 0x000000010300780c */ /* 0x000fe20003f05270 */
[----:B------:R-:W-:Y:S11]  /*0430*/  BSSY B3, `(.L_x_283) ;  /* 0x0000065000037945 */ /* 0x000ff60003800000 */
[----:B------:R-:W-:Y:S05]  /*0440*/  @!P0 BRA `(.L_x_284) ;  /* 0x0000062000008947 */ /* 0x000fea0003800000 */
[----:B------:R-:W-:Y:S01]  /*0450*/  ISETP.NE.AND P0, PT, R3, 0x2, PT ;  /* 0x000000020300780c */ /* 0x000fe20003f05270 */
[----:B------:R-:W-:Y:S11]  /*0460*/  BSSY B4, `(.L_x_285) ;  /* 0x0000031000047945 */ /* 0x000ff60003800000 */
[----:B------:R-:W-:Y:S05]  /*0470*/  @!P0 BRA `(.L_x_286) ;  /* 0x000002e000008947 */ /* 0x000fea0003800000 */
[----:B------:R-:W-:Y:S01]  /*0480*/  MOV R40, c[0x0][0x1a8] ;  /* 0x00006a0000287a02 */ /* 0x000fe20000000f00 */
[----:B------:R0:W2:Y:S01]  /*0490*/  LDG.E.SYS R26, [R14] ;  /* 0x000000000e1a7381 */ /* 0x0000a200001ee900 */
[----:B------:R-:W-:-:S02]  /*04a0*/  MOV R12, 0x4 ;  /* 0x00000004000c7802 */ /* 0x000fc40000000f00 */
[C---:B------:R-:W-:Y:S01]  /*04b0*/  SHF.L.U32 R28, R40.reuse, 0x1, RZ ;  /* 0x00000001281c7819 */ /* 0x040fe200000006ff */
[C---:B------:R-:W-:Y:S01]  /*04c0*/  IMAD R39, R40.reuse, 0x6, RZ ;  /* 0x0000000628277824 */ /* 0x040fe200078e02ff */
[-C--:B------:R-:W-:Y:S01]  /*04d0*/  LEA R31, R40, R40.reuse, 0x1 ;  /* 0x00000028281f7211 */ /* 0x080fe200078e08ff */
[--C-:B------:R-:W-:Y:S01]  /*04e0*/  IMAD.WIDE R12, R12, c[0x0][0x1a8], R14.reuse ;  /* 0x00006a000c0c7a25 */ /* 0x100fe200078e020e */
[----:B------:R-:W-:Y:S01]  /*04f0*/  SHF.L.U32 R32, R40, 0x2, RZ ;  /* 0x0000000228207819 */ /* 0x000fe200000006ff */
[--C-:B------:R-:W-:Y:S01]  /*0500*/  IMAD.WIDE R28, R28, 0x4, R14.reuse ;  /* 0x000000041c1c7825 */ /* 0x100fe200078e020e */
[CC--:B------:R-:W-:Y:S01]  /*0510*/  LEA R35, R40.reuse, R40.reuse, 0x2 ;  /* 0x0000002828237211 */ /* 0x0c0fe200078e10ff */
[--C-:B------:R-:W-:Y:S01]  /*0520*/  IMAD.WIDE R30, R31, 0x4, R14.reuse ;  /* 0x000000041f1e7825 */ /* 0x100fe200078e020e */
[----:B------:R-:W-:Y:S01]  /*0530*/  LEA R40, R40, -R40, 0x3 ;  /* 0x8000002828287211 */ /* 0x000fe200078e18ff */
[--C-:B------:R-:W-:Y:S02]  /*0540*/  IMAD.WIDE R32, R32, 0x4, R14.reuse ;  /* 0x0000000420207825 */ /* 0x100fe400078e020e */
[----:B------:R-:W-:-:S02]  /*0550*/  IMAD.WIDE R34, R35, 0x4, R14 ;  /* 0x0000000423227825 */ /* 0x000fc400078e020e */
[--C-:B------:R-:W-:Y:S01]  /*0560*/  IMAD.WIDE R38, R39, 0x4, R14.reuse ;  /* 0x0000000427267825 */ /* 0x100fe200078e020e */
[----:B------:R-:W3:Y:S01]  /*0570*/  LDG.E.SYS R5, [R12] ;  /* 0x000000000c057381 */ /* 0x000ee200001ee900 */
[----:B------:R-:W-:-:S03]  /*0580*/  IMAD.WIDE R40, R40, 0x4, R14 ;  /* 0x0000000428287825 */ /* 0x000fc600078e020e */
[----:B------:R-:W4:Y:S04]  /*0590*/  LDG.E.SYS R6, [R28] ;  /* 0x000000001c067381 */ /* 0x000f2800001ee900 */
[----:B------:R-:W4:Y:S04]  /*05a0*/  LDG.E.SYS R7, [R30] ;  /* 0x000000001e077381 */ /* 0x000f2800001ee900 */
[----:B------:R-:W5:Y:S04]  /*05b0*/  LDG.E.SYS R8, [R32] ;  /* 0x0000000020087381 */ /* 0x000f6800001ee900 */
[----:B------:R-:W5:Y:S04]  /*05c0*/  LDG.E.SYS R9, [R34] ;  /* 0x0000000022097381 */ /* 0x000f6800001ee900 */
[----:B------:R-:W5:Y:S04]  /*05d0*/  LDG.E.SYS R10, [R38] ;  /* 0x00000000260a7381 */ /* 0x000f6800001ee900 */
[----:B------:R-:W5:Y:S01]  /*05e0*/  LDG.E.SYS R11, [R40] ;  /* 0x00000000280b7381 */ /* 0x000f6200001ee900 */
[----:B------:R-:W-:-:S04]  /*05f0*/  IMAD R4, R81, c[0x0][0x0], R86 ;  /* 0x0000000051047a24 */ /* 0x000fc800078e0256 */
[----:B------:R-:W-:Y:S01]  /*0600*/  IMAD R37, R4, 0x28, RZ ;  /* 0x0000002804257824 */ /* 0x000fe200078e02ff */
[----:B------:R-:W1:Y:S01]  /*0610*/  I2F R3, R23 ;  /* 0x0000001700037306 */ /* 0x000e620000201400 */
[----:B0-----:R-:W-:Y:S01]  /*0620*/  IADD3 R14, P0, R14, 0x4, RZ ;  /* 0x000000040e0e7810 */ /* 0x001fe20007f1e0ff */
[----:B------:R-:W-:-:S03]  /*0630*/  FADD.FTZ R27, R27, R2 ;  /* 0x000000021b1b7221 */ /* 0x000fc60000010000 */
[----:B------:R-:W-:Y:S01]  /*0640*/  IADD3.X R15, RZ, R15, RZ, P0, !PT ;  /* 0x0000000fff0f7210 */ /* 0x000fe200007fe4ff */
[----:B--2---:R-:W-:-:S08]  /*0650*/  FADD.FTZ R4, |R26|, -RZ ;  /* 0x800000ff1a047221 */ /* 0x004fd00000010200 */
[----:B---3--:R-:W-:Y:S04]  /*0660*/  STS.64 [R37+0x8], R4 ;  /* 0x0000080425007388 */ /* 0x008fe80000000a00 */
[----:B----4-:R-:W-:Y:S04]  /*0670*/  STS.64 [R37+0x10], R6 ;  /* 0x0000100625007388 */ /* 0x010fe80000000a00 */
[----:B-----5:R-:W-:Y:S04]  /*0680*/  STS.64 [R37+0x18], R8 ;  /* 0x0000180825007388 */ /* 0x020fe80000000a00 */
[----:B------:R-:W-:Y:S01]  /*0690*/  STS.64 [R37+0x20], R10 ;  /* 0x0000200a25007388 */ /* 0x000fe20000000a00 */
[----:B-1----:R-:W-:-:S02]  /*06a0*/  FADD.FTZ R24, R24, R3 ;  /* 0x0000000318187221 */ /* 0x002fc40000010000 */
[----:B------:R-:W-:Y:S01]  /*06b0*/  FADD.FTZ R92, R92, |R26| ;  /* 0x4000001a5c5c7221 */ /* 0x000fe20000010000 */
[----:B------:R0:W-:Y:S01]  /*06c0*/  STS.64 [R37], R2 ;  /* 0x0000000225007388 */ /* 0x0001e20000000a00 */
[----:B------:R-:W-:Y:S02]  /*06d0*/  FADD.FTZ R22, R22, R5 ;  /* 0x0000000516167221 */ /* 0x000fe40000010000 */
[----:B------:R-:W-:Y:S02]  /*06e0*/  FADD.FTZ R21, R21, R6 ;  /* 0x0000000615157221 */ /* 0x000fe40000010000 */
[----:B------:R-:W-:Y:S02]  /*06f0*/  FADD.FTZ R20, R20, R7 ;  /* 0x0000000714147221 */ /* 0x000fe40000010000 */
[----:B------:R-:W-:Y:S02]  /*0700*/  FADD.FTZ R19, R19, R8 ;  /* 0x0000000813137221 */ /* 0x000fe40000010000 */
[----:B------:R-:W-:-:S02]  /*0710*/  FADD.FTZ R18, R18, R9 ;  /* 0x0000000912127221 */ /* 0x000fc40000010000 */
[----:B------:R-:W-:Y:S01]  /*0720*/  FADD.FTZ R17, R17, R10 ;  /* 0x0000000a11117221 */ /* 0x000fe20000010000 */
[----:B0-----:R-:W-:Y:S01]  /*0730*/  MOV R3, R25 ;  /* 0x0000001900037202 */ /* 0x001fe20000000f00 */
[----:B------:R-:W-:Y:S01]  /*0740*/  FADD.FTZ R16, R16, R11 ;  /* 0x0000000b10107221 */ /* 0x000fe20000010000 */
[----:B------:R-:W-:Y:S07]  /*0750*/  BRA `(.L_x_287) ;  /* 0x0000001000007947 */ /* 0x000fee0003800000 */
.L_x_286:
[----:B------:R-:W-:-:S08]  /*0760*/  MOV R3, R85 ;  /* 0x0000005500037202 */ /* 0x000fd00000000f00 */
.L_x_287:
[----:B------:R-:W-:Y:S05]  /*0770*/  BSYNC B4 ;  /* 0x0000000000047941 */ /* 0x000fea0003800000 */
.L_x_285:
[----:B------:R-:W-:Y:S01]  /*0780*/  MOV R5, c[0x0][0x1a8] ;  /* 0x00006a0000057a02 */ /* 0x000fe20000000f00 */
[----:B------:R0:W2:Y:S01]  /*0790*/  LDG.E.SYS R26, [R14] ;  /* 0x000000000e1a7381 */ /* 0x0000a200001ee900 */
[----:B------:R-:W-:Y:S02]  /*07a0*/  MOV R4, 0x4 ;  /* 0x0000000400047802 */ /* 0x000fe40000000f00 */
[C---:B------:R-:W-:Y:S01]  /*07b0*/  SHF.L.U32 R28, R5.reuse, 0x1, RZ ;  /* 0x00000001051c7819 */ /* 0x040fe200000006ff */
[C---:B------:R-:W-:Y:S01]  /*07c0*/  IMAD R39, R5.reuse, 0x6, RZ ;  /* 0x0000000605277824 */ /* 0x040fe200078e02ff */
[CC--:B------:R-:W-:Y:S02]  /*07d0*/  LEA R31, R5.reuse, R5.reuse, 0x1 ;  /* 0x00000005051f7211 */ /* 0x0c0fe400078e08ff */
[C---:B------:R-:W-:Y:S01]  /*07e0*/  SHF.L.U32 R32, R5.reuse, 0x2, RZ ;  /* 0x0000000205207819 */ /* 0x040fe200000006ff */
[--C-:B------:R-:W-:Y:S01]  /*07f0*/  IMAD.WIDE R28, R28, 0x4, R14.reuse ;  /* 0x000000041c1c7825 */ /* 0x100fe200078e020e */
[-C--:B------:R-:W-:Y:S01]  /*0800*/  LEA R35, R5, R5.reuse, 0x2 ;  /* 0x0000000505237211 */ /* 0x080fe200078e10ff */
[--C-:B------:R-:W-:Y:S01]  /*0810*/  IMAD.WIDE R30, R31, 0x4, R14.reuse ;  /* 0x000000041f1e7825 */ /* 0x100fe200078e020e */
[----:B------:R-:W-:Y:S01]  /*0820*/  LEA R40, R5, -R5, 0x3 ;  /* 0x8000000505287211 */ /* 0x000fe200078e18ff */
[----:B------:R-:W-:-:S02]  /*0830*/  IMAD.WIDE R4, R4, c[0x0][0x1a8], R14 ;  /* 0x00006a0004047a25 */ /* 0x000fc400078e020e */
[--C-:B------:R-:W-:Y:S02]  /*0840*/  IMAD.WIDE R32, R32, 0x4, R14.reuse ;  /* 0x0000000420207825 */ /* 0x100fe400078e020e */
[--C-:B------:R-:W-:Y:S02]  /*0850*/  IMAD.WIDE R34, R35, 0x4, R14.reuse ;  /* 0x0000000423227825 */ /* 0x100fe400078e020e */
[--C-:B------:R-:W-:Y:S01]  /*0860*/  IMAD.WIDE R38, R39, 0x4, R14.reuse ;  /* 0x0000000427267825 */ /* 0x100fe200078e020e */
[----:B------:R-:W3:Y:S01]  /*0870*/  LDG.E.SYS R6, [R28] ;  /* 0x000000001c067381 */ /* 0x000ee200001ee900 */
[----:B------:R-:W-:-:S03]  /*0880*/  IMAD.WIDE R40, R40, 0x4, R14 ;  /* 0x0000000428287825 */ /* 0x000fc600078e020e */
[----:B------:R2:W4:Y:S04]  /*0890*/  LDG.E.SYS R5, [R4] ;  /* 0x0000000004057381 */ /* 0x00052800001ee900 */
[----:B------:R-:W3:Y:S04]  /*08a0*/  LDG.E.SYS R7, [R30] ;  /* 0x000000001e077381 */ /* 0x000ee800001ee900 */
[----:B------:R-:W5:Y:S04]  /*08b0*/  LDG.E.SYS R8, [R32] ;  /* 0x0000000020087381 */ /* 0x000f6800001ee900 */
[----:B------:R-:W5:Y:S04]  /*08c0*/  LDG.E.SYS R9, [R34] ;  /* 0x0000000022097381 */ /* 0x000f6800001ee900 */
[----:B------:R-:W3:Y:S04]  /*08d0*/  LDG.E.SYS R10, [R38] ;  /* 0x00000000260a7381 */ /* 0x000ee800001ee900 */
[----:B------:R-:W5:Y:S01]  /*08e0*/  LDG.E.SYS R11, [R40] ;  /* 0x00000000280b7381 */ /* 0x000f6200001ee900 */
[----:B------:R1:W2:Y:S01]  /*08f0*/  I2F R12, R3 ;  /* 0x00000003000c7306 */ /* 0x0002a20000201400 */
[----:B------:R-:W2:Y:S01]  /*0900*/  I2F R13, R23 ;  /* 0x00000017000d7306 */ /* 0x000ea20000201400 */
[----:B------:R-:W-:-:S04]  /*0910*/  IMAD R37, R81, c[0x0][0x0], R86 ;  /* 0x0000000051257a24 */ /* 0x000fc800078e0256 */
[----:B------:R-:W-:Y:S01]  /*0920*/  IMAD R42, R37, 0x28, RZ ;  /* 0x00000028252a7824 */ /* 0x000fe200078e02ff */
[----:B0-----:R-:W-:Y:S02]  /*0930*/  IADD3 R14, P0, R14, 0x4, RZ ;  /* 0x000000040e0e7810 */ /* 0x001fe40007f1e0ff */
[----:B-1----:R-:W-:Y:S02]  /*0940*/  IADD3 R3, R3, 0x1, RZ ;  /* 0x0000000103037810 */ /* 0x002fe40007ffe0ff */
[----:B------:R-:W-:Y:S01]  /*0950*/  IADD3.X R15, RZ, R15, RZ, P0, !PT ;  /* 0x0000000fff0f7210 */ /* 0x000fe200007fe4ff */
[----:B--2---:R-:W-:Y:S02]  /*0960*/  FADD.FTZ R4, |R26|, -RZ ;  /* 0x800000ff1a047221 */ /* 0x004fe40000010200 */
[----:B------:R-:W-:-:S06]  /*0970*/  FADD.FTZ R92, R92, |R26| ;  /* 0x4000001a5c5c7221 */ /* 0x000fcc0000010000 */
[----:B----4-:R0:W-:Y:S04]  /*0980*/  STS.64 [R42+0x8], R4 ;  /* 0x000008042a007388 */ /* 0x0101e80000000a00 */
[----:B------:R0:W-:Y:S04]  /*0990*/  STS.64 [R42], R12 ;  /* 0x0000000c2a007388 */ /* 0x0001e80000000a00 */
[----:B---3--:R0:W-:Y:S04]  /*09a0*/  STS.64 [R42+0x10], R6 ;  /* 0x000010062a007388 */ /* 0x0081e80000000a00 */
[----:B-----5:R0:W-:Y:S04]  /*09b0*/  STS.64 [R42+0x18], R8 ;  /* 0x000018082a007388 */ /* 0x0201e80000000a00 */
[----:B------:R0:W-:Y:S01]  /*09c0*/  STS.64 [R42+0x20], R10 ;  /* 0x0000200a2a007388 */ /* 0x0001e20000000a00 */
[----:B------:R-:W-:-:S02]  /*09d0*/  FADD.FTZ R27, R27, R12 ;  /* 0x0000000c1b1b7221 */ /* 0x000fc40000010000 */
[----:B------:R-:W-:Y:S02]  /*09e0*/  FADD.FTZ R24, R24, R13 ;  /* 0x0000000d18187221 */ /* 0x000fe40000010000 */
[----:B------:R-:W-:Y:S02]  /*09f0*/  FADD.FTZ R22, R22, R5 ;  /* 0x0000000516167221 */ /* 0x000fe40000010000 */
[----:B------:R-:W-:Y:S02]  /*0a00*/  FADD.FTZ R21, R21, R6 ;  /* 0x0000000615157221 */ /* 0x000fe40000010000 */
[----:B------:R-:W-:Y:S02]  /*0a10*/  FADD.FTZ R20, R20, R7 ;  /* 0x0000000714147221 */ /* 0x000fe40000010000 */
[----:B------:R-:W-:Y:S02]  /*0a20*/  FADD.FTZ R19, R19, R8 ;  /* 0x0000000813137221 */ /* 0x000fe40000010000 */
[----:B------:R-:W-:-:S02]  /*0a30*/  FADD.FTZ R18, R18, R9 ;  /* 0x0000000912127221 */ /* 0x000fc40000010000 */
[----:B------:R-:W-:Y:S02]  /*0a40*/  FADD.FTZ R17, R17, R10 ;  /* 0x0000000a11117221 */ /* 0x000fe40000010000 */
[----:B------:R-:W-:Y:S01]  /*0a50*/  FADD.FTZ R16, R16, R11 ;  /* 0x0000000b10107221 */ /* 0x000fe20000010000 */
[----:B------:R-:W-:Y:S07]  /*0a60*/  BRA `(.L_x_288) ;  /* 0x0000001000007947 */ /* 0x000fee0003800000 */
.L_x_284:
[----:B------:R-:W-:-:S08]  /*0a70*/  MOV R3, R85 ;  /* 0x0000005500037202 */ /* 0x000fd00000000f00 */
.L_x_288:
[----:B0-----:R-:W-:Y:S05]  /*0a80*/  BSYNC B3 ;  /* 0x0000000000037941 */ /* 0x001fea0003800000 */
.L_x_283:
        /* <DEDUP_REMOVED lines=11> */
[----:B------:R-:W-:-:S02]  /*0b40*/  IMAD.WIDE R32, R32, 0x4, R14 ;  /* 0x0000000420207825 */ /* 0x000fc400078e020e */
[--C-:B------:R-:W-:Y:S02]  /*0b50*/  IMAD.WIDE R34, R35, 0x4, R14.reuse ;  /* 0x0000000423227825 */ /* 0x100fe400078e020e */
[--C-:B------:R-:W-:Y:S02]  /*0b60*/  IMAD.WIDE R38, R39, 0x4, R14.reuse ;  /* 0x0000000427267825 */ /* 0x100fe400078e020e */
[--C-:B------:R-:W-:Y:S01]  /*0b70*/  IMAD.WIDE R40, R40, 0x4, R14.reuse ;  /* 0x0000000428287825 */ /* 0x100fe200078e020e */
[----:B------:R-:W3:Y:S01]  /*0b80*/  LDG.E.SYS R6, [R28] ;  /* 0x000000001c067381 */ /* 0x000ee200001ee900 */
[----:B------:R-:W-:-:S03]  /*0b90*/  IMAD.WIDE R4, R4, c[0x0][0x1a8], R14 ;  /* 0x00006a0004047a25 */ /* 0x000fc600078e020e */
[----:B------:R-:W3:Y:S04]  /*0ba0*/  LDG.E.SYS R7, [R30] ;  /* 0x000000001e077381 */ /* 0x000ee800001ee900 */
[----:B------:R-:W4:Y:S04]  /*0bb0*/  LDG.E.SYS R8, [R32] ;  /* 0x0000000020087381 */ /* 0x000f2800001ee900 */
[----:B------:R-:W4:Y:S04]  /*0bc0*/  LDG.E.SYS R9, [R34] ;  /* 0x0000000022097381 */ /* 0x000f2800001ee900 */
[----:B------:R-:W5:Y:S04]  /*0bd0*/  LDG.E.SYS R10, [R38] ;  /* 0x00000000260a7381 */ /* 0x000f6800001ee900 */
[----:B------:R-:W5:Y:S04]  /*0be0*/  LDG.E.SYS R11, [R40] ;  /* 0x00000000280b7381 */ /* 0x000f6800001ee900 */
[----:B------:R2:W5:Y:S01]  /*0bf0*/  LDG.E.SYS R5, [R4] ;  /* 0x0000000004057381 */ /* 0x00056200001ee900 */
[----:B------:R1:W2:Y:S01]  /*0c00*/  I2F R12, R3 ;  /* 0x00000003000c7306 */ /* 0x0002a20000201400 */
[----:B------:R-:W2:Y:S01]  /*0c10*/  I2F R13, R23 ;  /* 0x00000017000d7306 */ /* 0x000ea20000201400 */
[----:B------:R-:W-:-:S04]  /*0c20*/  IMAD R37, R81, c[0x0][0x0], R86 ;  /* 0x0000000051257a24 */ /* 0x000fc800078e0256 */
[----:B------:R-:W-:Y:S01]  /*0c30*/  IMAD R42, R37, 0x28, RZ ;  /* 0x00000028252a7824 */ /* 0x000fe200078e02ff */
[----:B0-----:R-:W-:-:S04]  /*0c40*/  IADD3 R14, P0, R14, 0x4, RZ ;  /* 0x000000040e0e7810 */ /* 0x001fc80007f1e0ff */
[----:B------:R-:W-:Y:S02]  /*0c50*/  IADD3.X R15, RZ, R15, RZ, P0, !PT ;  /* 0x0000000fff0f7210 */ /* 0x000fe400007fe4ff */
[----:B-1----:R-:W-:Y:S01]  /*0c60*/  IADD3 R3, R3, 0x1, RZ ;  /* 0x0000000103037810 */ /* 0x002fe20007ffe0ff */
[----:B--2---:R-:W-:Y:S02]  /*0c70*/  FADD.FTZ R4, |R26|, -RZ ;  /* 0x800000ff1a047221 */ /* 0x004fe40000010200 */
[----:B------:R-:W-:Y:S01]  /*0c80*/  FADD.FTZ R92, R92, |R26| ;  /* 0x4000001a5c5c7221 */ /* 0x000fe20000010000 */
[----:B---3--:R-:W-:Y:S04]  /*0c90*/  STS.64 [R42+0x10], R6 ;  /* 0x000010062a007388 */ /* 0x008fe80000000a00 */
[----:B----4-:R-:W-:Y:S04]  /*0ca0*/  STS.64 [R42+0x18], R8 ;  /* 0x000018082a007388 */ /* 0x010fe80000000a00 */
[----:B------:R-:W-:Y:S04]  /*0cb0*/  STS.64 [R42], R12 ;  /* 0x0000000c2a007388 */ /* 0x000fe80000000a00 */
[----:B-----5:R-:W-:Y:S01]  /*0cc0*/  STS.64 [R42+0x20], R10 ;  /* 0x0000200a2a007388 */ /* 0x020fe20000000a00 */
[----:B------:R-:W-:-:S02]  /*0cd0*/  FADD.FTZ R22, R22, R5 ;  /* 0x0000000516167221 */ /* 0x000fc40000010000 */
[----:B------:R-:W-:Y:S01]  /*0ce0*/  FADD.FTZ R27, R27, R12 ;  /* 0x0000000c1b1b7221 */ /* 0x000fe20000010000 */
[----:B------:R0:W-:Y:S01]  /*0cf0*/  STS.64 [R42+0x8], R4 ;  /* 0x000008042a007388 */ /* 0x0001e20000000a00 */
        /* <DEDUP_REMOVED lines=8> */
[----:B------:R-:W-:Y:S01]  /*0d80*/  MOV R5, R15 ;  /* 0x0000000f00057202 */ /* 0x000fe20000000f00 */
[----:B------:R-:W-:Y:S07]  /*0d90*/  BRA `(.L_x_289) ;  /* 0x0000001000007947 */ /* 0x000fee0003800000 */
.L_x_282:
[----:B------:R-:W-:-:S08]  /*0da0*/  MOV R3, R85 ;  /* 0x0000005500037202 */ /* 0x000fd00000000f00 */
.L_x_289:
[----:B------:R-:W-:Y:S05]  /*0db0*/  BSYNC B2 ;  /* 0x0000000000027941 */ /* 0x000fea0003800000 */
.L_x_281:
[----:B------:R-:W-:-:S12]  /*0dc0*/  ISETP.GE.U32.AND P0, PT, R69, 0x4, PT ;  /* 0x000000044500780c */ /* 0x000fd80003f06070 */
[----:B------:R-:W-:Y:S05]  /*0dd0*/  @!P0 BRA `(.L_x_290) ;  /* 0x0000071000008947 */ /* 0x000fea0003800000 */
[----:B------:R0:W0:Y:S01]  /*0de0*/  I2F R70, R23 ;  /* 0x0000001700467306 */ /* 0x0000220000201400 */
[----:B------:R-:W-:Y:S01]  /*0df0*/  MOV R4, c[0x0][0x1a8] ;  /* 0x00006a0000047a02 */ /* 0x000fe20000000f00 */
[----:B------:R-:W-:Y:S03]  /*0e00*/  BSSY B2, `(.L_x_291) ;  /* 0x0000064000027945 */ /* 0x000fe60003800000 */
[C---:B------:R-:W-:Y:S01]  /*0e10*/  SHF.L.U32 R72, R4.reuse, 0x1, RZ ;  /* 0x0000000104487819 */ /* 0x040fe200000006ff */
[C---:B------:R-:W-:Y:S01]  /*0e20*/  IMAD R77, R4.reuse, 0x6, RZ ;  /* 0x00000006044d7824 */ /* 0x040fe200078e02ff */
[CC--:B------:R-:W-:Y:S02]  /*0e30*/  LEA R73, R4.reuse, R4.reuse, 0x1 ;  /* 0x0000000404497211 */ /* 0x0c0fe400078e08ff */
[C---:B------:R-:W-:Y:S02]  /*0e40*/  SHF.L.U32 R75, R4.reuse, 0x2, RZ ;  /* 0x00000002044b7819 */ /* 0x040fe400000006ff */
[----:B------:R-:W-:-:S02]  /*0e50*/  LEA R76, R4, R4, 0x2 ;  /* 0x00000004044c7211 */ /* 0x000fc400078e10ff */
[----:B0-----:R-:W-:-:S08]  /*0e60*/  LEA R79, R4, -R4, 0x3 ;  /* 0x80000004044f7211 */ /* 0x001fd000078e18ff */
.L_x_292:
[----:B------:R-:W-:Y:S01]  /*0e70*/  MOV R11, 0x4 ;  /* 0x00000004000b7802 */ /* 0x000fe20000000f00 */
[--C-:B------:R-:W-:Y:S01]  /*0e80*/  IMAD.WIDE R38, R72, 0x4, R14.reuse ;  /* 0x0000000448267825 */ /* 0x100fe200078e020e */
[----:B------:R0:W2:Y:S01]  /*0e90*/  LDG.E.SYS R26, [R14] ;  /* 0x000000000e1a7381 */ /* 0x0000a200001ee900 */
[--C-:B------:R-:W-:Y:S02]  /*0ea0*/  IMAD.WIDE R34, R73, 0x4, R14.reuse ;  /* 0x0000000449227825 */ /* 0x100fe400078e020e */
[--C-:B------:R-:W-:Y:S01]  /*0eb0*/  IMAD.WIDE R10, R11, c[0x0][0x1a8], R14.reuse ;  /* 0x00006a000b0a7a25 */ /* 0x100fe200078e020e */
[----:B------:R0:W3:Y:S01]  /*0ec0*/  LDG.E.SYS R49, [R14+0x4] ;  /* 0x000004000e317381 */ /* 0x0000e200001ee900 */
[--C-:B------:R-:W-:Y:S02]  /*0ed0*/  IMAD.WIDE R32, R75, 0x4, R14.reuse ;  /* 0x000000044b207825 */ /* 0x100fe400078e020e */
[--C-:B------:R-:W-:Y:S01]  /*0ee0*/  IMAD.WIDE R30, R76, 0x4, R14.reuse ;  /* 0x000000044c1e7825 */ /* 0x100fe200078e020e */
[----:B------:R0:W4:Y:S01]  /*0ef0*/  LDG.E.SYS R59, [R14+0x8] ;  /* 0x000008000e3b7381 */ /* 0x00012200001ee900 */
[----:B------:R-:W-:-:S02]  /*0f00*/  IMAD.WIDE R28, R77, 0x4, R14 ;  /* 0x000000044d1c7825 */ /* 0x000fc400078e020e */
[----:B------:R-:W-:Y:S01]  /*0f10*/  IMAD.WIDE R12, R79, 0x4, R14 ;  /* 0x000000044f0c7825 */ /* 0x000fe200078e020e */
[----:B------:R-:W5:Y:S04]  /*0f20*/  LDG.E.SYS R42, [R38] ;  /* 0x00000000262a7381 */ /* 0x000f6800001ee900 */
[----:B------:R1:W2:Y:S04]  /*0f30*/  LDG.E.SYS R40, [R10] ;  /* 0x000000000a287381 */ /* 0x0002a800001ee900 */
[----:B------:R-:W3:Y:S04]  /*0f40*/  LDG.E.SYS R41, [R34] ;  /* 0x0000000022297381 */ /* 0x000ee800001ee900 */
[----:B------:R-:W3:Y:S04]  /*0f50*/  LDG.E.SYS R44, [R32] ;  /* 0x00000000202c7381 */ /* 0x000ee800001ee900 */
[----:B------:R-:W3:Y:S04]  /*0f60*/  LDG.E.SYS R43, [R30] ;  /* 0x000000001e2b7381 */ /* 0x000ee800001ee900 */
[----:B------:R-:W3:Y:S04]  /*0f70*/  LDG.E.SYS R46, [R28] ;  /* 0x000000001c2e7381 */ /* 0x000ee800001ee900 */
[----:B------:R0:W3:Y:S04]  /*0f80*/  LDG.E.SYS R45, [R12] ;  /* 0x000000000c2d7381 */ /* 0x0000e800001ee900 */
[----:B------:R1:W3:Y:S04]  /*0f90*/  LDG.E.SYS R51, [R10+0x4] ;  /* 0x000004000a337381 */ /* 0x0002e800001ee900 */
[----:B------:R-:W4:Y:S04]  /*0fa0*/  LDG.E.SYS R50, [R38+0x4] ;  /* 0x0000040026327381 */ /* 0x000f2800001ee900 */
[----:B------:R-:W4:Y:S04]  /*0fb0*/  LDG.E.SYS R53, [R34+0x4] ;  /* 0x0000040022357381 */ /* 0x000f2800001ee900 */
[----:B------:R-:W4:Y:S04]  /*0fc0*/  LDG.E.SYS R52, [R32+0x4] ;  /* 0x0000040020347381 */ /* 0x000f2800001ee900 */
[----:B------:R-:W4:Y:S04]  /*0fd0*/  LDG.E.SYS R55, [R30+0x4] ;  /* 0x000004001e377381 */ /* 0x000f2800001ee900 */
[----:B------:R-:W4:Y:S04]  /*0fe0*/  LDG.E.SYS R54, [R28+0x4] ;  /* 0x000004001c367381 */ /* 0x000f2800001ee900 */
[----:B------:R0:W4:Y:S04]  /*0ff0*/  LDG.E.SYS R57, [R12+0x4] ;  /* 0x000004000c397381 */ /* 0x00012800001ee900 */
[----:B------:R1:W4:Y:S04]  /*1000*/  LDG.E.SYS R60, [R10+0x8] ;  /* 0x000008000a3c7381 */ /* 0x00032800001ee900 */
        /* <DEDUP_REMOVED lines=13> */
[----:B-1----:R1:W4:Y:S01]  /*10e0*/  LDG.E.SYS R11, [R10+0xc] ;  /* 0x00000c000a0b7381 */ /* 0x00232200001ee900 */
[C---:B------:R-:W-:Y:S01]  /*10f0*/  IADD3 R47, R3.reuse, 0x1, RZ ;  /* 0x00000001032f7810 */ /* 0x040fe20007ffe0ff */
[----:B------:R1:W1:Y:S01]  /*1100*/  I2F R37, R3 ;  /* 0x0000000300257306 */ /* 0x0002620000201400 */
[----:B------:R-:W-:-:S02]  /*1110*/  IADD3 R56, R3, 0x2, RZ ;  /* 0x0000000203387810 */ /* 0x000fc40007ffe0ff */
[C---:B0-----:R-:W-:Y:S02]  /*1120*/  IADD3 R12, R3.reuse, 0x3, RZ ;  /* 0x00000003030c7810 */ /* 0x041fe40007ffe0ff */
[----:B------:R-:W0:Y:S02]  /*1130*/  I2F R48, R47 ;  /* 0x0000002f00307306 */ /* 0x000e240000201400 */
[----:B------:R-:W0:Y:S01]  /*1140*/  I2F R56, R56 ;  /* 0x0000003800387306 */ /* 0x000e220000201400 */
[----:B-1----:R-:W-:Y:S01]  /*1150*/  IADD3 R3, R3, 0x4, RZ ;  /* 0x0000000403037810 */ /* 0x002fe20007ffe0ff */
[----:B------:R-:W1:Y:S01]  /*1160*/  I2F R12, R12 ;  /* 0x0000000c000c7306 */ /* 0x000e620000201400 */
[----:B------:R-:W-:Y:S01]  /*1170*/  IADD3 R14, P0, R14, 0x10, RZ ;  /* 0x000000100e0e7810 */ /* 0x000fe20007f1e0ff */
[----:B------:R-:W-:-:S03]  /*1180*/  FADD.FTZ R27, R37, R27 ;  /* 0x0000001b251b7221 */ /* 0x000fc60000010000 */
[----:B------:R-:W-:Y:S02]  /*1190*/  IADD3.X R15, RZ, R15, RZ, P0, !PT ;  /* 0x0000000fff0f7210 */ /* 0x000fe400007fe4ff */
[----:B------:R-:W-:Y:S01]  /*11a0*/  ISETP.GE.AND P0, PT, R3, R87, PT ;  /* 0x000000570300720c */ /* 0x000fe20003f06270 */
[C---:B------:R-:W-:Y:S02]  /*11b0*/  FADD.FTZ R24, R70.reuse, R24 ;  /* 0x0000001846187221 */ /* 0x040fe40000010000 */
[----:B0-----:R-:W-:Y:S02]  /*11c0*/  FADD.FTZ R27, R27, R48 ;  /* 0x000000301b1b7221 */ /* 0x001fe40000010000 */
[----:B------:R-:W-:-:S04]  /*11d0*/  FADD.FTZ R24, R70, R24 ;  /* 0x0000001846187221 */ /* 0x000fc80000010000 */
[----:B------:R-:W-:-:S04]  /*11e0*/  FADD.FTZ R24, R70, R24 ;  /* 0x0000001846187221 */ /* 0x000fc80000010000 */
[----:B------:R-:W-:Y:S02]  /*11f0*/  FADD.FTZ R24, R70, R24 ;  /* 0x0000001846187221 */ /* 0x000fe40000010000 */
[----:B--2---:R-:W-:Y:S02]  /*1200*/  FADD.FTZ R22, R40, R22 ;  /* 0x0000001628167221 */ /* 0x004fe40000010000 */
[----:B-----5:R-:W-:Y:S02]  /*1210*/  FADD.FTZ R21, R42, R21 ;  /* 0x000000152a157221 */ /* 0x020fe40000010000 */
[----:B------:R-:W-:Y:S02]  /*1220*/  FADD.FTZ R26, |R26|, R92 ;  /* 0x0000005c1a1a7221 */ /* 0x000fe40000010200 */
[----:B---3--:R-:W-:Y:S02]  /*1230*/  FADD.FTZ R20, R41, R20 ;  /* 0x0000001429147221 */ /* 0x008fe40000010000 */
[----:B------:R-:W-:-:S02]  /*1240*/  FADD.FTZ R22, R22, R51 ;  /* 0x0000003316167221 */ /* 0x000fc40000010000 */
[----:B------:R-:W-:Y:S02]  /*1250*/  FADD.FTZ R26, R26, |R49| ;  /* 0x400000311a1a7221 */ /* 0x000fe40000010000 */
[----:B------:R-:W-:-:S04]  /*1260*/  FADD.FTZ R27, R27, R56 ;  /* 0x000000381b1b7221 */ /* 0x000fc80000010000 */
[----:B-1----:R-:W-:Y:S02]  /*1270*/  FADD.FTZ R27, R27, R12 ;  /* 0x0000000c1b1b7221 */ /* 0x002fe40000010000 */
[----:B------:R-:W-:Y:S02]  /*1280*/  FADD.FTZ R19, R44, R19 ;  /* 0x000000132c137221 */ /* 0x000fe40000010000 */
[----:B------:R-:W-:Y:S02]  /*1290*/  FADD.FTZ R18, R43, R18 ;  /* 0x000000122b127221 */ /* 0x000fe40000010000 */
[----:B------:R-:W-:Y:S02]  /*12a0*/  FADD.FTZ R17, R46, R17 ;  /* 0x000000112e117221 */ /* 0x000fe40000010000 */
[----:B------:R-:W-:Y:S02]  /*12b0*/  FADD.FTZ R16, R45, R16 ;  /* 0x000000102d107221 */ /* 0x000fe40000010000 */
[----:B----4-:R-:W-:-:S02]  /*12c0*/  FADD.FTZ R21, R21, R50 ;  /* 0x0000003215157221 */ /* 0x010fc40000010000 */
[----:B------:R-:W-:Y:S02]  /*12d0*/  FADD.FTZ R20, R20, R53 ;  /* 0x0000003514147221 */ /* 0x000fe40000010000 */
[----:B------:R-:W-:Y:S02]  /*12e0*/  FADD.FTZ R19, R19, R52 ;  /* 0x0000003413137221 */ /* 0x000fe40000010000 */
[----:B------:R-:W-:Y:S02]  /*12f0*/  FADD.FTZ R18, R18, R55 ;  /* 0x0000003712127221 */ /* 0x000fe40000010000 */
[----:B------:R-:W-:Y:S02]  /*1300*/  FADD.FTZ R17, R17, R54 ;  /* 0x0000003611117221 */ /* 0x000fe40000010000 */
[----:B------:R-:W-:Y:S02]  /*1310*/  FADD.FTZ R16, R16, R57 ;  /* 0x0000003910107221 */ /* 0x000fe40000010000 */
[----:B------:R-:W-:-:S02]  /*1320*/  FADD.FTZ R22, R22, R60 ;  /* 0x0000003c16167221 */ /* 0x000fc40000010000 */
[----:B------:R-:W-:Y:S02]  /*1330*/  FADD.FTZ R21, R21, R58 ;  /* 0x0000003a15157221 */ /* 0x000fe40000010000 */
[----:B------:R-:W-:Y:S02]  /*1340*/  FADD.FTZ R20, R20, R61 ;  /* 0x0000003d14147221 */ /* 0x000fe40000010000 */
[----:B------:R-:W-:Y:S02]  /*1350*/  FADD.FTZ R19, R19, R62 ;  /* 0x0000003e13137221 */ /* 0x000fe40000010000 */
[----:B------:R-:W-:Y:S02]  /*1360*/  FADD.FTZ R18, R18, R63 ;  /* 0x0000003f12127221 */ /* 0x000fe40000010000 */
[----:B------:R-:W-:Y:S02]  /*1370*/  FADD.FTZ R17, R17, R64 ;  /* 0x0000004011117221 */ /* 0x000fe40000010000 */
[----:B------:R-:W-:-:S02]  /*1380*/  FADD.FTZ R16, R16, R65 ;  /* 0x0000004110107221 */ /* 0x000fc40000010000 */
[----:B------:R-:W-:Y:S02]  /*1390*/  FADD.FTZ R26, R26, |R59| ;  /* 0x4000003b1a1a7221 */ /* 0x000fe40000010000 */
[----:B------:R-:W-:Y:S02]  /*13a0*/  FADD.FTZ R10, |R71|, -RZ ;  /* 0x800000ff470a7221 */ /* 0x000fe40000010200 */
[----:B------:R-:W-:Y:S02]  /*13b0*/  FADD.FTZ R92, R26, |R71| ;  /* 0x400000471a5c7221 */ /* 0x000fe40000010000 */
[----:B------:R-:W-:Y:S02]  /*13c0*/  FADD.FTZ R21, R21, R4 ;  /* 0x0000000415157221 */ /* 0x000fe40000010000 */
[----:B------:R-:W-:Y:S02]  /*13d0*/  FADD.FTZ R20, R20, R5 ;  /* 0x0000000514147221 */ /* 0x000fe40000010000 */
[----:B------:R-:W-:-:S02]  /*13e0*/  FADD.FTZ R19, R19, R6 ;  /* 0x0000000613137221 */ /* 0x000fc40000010000 */
[----:B------:R-:W-:Y:S02]  /*13f0*/  FADD.FTZ R18, R18, R7 ;  /* 0x0000000712127221 */ /* 0x000fe40000010000 */
[----:B------:R-:W-:Y:S02]  /*1400*/  FADD.FTZ R17, R17, R8 ;  /* 0x0000000811117221 */ /* 0x000fe40000010000 */
[----:B------:R-:W-:Y:S02]  /*1410*/  FADD.FTZ R16, R16, R9 ;  /* 0x0000000910107221 */ /* 0x000fe40000010000 */
[----:B------:R-:W-:Y:S01]  /*1420*/  FADD.FTZ R22, R22, R11 ;  /* 0x0000000b16167221 */ /* 0x000fe20000010000 */
[----:B------:R-:W-:Y:S07]  /*1430*/  @!P0 BRA `(.L_x_292) ;  /* 0xfffffa3000008947 */ /* 0x000fee000383ffff */
[----:B------:R-:W-:Y:S05]  /*1440*/  BSYNC B2 ;  /* 0x0000000000027941 */ /* 0x000fea0003800000 */
.L_x_291:
[----:B------:R-:W0:Y:S01]  /*1450*/  I2F R13, R23 ;  /* 0x00000017000d7306 */ /* 0x000e220000201400 */
[----:B------:R-:W-:-:S04]  /*1460*/  IMAD R3, R81, c[0x0][0x0], R86 ;  /* 0x0000000051037a24 */ /* 0x000fc800078e0256 */
[----:B------:R-:W-:-:S08]  /*1470*/  IMAD R3, R3, 0x28, RZ ;  /* 0x0000002803037824 */ /* 0x000fd000078e02ff */
[----:B------:R1:W-:Y:S04]  /*1480*/  STS.64 [R3+0x8], R10 ;  /* 0x0000080a03007388 */ /* 0x0003e80000000a00 */
[----:B0-----:R1:W-:Y:S04]  /*1490*/  STS.64 [R3], R12 ;  /* 0x0000000c03007388 */ /* 0x0013e80000000a00 */
[----:B------:R1:W-:Y:S04]  /*14a0*/  STS.64 [R3+0x10], R4 ;  /* 0x0000100403007388 */ /* 0x0003e80000000a00 */
[----:B------:R1:W-:Y:S04]  /*14b0*/  STS.64 [R3+0x18], R6 ;  /* 0x0000180603007388 */ /* 0x0003e80000000a00 */
[----:B------:R1:W-:Y:S02]  /*14c0*/  STS.64 [R3+0x20], R8 ;  /* 0x0000200803007388 */ /* 0x0003e40000000a00 */
.L_x_280:
[----:B-1----:R-:W-:Y:S02]  /*14d0*/  MOV R4, R14 ;  /* 0x0000000e00047202 */ /* 0x002fe40000000f00 */
[----:B------:R-:W-:-:S08]  /*14e0*/  MOV R5, R15 ;  /* 0x0000000f00057202 */ /* 0x000fd00000000f00 */
.L_x_290:
[----:B------:R-:W-:Y:S05]  /*14f0*/  BSYNC B0 ;  /* 0x0000000000007941 */ /* 0x000fea0003800000 */
.L_x_279:
[----:B------:R-:W-:Y:S02]  /*1500*/  IADD3 R23, R23, 0x1, RZ ;  /* 0x0000000117177810 */ /* 0x000fe40007ffe0ff */
[----:B------:R-:W-:-:S02]  /*1510*/  IADD3 R14, -R87, R85, R36 ;  /* 0x00000055570e7210 */ /* 0x000fc40007ffe124 */
[----:B------:R-:W-:-:S03]  /*1520*/  ISETP.GE.AND P0, PT, R23, R67, PT ;  /* 0x000000431700720c */ /* 0x000fc60003f06270 */
[----:B------:R-:W-:-:S09]  /*1530*/  IMAD.WIDE R14, R14, 0x4, R4 ;  /* 0x000000040e0e7825 */ /* 0x000fd200078e0204 */
[----:B------:R-:W-:Y:S05]  /*1540*/  @!P0 BRA `(.L_x_293) ;  /* 0xffffee5000008947 */ /* 0x000fea000383ffff */
.L_x_278:
[----:B------:R-:W-:Y:S05]  /*1550*/  BSYNC B1 ;  /* 0x0000000000017941 */ /* 0x000fea0003800000 */
.L_x_277:
[----:B------:R-:W-:Y:S01]  /*1560*/  IADD3 R2, -R0, R67, RZ ;  /* 0x0000004300027210 */ /* 0x000fe20007ffe1ff */
[----:B------:R-:W-:Y:S01]  /*1570*/  BSSY B1, `(.L_x_294) ;  /* 0x000017b000017945 */ /* 0x000fe20003800000 */
[----:B------:R-:W-:Y:S02]  /*1580*/  ISETP.GT.AND P0, PT, R67, R0, PT ;  /* 0x000000004300720c */ /* 0x000fe40003f04270 */
[----:B------:R-:W-:Y:S01]  /*1590*/  MOV R45, RZ ;  /* 0x000000ff002d7202 */ /* 0x000fe20000000f00 */
[----:B------:R-:W-:-:S06]  /*15a0*/  IMAD R2, R69, R2, RZ ;  /* 0x0000000245027224 */ /* 0x000fcc00078e02ff */
[----:B------:R-:W0:Y:S02]  /*15b0*/  I2F R2, R2 ;  /* 0x0000000200027306 */ /* 0x000e240000201400 */
[----:B0-----:R-:W0:Y:S02]  /*15c0*/  MUFU.RCP R99, R2 ;  /* 0x0000000200637308 */ /* 0x001e240000001000 */
[-C--:B0-----:R-:W-:Y:S02]  /*15d0*/  FMUL.FTZ R94, R21, R99.reuse ;  /* 0x00000063155e7220 */ /* 0x081fe40000410000 */
[-C--:B------:R-:W-:Y:S02]  /*15e0*/  FMUL.FTZ R95, R20, R99.reuse ;  /* 0x00000063145f7220 */ /* 0x080fe40000410000 */
[-C--:B------:R-:W-:Y:S01]  /*15f0*/  FMUL.FTZ R90, R27, R99.reuse ;  /* 0x000000631b5a7220 */ /* 0x080fe20000410000 */
[----:B------:R-:W-:Y:S01]  /*1600*/  CS2R R20, SRZ ;  /* 0x0000000000147805 */ /* 0x000fe2000001ff00 */
[----:B------:R-:W-:-:S02]  /*1610*/  FMUL.FTZ R91, R24, R99 ;  /* 0x00000063185b7220 */ /* 0x000fc40000410000 */
[-C--:B------:R-:W-:Y:S01]  /*1620*/  FMUL.FTZ R92, R92, R99.reuse ;  /* 0x000000635c5c7220 */ /* 0x080fe20000410000 */
[----:B------:R-:W-:Y:S01]  /*1630*/  CS2R R24, SRZ ;  /* 0x0000000000187805 */ /* 0x000fe2000001ff00 */
[-C--:B------:R-:W-:Y:S01]  /*1640*/  FMUL.FTZ R93, R22, R99.reuse ;  /* 0x00000063165d7220 */ /* 0x080fe20000410000 */
[----:B------:R-:W-:Y:S01]  /*1650*/  MOV R22, RZ ;  /* 0x000000ff00167202 */ /* 0x000fe20000000f00 */
[-C--:B------:R-:W-:Y:S02]  /*1660*/  FMUL.FTZ R96, R19, R99.reuse ;  /* 0x0000006313607220 */ /* 0x080fe40000410000 */
[-C--:B------:R-:W-:Y:S02]  /*1670*/  FMUL.FTZ R97, R18, R99.reuse ;  /* 0x0000006312617220 */ /* 0x080fe40000410000 */
[-C--:B------:R-:W-:Y:S02]  /*1680*/  FMUL.FTZ R98, R17, R99.reuse ;  /* 0x0000006311627220 */ /* 0x080fe40000410000 */
[----:B------:R-:W-:Y:S01]  /*1690*/  FMUL.FTZ R99, R16, R99 ;  /* 0x0000006310637220 */ /* 0x000fe20000410000 */
[----:B------:R-:W-:Y:S07]  /*16a0*/  @!P0 BRA `(.L_x_295) ;  /* 0x0000167000008947 */ /* 0x000fee0003800000 */
[----:B------:R-:W-:Y:S01]  /*16b0*/  MOV R2, c[0x0][0x1a8] ;  /* 0x00006a0000027a02 */ /* 0x000fe20000000f00 */
[----:B------:R-:W-:Y:S01]  /*16c0*/  CS2R R20, SRZ ;  /* 0x0000000000147805 */ /* 0x000fe2000001ff00 */
[----:B------:R-:W-:Y:S01]  /*16d0*/  IADD3 R23, -R87, R85, R36 ;  /* 0x0000005557177210 */ /* 0x000fe20007ffe124 */
[----:B------:R-:W-:Y:S01]  /*16e0*/  CS2R R24, SRZ ;  /* 0x0000000000187805 */ /* 0x000fe2000001ff00 */
[C---:B------:R-:W-:Y:S01]  /*16f0*/  SHF.L.U32 R31, R2.reuse, 0x1, RZ ;  /* 0x00000001021f7819 */ /* 0x040fe200000006ff */
[C---:B------:R-:W-:Y:S01]  /*1700*/  IMAD R37, R2.reuse, 0x6, RZ ;  /* 0x0000000602257824 */ /* 0x040fe200078e02ff */
[----:B------:R-:W-:-:S02]  /*1710*/  LEA R32, R2, R2, 0x1 ;  /* 0x0000000202207211 */ /* 0x000fc400078e08ff */
[CC--:B------:R-:W-:Y:S02]  /*1720*/  LEA R35, R2.reuse, R2.reuse, 0x2 ;  /* 0x0000000202237211 */ /* 0x0c0fe400078e10ff */
[C---:B------:R-:W-:Y:S02]  /*1730*/  LEA R39, R2.reuse, -R2, 0x3 ;  /* 0x8000000202277211 */ /* 0x040fe400078e18ff */
[----:B------:R-:W-:Y:S02]  /*1740*/  SHF.L.U32 R27, R2, 0x2, RZ ;  /* 0x00000002021b7819 */ /* 0x000fe400000006ff */
[----:B------:R-:W-:Y:S02]  /*1750*/  SHF.R.S32.HI R29, RZ, 0x1f, R31 ;  /* 0x0000001fff1d7819 */ /* 0x000fe4000001141f */
[----:B------:R-:W-:Y:S02]  /*1760*/  SHF.R.S32.HI R30, RZ, 0x1f, R32 ;  /* 0x0000001fff1e7819 */ /* 0x000fe40000011420 */
[----:B------:R-:W-:-:S02]  /*1770*/  SHF.R.S32.HI R33, RZ, 0x1f, R35 ;  /* 0x0000001fff217819 */ /* 0x000fc40000011423 */
[----:B------:R-:W-:Y:S02]  /*1780*/  SHF.R.S32.HI R34, RZ, 0x1f, R37 ;  /* 0x0000001fff227819 */ /* 0x000fe40000011425 */
[----:B------:R-:W-:Y:S02]  /*1790*/  SHF.R.S32.HI R38, RZ, 0x1f, R39 ;  /* 0x0000001fff267819 */ /* 0x000fe40000011427 */
[----:B------:R-:W-:Y:S02]  /*17a0*/  SHF.R.S32.HI R28, RZ, 0x1f, R2 ;  /* 0x0000001fff1c7819 */ /* 0x000fe40000011402 */
[----:B------:R-:W-:Y:S02]  /*17b0*/  SHF.R.S32.HI R40, RZ, 0x1f, R23 ;  /* 0x0000001fff287819 */ /* 0x000fe40000011417 */
[----:B------:R-:W-:Y:S02]  /*17c0*/  SHF.R.S32.HI R42, RZ, 0x1f, R27 ;  /* 0x0000001fff2a7819 */ /* 0x000fe4000001141b */
[----:B------:R-:W-:-:S02]  /*17d0*/  SHF.L.U64.HI R29, R31, 0x2, R29 ;  /* 0x000000021f1d7819 */ /* 0x000fc4000001021d */
[----:B------:R-:W-:Y:S02]  /*17e0*/  SHF.L.U64.HI R30, R32, 0x2, R30 ;  /* 0x00000002201e7819 */ /* 0x000fe4000001021e */
[----:B------:R-:W-:Y:S02]  /*17f0*/  SHF.L.U64.HI R33, R35, 0x2, R33 ;  /* 0x0000000223217819 */ /* 0x000fe40000010221 */
[----:B------:R-:W-:Y:S02]  /*1800*/  SHF.L.U64.HI R34, R37, 0x2, R34 ;  /* 0x0000000225227819 */ /* 0x000fe40000010222 */
[----:B------:R-:W-:Y:S02]  /*1810*/  SHF.L.U64.HI R38, R39, 0x2, R38 ;  /* 0x0000000227267819 */ /* 0x000fe40000010226 */
[----:B------:R-:W-:Y:S02]  /*1820*/  MOV R45, RZ ;  /* 0x000000ff002d7202 */ /* 0x000fe40000000f00 */
[----:B------:R-:W-:-:S02]  /*1830*/  MOV R22, RZ ;  /* 0x000000ff00167202 */ /* 0x000fc40000000f00 */
[----:B------:R-:W-:Y:S02]  /*1840*/  MOV R14, R88 ;  /* 0x00000058000e7202 */ /* 0x000fe40000000f00 */
[----:B------:R-:W-:Y:S02]  /*1850*/  MOV R15, R89 ;  /* 0x00000059000f7202 */ /* 0x000fe40000000f00 */
[----:B------:R-:W-:Y:S02]  /*1860*/  MOV R26, R0 ;  /* 0x00000000001a7202 */ /* 0x000fe40000000f00 */
[----:B------:R-:W-:Y:S02]  /*1870*/  SHF.L.U64.HI R28, R2, 0x2, R28 ;  /* 0x00000002021c7819 */ /* 0x000fe4000001021c */
[----:B------:R-:W-:Y:S02]  /*1880*/  SHF.L.U32 R31, R31, 0x2, RZ ;  /* 0x000000021f1f7819 */ /* 0x000fe400000006ff */
[----:B------:R-:W-:-:S02]  /*1890*/  SHF.L.U32 R32, R32, 0x2, RZ ;  /* 0x0000000220207819 */ /* 0x000fc400000006ff */
[----:B------:R-:W-:Y:S02]  /*18a0*/  SHF.L.U32 R35, R35, 0x2, RZ ;  /* 0x0000000223237819 */ /* 0x000fe400000006ff */
[----:B------:R-:W-:Y:S02]  /*18b0*/  SHF.L.U32 R37, R37, 0x2, RZ ;  /* 0x0000000225257819 */ /* 0x000fe400000006ff */
[----:B------:R-:W-:Y:S02]  /*18c0*/  SHF.L.U32 R39, R39, 0x2, RZ ;  /* 0x0000000227277819 */ /* 0x000fe400000006ff */
[----:B------:R-:W-:Y:S02]  /*18d0*/  SHF.L.U64.HI R40, R23, 0x2, R40 ;  /* 0x0000000217287819 */ /* 0x000fe40000010228 */
[C---:B------:R-:W-:Y:S02]  /*18e0*/  SHF.L.U32 R41, R27.reuse, 0x2, RZ ;  /* 0x000000021b297819 */ /* 0x040fe400000006ff */
[----:B------:R-:W-:-:S08]  /*18f0*/  SHF.L.U64.HI R42, R27, 0x2, R42 ;  /* 0x000000021b2a7819 */ /* 0x000fd0000001022a */
.L_x_308:
[----:B------:R-:W-:Y:S01]  /*1900*/  ISETP.GT.AND P0, PT, R87, R85, PT ;  /* 0x000000555700720c */ /* 0x000fe20003f04270 */
[----:B------:R-:W-:Y:S11]  /*1910*/  BSSY B0, `(.L_x_296) ;  /* 0x000013b000007945 */ /* 0x000ff60003800000 */
[----:B------:R-:W-:Y:S05]  /*1920*/  @!P0 BRA `(.L_x_297) ;  /* 0x0000139000008947 */ /* 0x000fea0003800000 */
[----:B------:R-:W-:Y:S01]  /*1930*/  MOV R44, R85 ;  /* 0x00000055002c7202 */ /* 0x000fe20000000f00 */
[----:B------:R-:W0:Y:S01]  /*1940*/  I2F R8, R26 ;  /* 0x0000001a00087306 */ /* 0x000e220000201400 */
[----:B------:R-:W-:Y:S01]  /*1950*/  BSSY B2, `(.L_x_298) ;  /* 0x000009f000027945 */ /* 0x000fe20003800000 */
[----:B------:R-:W-:-:S02]  /*1960*/  PLOP3.LUT P0, PT, PT, PT, PT, 0x80, 0x0 ;  /* 0x000000000000781c */ /* 0x000fc40003f0f070 */
[----:B------:R-:W-:-:S04]  /*1970*/  IADD3 R3, R87, -R44, RZ ;  /* 0x8000002c57037210 */ /* 0x000fc80007ffe0ff */
[----:B------:R-:W-:Y:S01]  /*1980*/  ISETP.GT.AND P1, PT, R3, 0x3, PT ;  /* 0x000000030300780c */ /* 0x000fe20003f24270 */
[----:B0-----:R-:W-:-:S04]  /*1990*/  FADD.FTZ R43, -R91, R8 ;  /* 0x000000085b2b7221 */ /* 0x001fc80000010100 */
[----:B------:R-:W-:-:S07]  /*19a0*/  FADD.FTZ R3, |R43|, -RZ ;  /* 0x800000ff2b037221 */ /* 0x000fce0000010200 */
[----:B------:R-:W-:Y:S05]  /*19b0*/  @!P1 BRA `(.L_x_299) ;  /* 0x0000098000009947 */ /* 0x000fea0003800000 */
[----:B------:R-:W-:Y:S01]  /*19c0*/  BSSY B3, `(.L_x_300) ;  /* 0x0000094000037945 */ /* 0x000fe20003800000 */
[----:B------:R-:W-:Y:S02]  /*19d0*/  PLOP3.LUT P0, PT, PT, PT, PT, 0x8, 0x0 ;  /* 0x000000000000781c */ /* 0x000fe40003f0e170 */
[----:B------:R-:W-:-:S10]  /*19e0*/  IADD3 R2, R87, -0x3, RZ ;  /* 0xfffffffd57027810 */ /* 0x000fd40007ffe0ff */
.L_x_301:
[----:B------:R-:W-:Y:S01]  /*19f0*/  IADD3 R12, P1, R27, R14, RZ ;  /* 0x0000000e1b0c7210 */ /* 0x000fe20007f3e0ff */
[----:B------:R0:W2:Y:S01]  /*1a00*/  LDG.E.CONSTANT.SYS R49, [R14] ;  /* 0x000000000e317381 */ /* 0x0000a200001e6900 */
[C---:B------:R-:W-:Y:S02]  /*1a10*/  IADD3 R18, P2, R14.reuse, R31, RZ ;  /* 0x0000001f0e127210 */ /* 0x040fe40007f5e0ff */
[C---:B------:R-:W-:Y:S01]  /*1a20*/  IADD3.X R13, R15.reuse, R28, RZ, P1, !PT ;  /* 0x0000001c0f0d7210 */ /* 0x040fe20000ffe4ff */
[----:B------:R0:W3:Y:S01]  /*1a30*/  LDG.E.CONSTANT.SYS R57, [R14+0x4] ;  /* 0x000004000e397381 */ /* 0x0000e200001e6900 */
[C---:B------:R-:W-:Y:S02]  /*1a40*/  IADD3 R10, P1, R14.reuse, R32, RZ ;  /* 0x000000200e0a7210 */ /* 0x040fe40007f3e0ff */
[----:B------:R-:W-:Y:S01]  /*1a50*/  IADD3.X R19, R15, R29, RZ, P2, !PT ;  /* 0x0000001d0f137210 */ /* 0x000fe200017fe4ff */
[----:B------:R0:W4:Y:S01]  /*1a60*/  LDG.E.CONSTANT.SYS R54, [R14+0xc] ;  /* 0x00000c000e367381 */ /* 0x00012200001e6900 */
[----:B------:R-:W-:-:S02]  /*1a70*/  IADD3 R4, P2, R14, R37, RZ ;  /* 0x000000250e047210 */ /* 0x000fc40007f5e0ff */
[C---:B------:R-:W-:Y:S01]  /*1a80*/  IADD3.X R11, R15.reuse, R30, RZ, P1, !PT ;  /* 0x0000001e0f0b7210 */ /* 0x040fe20000ffe4ff */
[----:B------:R1:W5:Y:S01]  /*1a90*/  LDG.E.CONSTANT.SYS R63, [R12] ;  /* 0x000000000c3f7381 */ /* 0x00036200001e6900 */
[C---:B------:R-:W-:Y:S02]  /*1aa0*/  IADD3 R8, P1, R14.reuse, R35, RZ ;  /* 0x000000230e087210 */ /* 0x040fe40007f3e0ff */
[C---:B------:R-:W-:Y:S01]  /*1ab0*/  IADD3.X R5, R15.reuse, R34, RZ, P2, !PT ;  /* 0x000000220f057210 */ /* 0x040fe200017fe4ff */
[----:B------:R0:W2:Y:S01]  /*1ac0*/  LDG.E.CONSTANT.SYS R64, [R18] ;  /* 0x0000000012407381 */ /* 0x0000a200001e6900 */
[C---:B------:R-:W-:Y:S02]  /*1ad0*/  IADD3.X R9, R15.reuse, R33, RZ, P1, !PT ;  /* 0x000000210f097210 */ /* 0x040fe40000ffe4ff */
[C---:B------:R-:W-:Y:S01]  /*1ae0*/  IADD3 R6, P1, R14.reuse, R39, RZ ;  /* 0x000000270e067210 */ /* 0x040fe20007f3e0ff */
[----:B------:R0:W2:Y:S03]  /*1af0*/  LDG.E.CONSTANT.SYS R73, [R18+0x4] ;  /* 0x0000040012497381 */ /* 0x0000a600001e6900 */
[----:B------:R-:W-:Y:S01]  /*1b00*/  IADD3.X R7, R15, R38, RZ, P1, !PT ;  /* 0x000000260f077210 */ /* 0x000fe20000ffe4ff */
[----:B------:R0:W2:Y:S01]  /*1b10*/  LDG.E.CONSTANT.SYS R51, [R4+0x8] ;  /* 0x0000080004337381 */ /* 0x0000a200001e6900 */
[----:B------:R-:W-:-:S03]  /*1b20*/  IADD3 R16, P1, R14, R41, RZ ;  /* 0x000000290e107210 */ /* 0x000fc60007f3e0ff */
[----:B------:R0:W2:Y:S01]  /*1b30*/  LDG.E.CONSTANT.SYS R71, [R4] ;  /* 0x0000000004477381 */ /* 0x0000a200001e6900 */
[----:B------:R-:W-:-:S03]  /*1b40*/  IADD3.X R17, R15, R42, RZ, P1, !PT ;  /* 0x0000002a0f117210 */ /* 0x000fc60000ffe4ff */
[----:B------:R0:W2:Y:S04]  /*1b50*/  LDG.E.CONSTANT.SYS R47, [R8+0x8] ;  /* 0x00000800082f7381 */ /* 0x0000a800001e6900 */
[----:B------:R0:W2:Y:S04]  /*1b60*/  LDG.E.CONSTANT.SYS R70, [R8] ;  /* 0x0000000008467381 */ /* 0x0000a800001e6900 */
[----:B------:R0:W2:Y:S04]  /*1b70*/  LDG.E.CONSTANT.SYS R61, [R4+0x4] ;  /* 0x00000400043d7381 */ /* 0x0000a800001e6900 */
[----:B------:R0:W2:Y:S04]  /*1b80*/  LDG.E.CONSTANT.SYS R46, [R6+0x8] ;  /* 0x00000800062e7381 */ /* 0x0000a800001e6900 */
[----:B------:R0:W2:Y:S04]  /*1b90*/  LDG.E.CONSTANT.SYS R65, [R10] ;  /* 0x000000000a417381 */ /* 0x0000a800001e6900 */
[----:B------:R1:W2:Y:S04]  /*1ba0*/  LDG.E.CONSTANT.SYS R72, [R12+0x4] ;  /* 0x000004000c487381 */ /* 0x0002a800001e6900 */
[----:B------:R0:W2:Y:S04]  /*1bb0*/  LDG.E.CONSTANT.SYS R75, [R18+0x8] ;  /* 0x00000800124b7381 */ /* 0x0000a800001e6900 */
[----:B------:R0:W3:Y:S04]  /*1bc0*/  LDG.E.CONSTANT.SYS R60, [R6] ;  /* 0x00000000063c7381 */ /* 0x0000e800001e6900 */
[----:B------:R0:W3:Y:S04]  /*1bd0*/  LDG.E.CONSTANT.SYS R59, [R8+0x4] ;  /* 0x00000400083b7381 */ /* 0x0000e800001e6900 */
[----:B------:R0:W3:Y:S04]  /*1be0*/  LDG.E.CONSTANT.SYS R53, [R4+0xc] ;  /* 0x00000c0004357381 */ /* 0x0000e800001e6900 */
[----:B------:R-:W3:Y:S04]  /*1bf0*/  LDG.E.CONSTANT.SYS R55, [R16] ;  /* 0x0000000010377381 */ /* 0x000ee800001e6900 */
[----:B------:R0:W3:Y:S04]  /*1c00*/  LDG.E.CONSTANT.SYS R74, [R10+0x4] ;  /* 0x000004000a4a7381 */ /* 0x0000e800001e6900 */
[----:B------:R1:W3:Y:S04]  /*1c10*/  LDG.E.CONSTANT.SYS R62, [R12+0x8] ;  /* 0x000008000c3e7381 */ /* 0x0002e800001e6900 */
[----:B------:R0:W4:Y:S04]  /*1c20*/  LDG.E.CONSTANT.SYS R50, [R6+0x4] ;  /* 0x0000040006327381 */ /* 0x00012800001e6900 */
[----:B------:R0:W4:Y:S04]  /*1c30*/  LDG.E.CONSTANT.SYS R52, [R18+0xc] ;  /* 0x00000c0012347381 */ /* 0x00012800001e6900 */
[----:B------:R1:W4:Y:S04]  /*1c40*/  LDG.E.CONSTANT.SYS R58, [R8+0xc] ;  /* 0x00000c00083a7381 */ /* 0x00032800001e6900 */
[----:B------:R5:W4:Y:S04]  /*1c50*/  LDG.E.CONSTANT.SYS R48, [R10+0x8] ;  /* 0x000008000a307381 */ /* 0x000b2800001e6900 */
[----:B0-----:R-:W4:Y:S04]  /*1c60*/  LDG.E.CONSTANT.SYS R19, [R16+0x4] ;  /* 0x0000040010137381 */ /* 0x001f2800001e6900 */
[----:B-1----:R0:W4:Y:S04]  /*1c70*/  LDG.E.CONSTANT.SYS R12, [R12+0xc] ;  /* 0x00000c000c0c7381 */ /* 0x00212800001e6900 */
[----:B------:R1:W4:Y:S04]  /*1c80*/  LDG.E.CONSTANT.SYS R6, [R6+0xc] ;  /* 0x00000c0006067381 */ /* 0x00032800001e6900 */
[----:B------:R1:W4:Y:S04]  /*1c90*/  LDG.E.CONSTANT.SYS R18, [R14+0x8] ;  /* 0x000008000e127381 */ /* 0x00032800001e6900 */
[----:B0-----:R-:W4:Y:S04]  /*1ca0*/  LDG.E.CONSTANT.SYS R13, [R16+0x8] ;  /* 0x00000800100d7381 */ /* 0x001f2800001e6900 */
[----:B------:R5:W4:Y:S04]  /*1cb0*/  LDG.E.CONSTANT.SYS R56, [R10+0xc] ;  /* 0x00000c000a387381 */ /* 0x000b2800001e6900 */
[----:B------:R-:W4:Y:S01]  /*1cc0*/  LDG.E.CONSTANT.SYS R5, [R16+0xc] ;  /* 0x00000c0010057381 */ /* 0x000f2200001e6900 */
[----:B-----5:R-:W-:-:S06]  /*1cd0*/  IADD3 R10, R44, 0x1, RZ ;  /* 0x000000012c0a7810 */ /* 0x020fcc0007ffe0ff */
[----:B------:R-:W1:Y:S01]  /*1ce0*/  I2F R8, R10 ;  /* 0x0000000a00087306 */ /* 0x000e620000201400 */
[----:B------:R-:W0:Y:S01]  /*1cf0*/  I2F R4, R44 ;  /* 0x0000002c00047306 */ /* 0x000e220000201400 */
[----:B-1----:R-:W-:Y:S01]  /*1d00*/  FADD.FTZ R7, -R90, R8 ;  /* 0x000000085a077221 */ /* 0x002fe20000010100 */
[----:B------:R-:W-:-:S06]  /*1d10*/  IADD3 R8, R44, 0x2, RZ ;  /* 0x000000022c087810 */ /* 0x000fcc0007ffe0ff */
[----:B------:R-:W1:Y:S01]  /*1d20*/  I2F R8, R8 ;  /* 0x0000000800087306 */ /* 0x000e620000201400 */
[----:B0-----:R-:W-:-:S05]  /*1d30*/  FADD.FTZ R4, -R90, R4 ;  /* 0x000000045a047221 */ /* 0x001fca0000010100 */
[----:B------:R-:W-:-:S04]  /*1d40*/  FMNMX.FTZ R4, R22, |R4|, !PT ;  /* 0x4000000416047209 */ /* 0x000fc80007810000 */
[----:B------:R-:W-:Y:S01]  /*1d50*/  FMNMX.FTZ R7, R4, |R7|, !PT ;  /* 0x4000000704077209 */ /* 0x000fe20007810000 */
[----:B--2---:R-:W-:Y:S02]  /*1d60*/  FADD.FTZ R64, -R94, R64 ;  /* 0x000000405e407221 */ /* 0x004fe40000010100 */
[----:B-1----:R-:W-:-:S05]  /*1d70*/  FADD.FTZ R8, -R90, R8 ;  /* 0x000000085a087221 */ /* 0x002fca0000010100 */
[----:B------:R-:W-:Y:S02]  /*1d80*/  FMNMX.FTZ R7, R7, |R8|, !PT ;  /* 0x4000000807077209 */ /* 0x000fe40007810000 */
[----:B------:R-:W-:Y:S01]  /*1d90*/  IADD3 R8, R44, 0x3, RZ ;  /* 0x000000032c087810 */ /* 0x000fe20007ffe0ff */
[----:B------:R-:W-:Y:S02]  /*1da0*/  FADD.FTZ R63, -R93, R63 ;  /* 0x0000003f5d3f7221 */ /* 0x000fe40000010100 */
[----:B------:R-:W-:Y:S02]  /*1db0*/  FMUL.FTZ R64, R64, R64 ;  /* 0x0000004040407220 */ /* 0x000fe40000410000 */
[----:B------:R-:W-:Y:S01]  /*1dc0*/  FADD.FTZ R73, -R94, R73 ;  /* 0x000000495e497221 */ /* 0x000fe20000010100 */
[----:B------:R-:W0:Y:S01]  /*1dd0*/  I2F R8, R8 ;  /* 0x0000000800087306 */ /* 0x000e220000201400 */
[----:B------:R-:W-:Y:S02]  /*1de0*/  FFMA.FTZ R63, R63, R63, R64 ;  /* 0x0000003f3f3f7223 */ /* 0x000fe40000010040 */
[----:B------:R-:W-:Y:S01]  /*1df0*/  FMUL.FTZ R73, R73, R73 ;  /* 0x0000004949497220 */ /* 0x000fe20000410000 */
[----:B------:R-:W-:-:S02]  /*1e00*/  IADD3 R14, P1, R14, 0x10, RZ ;  /* 0x000000100e0e7810 */ /* 0x000fc40007f3e0ff */
[----:B------:R-:W-:Y:S01]  /*1e10*/  IADD3 R44, R44, 0x4, RZ ;  /* 0x000000042c2c7810 */ /* 0x000fe20007ffe0ff */
[----:B---3--:R-:W-:Y:S01]  /*1e20*/  FADD.FTZ R57, -R92, |R57| ;  /* 0x400000395c397221 */ /* 0x008fe20000010100 */
[----:B------:R-:W-:Y:S02]  /*1e30*/  IADD3.X R15, RZ, R15, RZ, P1, !PT ;  /* 0x0000000fff0f7210 */ /* 0x000fe40000ffe4ff */
[----:B------:R-:W-:Y:S02]  /*1e40*/  ISETP.GE.AND P1, PT, R44, R2, PT ;  /* 0x000000022c00720c */ /* 0x000fe40003f26270 */
[----:B------:R-:W-:-:S04]  /*1e50*/  FMNMX.FTZ R24, |R43|, R24, !PT ;  /* 0x000000182b187209 */ /* 0x000fc80007810200 */
[----:B------:R-:W-:Y:S01]  /*1e60*/  FMNMX.FTZ R24, |R43|, R24, !PT ;  /* 0x000000182b187209 */ /* 0x000fe20007810200 */
[----:B0-----:R-:W-:Y:S02]  /*1e70*/  FADD.FTZ R8, -R90, R8 ;  /* 0x000000085a087221 */ /* 0x001fe40000010100 */
[C---:B------:R-:W-:Y:S02]  /*1e80*/  FADD.FTZ R51, -R98.reuse, R51 ;  /* 0x0000003362337221 */ /* 0x040fe40000010100 */
[----:B------:R-:W-:Y:S02]  /*1e90*/  FADD.FTZ R71, -R98, R71 ;  /* 0x0000004762477221 */ /* 0x000fe40000010100 */
[----:B------:R-:W-:Y:S02]  /*1ea0*/  FADD.FTZ R47, -R97, R47 ;  /* 0x0000002f612f7221 */ /* 0x000fe40000010100 */
[----:B------:R-:W-:Y:S02]  /*1eb0*/  FMUL.FTZ R4, R51, R51 ;  /* 0x0000003333047220 */ /* 0x000fe40000410000 */
[----:B------:R-:W-:-:S02]  /*1ec0*/  FADD.FTZ R70, -R97, R70 ;  /* 0x0000004661467221 */ /* 0x000fc40000010100 */
[----:B------:R-:W-:Y:S02]  /*1ed0*/  FMUL.FTZ R71, R71, R71 ;  /* 0x0000004747477220 */ /* 0x000fe40000410000 */
[----:B------:R-:W-:Y:S02]  /*1ee0*/  FADD.FTZ R61, -R98, R61 ;  /* 0x0000003d623d7221 */ /* 0x000fe40000010100 */
[----:B------:R-:W-:Y:S02]  /*1ef0*/  FFMA.FTZ R4, R47, R47, R4 ;  /* 0x0000002f2f047223 */ /* 0x000fe40000010004 */
[----:B------:R-:W-:Y:S02]  /*1f00*/  FADD.FTZ R46, -R99, R46 ;  /* 0x0000002e632e7221 */ /* 0x000fe40000010100 */
[----:B------:R-:W-:Y:S02]  /*1f10*/  FADD.FTZ R65, -R95, R65 ;  /* 0x000000415f417221 */ /* 0x000fe40000010100 */
[----:B------:R-:W-:-:S02]  /*1f20*/  FADD.FTZ R72, -R93, R72 ;  /* 0x000000485d487221 */ /* 0x000fc40000010100 */
[----:B------:R-:W-:Y:S02]  /*1f30*/  FFMA.FTZ R70, R70, R70, R71 ;  /* 0x0000004646467223 */ /* 0x000fe40000010047 */
[----:B------:R-:W-:Y:S02]  /*1f40*/  FADD.FTZ R75, -R94, R75 ;  /* 0x0000004b5e4b7221 */ /* 0x000fe40000010100 */
[----:B------:R-:W-:Y:S02]  /*1f50*/  FADD.FTZ R60, -R99, R60 ;  /* 0x0000003c633c7221 */ /* 0x000fe40000010100 */
[----:B------:R-:W-:Y:S02]  /*1f60*/  FADD.FTZ R59, -R97, R59 ;  /* 0x0000003b613b7221 */ /* 0x000fe40000010100 */
[----:B------:R-:W-:Y:S02]  /*1f70*/  FMUL.FTZ R61, R61, R61 ;  /* 0x0000003d3d3d7220 */ /* 0x000fe40000410000 */
[----:B------:R-:W-:-:S02]  /*1f80*/  FFMA.FTZ R46, R46, R46, R4 ;  /* 0x0000002e2e2e7223 */ /* 0x000fc40000010004 */
[----:B------:R-:W-:Y:S02]  /*1f90*/  FADD.FTZ R53, -R98, R53 ;  /* 0x0000003562357221 */ /* 0x000fe40000010100 */
[----:B------:R-:W-:Y:S02]  /*1fa0*/  FADD.FTZ R4, -R92, |R49| ;  /* 0x400000315c047221 */ /* 0x000fe40000010100 */
[----:B------:R-:W-:Y:S02]  /*1fb0*/  FADD.FTZ R55, -R96, R55 ;  /* 0x0000003760377221 */ /* 0x000fe40000010100 */
[----:B------:R-:W-:Y:S02]  /*1fc0*/  FFMA.FTZ R63, R65, R65, R63 ;  /* 0x00000041413f7223 */ /* 0x000fe4000001003f */
[----:B------:R-:W-:Y:S02]  /*1fd0*/  FFMA.FTZ R72, R72, R72, R73 ;  /* 0x0000004848487223 */ /* 0x000fe40000010049 */
[----:B------:R-:W-:-:S02]  /*1fe0*/  FADD.FTZ R74, -R95, R74 ;  /* 0x0000004a5f4a7221 */ /* 0x000fc40000010100 */
[----:B------:R-:W-:Y:S02]  /*1ff0*/  FADD.FTZ R62, -R93, R62 ;  /* 0x0000003e5d3e7221 */ /* 0x000fe40000010100 */
[----:B------:R-:W-:Y:S02]  /*2000*/  FMUL.FTZ R75, R75, R75 ;  /* 0x0000004b4b4b7220 */ /* 0x000fe40000410000 */
[----:B------:R-:W-:Y:S02]  /*2010*/  FFMA.FTZ R60, R60, R60, R70 ;  /* 0x0000003c3c3c7223 */ /* 0x000fe40000010046 */
[----:B------:R-:W-:Y:S02]  /*2020*/  FFMA.FTZ R59, R59, R59, R61 ;  /* 0x0000003b3b3b7223 */ /* 0x000fe4000001003d */
[----:B----4-:R-:W-:Y:S02]  /*2030*/  FADD.FTZ R50, -R99, R50 ;  /* 0x0000003263327221 */ /* 0x010fe40000010100 */
[----:B------:R-:W-:-:S02]  /*2040*/  FADD.FTZ R52, -R94, R52 ;  /* 0x000000345e347221 */ /* 0x000fc40000010100 */
[----:B------:R-:W-:Y:S02]  /*2050*/  FADD.FTZ R58, -R97, R58 ;  /* 0x0000003a613a7221 */ /* 0x000fe40000010100 */
[----:B------:R-:W-:Y:S01]  /*2060*/  FMUL.FTZ R53, R53, R53 ;  /* 0x0000003535357220 */ /* 0x000fe20000410000 */
[----:B------:R-:W-:Y:S01]  /*2070*/  FMNMX.FTZ R4, R25, |R4|, !PT ;  /* 0x4000000419047209 */ /* 0x000fe20007810000 */
[----:B------:R-:W-:Y:S01]  /*2080*/  FADD.FTZ R19, -R96, R19 ;  /* 0x0000001360137221 */ /* 0x000fe20000010100 */
[----:B------:R-:W-:Y:S01]  /*2090*/  FMNMX.FTZ R45, R45, |R55|, !PT ;  /* 0x400000372d2d7209 */ /* 0x000fe20007810000 */
[----:B------:R-:W-:Y:S01]  /*20a0*/  FFMA.FTZ R74, R74, R74, R72 ;  /* 0x0000004a4a4a7223 */ /* 0x000fe20000010048 */
[----:B------:R-:W-:Y:S01]  /*20b0*/  FMNMX.FTZ R20, R20, R63, !PT ;  /* 0x0000003f14147209 */ /* 0x000fe20007810000 */
[----:B------:R-:W-:Y:S01]  /*20c0*/  FFMA.FTZ R62, R62, R62, R75 ;  /* 0x0000003e3e3e7223 */ /* 0x000fe2000001004b */
[----:B------:R-:W-:Y:S01]  /*20d0*/  FMNMX.FTZ R21, R21, R60, !PT ;  /* 0x0000003c15157209 */ /* 0x000fe20007810000 */
[----:B------:R-:W-:-:S02]  /*20e0*/  FADD.FTZ R48, -R95, R48 ;  /* 0x000000305f307221 */ /* 0x000fc40000010100 */
[----:B------:R-:W-:Y:S02]  /*20f0*/  FFMA.FTZ R50, R50, R50, R59 ;  /* 0x0000003232327223 */ /* 0x000fe4000001003b */
[----:B------:R-:W-:Y:S02]  /*2100*/  FADD.FTZ R12, -R93, R12 ;  /* 0x0000000c5d0c7221 */ /* 0x000fe40000010100 */
[----:B------:R-:W-:Y:S02]  /*2110*/  FMUL.FTZ R9, R52, R52 ;  /* 0x0000003434097220 */ /* 0x000fe40000410000 */
[----:B------:R-:W-:Y:S02]  /*2120*/  FFMA.FTZ R53, R58, R58, R53 ;  /* 0x0000003a3a357223 */ /* 0x000fe40000010035 */
[----:B------:R-:W-:Y:S01]  /*2130*/  FADD.FTZ R6, -R99, R6 ;  /* 0x0000000663067221 */ /* 0x000fe20000010100 */
[----:B------:R-:W-:Y:S01]  /*2140*/  FMNMX.FTZ R4, R4, |R57|, !PT ;  /* 0x4000003904047209 */ /* 0x000fe20007810000 */
[----:B------:R-:W-:Y:S01]  /*2150*/  FADD.FTZ R18, -R92, |R18| ;  /* 0x400000125c127221 */ /* 0x000fe20000010100 */
[----:B------:R-:W-:Y:S01]  /*2160*/  FMNMX.FTZ R19, R45, |R19|, !PT ;  /* 0x400000132d137209 */ /* 0x000fe20007810000 */
[----:B------:R-:W-:Y:S01]  /*2170*/  FADD.FTZ R13, -R96, R13 ;  /* 0x0000000d600d7221 */ /* 0x000fe20000010100 */
[----:B------:R-:W-:Y:S01]  /*2180*/  FMNMX.FTZ R20, R20, R74, !PT ;  /* 0x0000004a14147209 */ /* 0x000fe20007810000 */
[----:B------:R-:W-:Y:S01]  /*2190*/  FFMA.FTZ R62, R48, R48, R62 ;  /* 0x00000030303e7223 */ /* 0x000fe2000001003e */
[----:B------:R-:W-:Y:S01]  /*21a0*/  FMNMX.FTZ R21, R21, R50, !PT ;  /* 0x0000003215157209 */ /* 0x000fe20007810000 */
[----:B------:R-:W-:-:S02]  /*21b0*/  FFMA.FTZ R9, R12, R12, R9 ;  /* 0x0000000c0c097223 */ /* 0x000fc40000010009 */
[----:B------:R-:W-:Y:S02]  /*21c0*/  FADD.FTZ R56, -R95, R56 ;  /* 0x000000385f387221 */ /* 0x000fe40000010100 */
[----:B------:R-:W-:Y:S01]  /*21d0*/  FFMA.FTZ R10, R6, R6, R53 ;  /* 0x00000006060a7223 */ /* 0x000fe20000010035 */
[----:B------:R-:W-:Y:S01]  /*21e0*/  FMNMX.FTZ R4, R4, |R18|, !PT ;  /* 0x4000001204047209 */ /* 0x000fe20007810000 */
[----:B------:R-:W-:Y:S01]  /*21f0*/  FADD.FTZ R54, -R92, |R54| ;  /* 0x400000365c367221 */ /* 0x000fe20000010100 */
[----:B------:R-:W-:Y:S01]  /*2200*/  FMNMX.FTZ R13, R19, |R13|, !PT ;  /* 0x4000000d130d7209 */ /* 0x000fe20007810000 */
[----:B------:R-:W-:Y:S01]  /*2210*/  FFMA.FTZ R9, R56, R56, R9 ;  /* 0x0000003838097223 */ /* 0x000fe20000010009 */
[----:B------:R-:W-:Y:S02]  /*2220*/  FMNMX.FTZ R20, R20, R62, !PT ;  /* 0x0000003e14147209 */ /* 0x000fe40007810000 */
[----:B------:R-:W-:Y:S02]  /*2230*/  FMNMX.FTZ R21, R21, R46, !PT ;  /* 0x0000002e15157209 */ /* 0x000fe40007810000 */
[----:B------:R-:W-:-:S02]  /*2240*/  FMNMX.FTZ R24, |R43|, R24, !PT ;  /* 0x000000182b187209 */ /* 0x000fc40007810200 */
[----:B------:R-:W-:Y:S01]  /*2250*/  FMNMX.FTZ R22, R7, |R8|, !PT ;  /* 0x4000000807167209 */ /* 0x000fe20007810000 */
[----:B------:R-:W-:Y:S01]  /*2260*/  FADD.FTZ R8, |R8|, -RZ ;  /* 0x800000ff08087221 */ /* 0x000fe20000010200 */
[----:B------:R-:W-:Y:S01]  /*2270*/  FMNMX.FTZ R25, R4, |R54|, !PT ;  /* 0x4000003604197209 */ /* 0x000fe20007810000 */
[----:B------:R-:W-:Y:S01]  /*2280*/  FADD.FTZ R4, |R54|, -RZ ;  /* 0x800000ff36047221 */ /* 0x000fe20000010200 */
[----:B------:R-:W-:Y:S02]  /*2290*/  FMNMX.FTZ R24, |R43|, R24, !PT ;  /* 0x000000182b187209 */ /* 0x000fe40007810200 */
[----:B------:R-:W-:Y:S02]  /*22a0*/  FMNMX.FTZ R20, R20, R9, !PT ;  /* 0x0000000914147209 */ /* 0x000fe40007810000 */
[----:B------:R-:W-:Y:S01]  /*22b0*/  FMNMX.FTZ R21, R21, R10, !PT ;  /* 0x0000000a15157209 */ /* 0x000fe20007810000 */
[----:B------:R-:W-:-:S05]  /*22c0*/  FADD.FTZ R6, -R96, R5 ;  /* 0x0000000560067221 */ /* 0x000fca0000010100 */
[----:B------:R-:W-:Y:S01]  /*22d0*/  FMNMX.FTZ R45, R13, |R6|, !PT ;  /* 0x400000060d2d7209 */ /* 0x000fe20007810000 */
[----:B------:R-:W-:Y:S01]  /*22e0*/  FADD.FTZ R6, |R6|, -RZ ;  /* 0x800000ff06067221 */ /* 0x000fe20000010200 */
[----:B------:R-:W-:Y:S07]  /*22f0*/  @!P1 BRA `(.L_x_301) ;  /* 0xfffff6f000009947 */ /* 0x000fee000383ffff */
[----:B------:R-:W-:Y:S05]  /*2300*/  BSYNC B3 ;  /* 0x0000000000037941 */ /* 0x000fea0003800000 */
.L_x_300:
[----:B------:R-:W-:Y:S02]  /*2310*/  MOV R2, R8 ;  /* 0x0000000800027202 */ /* 0x000fe40000000f00 */
[----:B------:R-:W-:Y:S02]  /*2320*/  MOV R5, R9 ;  /* 0x0000000900057202 */ /* 0x000fe40000000f00 */
[----:B------:R-:W-:-:S08]  /*2330*/  MOV R7, R10 ;  /* 0x0000000a00077202 */ /* 0x000fd00000000f00 */
.L_x_299:
[----:B------:R-:W-:Y:S05]  /*2340*/  BSYNC B2 ;  /* 0x0000000000027941 */ /* 0x000fea0003800000 */
.L_x_298:
[----:B------:R-:W-:Y:S01]  /*2350*/  IADD3 R8, R87, -R44, RZ ;  /* 0x8000002c57087210 */ /* 0x000fe20007ffe0ff */
[----:B------:R-:W-:Y:S03]  /*2360*/  BSSY B2, `(.L_x_302) ;  /* 0x0000055000027945 */ /* 0x000fe60003800000 */
[----:B------:R-:W-:-:S12]  /*2370*/  ISETP.GT.AND P1, PT, R8, 0x1, PT ;  /* 0x000000010800780c */ /* 0x000fd80003f24270 */
[----:B------:R-:W-:Y:S05]  /*2380*/  @!P1 BRA `(.L_x_303) ;  /* 0x0000052000009947 */ /* 0x000fea0003800000 */
[----:B------:R-:W-:Y:S01]  /*2390*/  IADD3 R8, P0, R27, R14, RZ ;  /* 0x0000000e1b087210 */ /* 0x000fe20007f1e0ff */
[----:B------:R0:W2:Y:S01]  /*23a0*/  LDG.E.CONSTANT.SYS R2, [R14] ;  /* 0x000000000e027381 */ /* 0x0000a200001e6900 */
[C---:B------:R-:W-:Y:S02]  /*23b0*/  IADD3 R16, P1, R14.reuse, R31, RZ ;  /* 0x0000001f0e107210 */ /* 0x040fe40007f3e0ff */
[C---:B------:R-:W-:Y:S01]  /*23c0*/  IADD3.X R9, R15.reuse, R28, RZ, P0, !PT ;  /* 0x0000001c0f097210 */ /* 0x040fe200007fe4ff */
[----:B------:R0:W3:Y:S01]  /*23d0*/  LDG.E.CONSTANT.SYS R50, [R14+0x4] ;  /* 0x000004000e327381 */ /* 0x0000e200001e6900 */
[C---:B------:R-:W-:Y:S02]  /*23e0*/  IADD3 R12, P0, R14.reuse, R35, RZ ;  /* 0x000000230e0c7210 */ /* 0x040fe40007f1e0ff */
[----:B------:R-:W-:Y:S02]  /*23f0*/  IADD3 R10, P2, R14, R37, RZ ;  /* 0x000000250e0a7210 */ /* 0x000fe40007f5e0ff */
[----:B------:R-:W-:-:S02]  /*2400*/  IADD3.X R13, R15, R33, RZ, P0, !PT ;  /* 0x000000210f0d7210 */ /* 0x000fc400007fe4ff */
[C---:B------:R-:W-:Y:S01]  /*2410*/  IADD3.X R17, R15.reuse, R29, RZ, P1, !PT ;  /* 0x0000001d0f117210 */ /* 0x040fe20000ffe4ff */
[----:B------:R1:W4:Y:S01]  /*2420*/  LDG.E.CONSTANT.SYS R18, [R8] ;  /* 0x0000000008127381 */ /* 0x00032200001e6900 */
[C---:B------:R-:W-:Y:S02]  /*2430*/  IADD3.X R11, R15.reuse, R34, RZ, P2, !PT ;  /* 0x000000220f0b7210 */ /* 0x040fe400017fe4ff */
[C---:B------:R-:W-:Y:S01]  /*2440*/  IADD3 R6, P0, R14.reuse, R32, RZ ;  /* 0x000000200e067210 */ /* 0x040fe20007f1e0ff */
[----:B------:R1:W5:Y:S01]  /*2450*/  LDG.E.CONSTANT.SYS R51, [R8+0x4] ;  /* 0x0000040008337381 */ /* 0x00036200001e6900 */
[----:B------:R-:W-:Y:S02]  /*2460*/  IADD3 R4, P1, R14, R39, RZ ;  /* 0x000000270e047210 */ /* 0x000fe40007f3e0ff */
[C---:B------:R-:W-:Y:S01]  /*2470*/  IADD3.X R7, R15.reuse, R30, RZ, P0, !PT ;  /* 0x0000001e0f077210 */ /* 0x040fe200007fe4ff */
[----:B------:R0:W3:Y:S01]  /*2480*/  LDG.E.CONSTANT.SYS R19, [R16] ;  /* 0x0000000010137381 */ /* 0x0000e200001e6900 */
[----:B------:R-:W-:-:S03]  /*2490*/  IADD3.X R5, R15, R38, RZ, P1, !PT ;  /* 0x000000260f057210 */ /* 0x000fc60000ffe4ff */
[----:B------:R-:W3:Y:S01]  /*24a0*/  LDG.E.CONSTANT.SYS R48, [R10] ;  /* 0x000000000a307381 */ /* 0x000ee200001e6900 */
[----:B-1----:R-:W-:-:S03]  /*24b0*/  IADD3 R8, P0, R14, R41, RZ ;  /* 0x000000290e087210 */ /* 0x002fc60007f1e0ff */
[----:B------:R0:W3:Y:S01]  /*24c0*/  LDG.E.CONSTANT.SYS R52, [R16+0x4] ;  /* 0x0000040010347381 */ /* 0x0000e200001e6900 */
[----:B------:R-:W-:-:S03]  /*24d0*/  IADD3.X R9, R15, R42, RZ, P0, !PT ;  /* 0x0000002a0f097210 */ /* 0x000fc600007fe4ff */
[----:B------:R-:W3:Y:S04]  /*24e0*/  LDG.E.CONSTANT.SYS R47, [R12] ;  /* 0x000000000c2f7381 */ /* 0x000ee800001e6900 */
[----:B------:R-:W3:Y:S04]  /*24f0*/  LDG.E.CONSTANT.SYS R56, [R10+0x4] ;  /* 0x000004000a387381 */ /* 0x000ee800001e6900 */
[----:B------:R-:W3:Y:S04]  /*2500*/  LDG.E.CONSTANT.SYS R46, [R6] ;  /* 0x00000000062e7381 */ /* 0x000ee800001e6900 */
[----:B------:R1:W3:Y:S04]  /*2510*/  LDG.E.CONSTANT.SYS R49, [R4] ;  /* 0x0000000004317381 */ /* 0x0002e800001e6900 */
[----:B------:R-:W3:Y:S04]  /*2520*/  LDG.E.CONSTANT.SYS R55, [R12+0x4] ;  /* 0x000004000c377381 */ /* 0x000ee800001e6900 */
[----:B0-----:R0:W3:Y:S04]  /*2530*/  LDG.E.CONSTANT.SYS R17, [R8] ;  /* 0x0000000008117381 */ /* 0x0010e800001e6900 */
[----:B------:R-:W3:Y:S04]  /*2540*/  LDG.E.CONSTANT.SYS R53, [R6+0x4] ;  /* 0x0000040006357381 */ /* 0x000ee800001e6900 */
[----:B------:R1:W3:Y:S04]  /*2550*/  LDG.E.CONSTANT.SYS R57, [R4+0x4] ;  /* 0x0000040004397381 */ /* 0x0002e800001e6900 */
[----:B------:R0:W3:Y:S01]  /*2560*/  LDG.E.CONSTANT.SYS R54, [R8+0x4] ;  /* 0x0000040008367381 */ /* 0x0000e200001e6900 */
[----:B------:R-:W0:Y:S01]  /*2570*/  I2F R16, R44 ;  /* 0x0000002c00107306 */ /* 0x000e220000201400 */
[----:B------:R-:W-:-:S02]  /*2580*/  FMNMX.FTZ R24, |R43|, R24, !PT ;  /* 0x000000182b187209 */ /* 0x000fc40007810200 */
[----:B------:R-:W-:Y:S02]  /*2590*/  IADD3 R14, P1, R14, 0x8, RZ ;  /* 0x000000080e0e7810 */ /* 0x000fe40007f3e0ff */
[----:B------:R-:W-:Y:S02]  /*25a0*/  PLOP3.LUT P0, PT, PT, PT, PT, 0x8, 0x0 ;  /* 0x000000000000781c */ /* 0x000fe40003f0e170 */
[----:B------:R-:W-:Y:S01]  /*25b0*/  FMNMX.FTZ R24, |R43|, R24, !PT ;  /* 0x000000182b187209 */ /* 0x000fe20007810200 */
[----:B0-----:R-:W-:Y:S01]  /*25c0*/  FADD.FTZ R16, -R90, R16 ;  /* 0x000000105a107221 */ /* 0x001fe20000010100 */
[----:B------:R-:W-:-:S04]  /*25d0*/  IADD3.X R15, RZ, R15, RZ, P1, !PT ;  /* 0x0000000fff0f7210 */ /* 0x000fc80000ffe4ff */
[----:B------:R-:W-:Y:S01]  /*25e0*/  FMNMX.FTZ R22, R22, |R16|, !PT ;  /* 0x4000001016167209 */ /* 0x000fe20007810000 */
[C---:B----4-:R-:W-:Y:S02]  /*25f0*/  FADD.FTZ R18, -R93.reuse, R18 ;  /* 0x000000125d127221 */ /* 0x050fe40000010100 */
[----:B-----5:R-:W-:Y:S02]  /*2600*/  FADD.FTZ R51, -R93, R51 ;  /* 0x000000335d337221 */ /* 0x020fe40000010100 */
[----:B--2---:R-:W-:-:S05]  /*2610*/  FADD.FTZ R2, -R92, |R2| ;  /* 0x400000025c027221 */ /* 0x004fca0000010100 */
[----:B------:R-:W-:Y:S02]  /*2620*/  FMNMX.FTZ R25, R25, |R2|, !PT ;  /* 0x4000000219197209 */ /* 0x000fe40007810000 */
[----:B-1----:R-:W-:Y:S01]  /*2630*/  IADD3 R5, R44, 0x1, RZ ;  /* 0x000000012c057810 */ /* 0x002fe20007ffe0ff */
[----:B---3--:R-:W-:Y:S02]  /*2640*/  FADD.FTZ R19, -R94, R19 ;  /* 0x000000135e137221 */ /* 0x008fe40000010100 */
[----:B------:R-:W-:-:S03]  /*2650*/  FADD.FTZ R48, -R98, R48 ;  /* 0x0000003062307221 */ /* 0x000fc60000010100 */
[----:B------:R0:W1:Y:S01]  /*2660*/  I2F R8, R5 ;  /* 0x0000000500087306 */ /* 0x0000620000201400 */
[----:B------:R-:W-:Y:S02]  /*2670*/  FADD.FTZ R52, -R94, R52 ;  /* 0x000000345e347221 */ /* 0x000fe40000010100 */
[----:B------:R-:W-:Y:S02]  /*2680*/  FADD.FTZ R47, -R97, R47 ;  /* 0x0000002f612f7221 */ /* 0x000fe40000010100 */
[----:B------:R-:W-:Y:S02]  /*2690*/  FMUL.FTZ R19, R19, R19 ;  /* 0x0000001313137220 */ /* 0x000fe40000410000 */
[----:B------:R-:W-:Y:S02]  /*26a0*/  FMUL.FTZ R48, R48, R48 ;  /* 0x0000003030307220 */ /* 0x000fe40000410000 */
[----:B------:R-:W-:Y:S02]  /*26b0*/  FADD.FTZ R56, -R98, R56 ;  /* 0x0000003862387221 */ /* 0x000fe40000010100 */
[----:B------:R-:W-:-:S02]  /*26c0*/  FMUL.FTZ R52, R52, R52 ;  /* 0x0000003434347220 */ /* 0x000fc40000410000 */
[----:B------:R-:W-:Y:S02]  /*26d0*/  FFMA.FTZ R19, R18, R18, R19 ;  /* 0x0000001212137223 */ /* 0x000fe40000010013 */
[----:B------:R-:W-:Y:S02]  /*26e0*/  FFMA.FTZ R47, R47, R47, R48 ;  /* 0x0000002f2f2f7223 */ /* 0x000fe40000010030 */
[----:B------:R-:W-:Y:S02]  /*26f0*/  FADD.FTZ R46, -R95, R46 ;  /* 0x0000002e5f2e7221 */ /* 0x000fe40000010100 */
[----:B------:R-:W-:Y:S02]  /*2700*/  FADD.FTZ R49, -R99, R49 ;  /* 0x0000003163317221 */ /* 0x000fe40000010100 */
[----:B------:R-:W-:Y:S02]  /*2710*/  FADD.FTZ R55, -R97, R55 ;  /* 0x0000003761377221 */ /* 0x000fe40000010100 */
[----:B------:R-:W-:-:S02]  /*2720*/  FMUL.FTZ R56, R56, R56 ;  /* 0x0000003838387220 */ /* 0x000fc40000410000 */
[----:B------:R-:W-:Y:S02]  /*2730*/  FADD.FTZ R4, -R96, R17 ;  /* 0x0000001160047221 */ /* 0x000fe40000010100 */
[----:B------:R-:W-:Y:S02]  /*2740*/  FFMA.FTZ R51, R51, R51, R52 ;  /* 0x0000003333337223 */ /* 0x000fe40000010034 */
[----:B------:R-:W-:Y:S02]  /*2750*/  FFMA.FTZ R19, R46, R46, R19 ;  /* 0x0000002e2e137223 */ /* 0x000fe40000010013 */
[----:B------:R-:W-:Y:S02]  /*2760*/  FFMA.FTZ R47, R49, R49, R47 ;  /* 0x00000031312f7223 */ /* 0x000fe4000001002f */
[----:B------:R-:W-:Y:S02]  /*2770*/  FFMA.FTZ R56, R55, R55, R56 ;  /* 0x0000003737387223 */ /* 0x000fe40000010038 */
[----:B------:R-:W-:-:S02]  /*2780*/  FADD.FTZ R53, -R95, R53 ;  /* 0x000000355f357221 */ /* 0x000fc40000010100 */
[----:B------:R-:W-:Y:S01]  /*2790*/  FADD.FTZ R7, -R99, R57 ;  /* 0x0000003963077221 */ /* 0x000fe20000010100 */
[----:B------:R-:W-:Y:S01]  /*27a0*/  FMNMX.FTZ R45, R45, |R4|, !PT ;  /* 0x400000042d2d7209 */ /* 0x000fe20007810000 */
[----:B------:R-:W-:Y:S02]  /*27b0*/  FADD.FTZ R4, -R92, |R50| ;  /* 0x400000325c047221 */ /* 0x000fe40000010100 */
[----:B------:R-:W-:Y:S01]  /*27c0*/  FADD.FTZ R6, -R96, R54 ;  /* 0x0000003660067221 */ /* 0x000fe20000010100 */
[----:B------:R-:W-:Y:S01]  /*27d0*/  FMNMX.FTZ R20, R20, R19, !PT ;  /* 0x0000001314147209 */ /* 0x000fe20007810000 */
[----:B0-----:R-:W-:Y:S01]  /*27e0*/  FFMA.FTZ R5, R53, R53, R51 ;  /* 0x0000003535057223 */ /* 0x001fe20000010033 */
[----:B------:R-:W-:Y:S01]  /*27f0*/  FMNMX.FTZ R21, R21, R47, !PT ;  /* 0x0000002f15157209 */ /* 0x000fe20007810000 */
[----:B------:R-:W-:Y:S02]  /*2800*/  FFMA.FTZ R7, R7, R7, R56 ;  /* 0x0000000707077223 */ /* 0x000fe40000010038 */
[----:B-1----:R-:W-:Y:S01]  /*2810*/  FADD.FTZ R8, -R90, R8 ;  /* 0x000000085a087221 */ /* 0x002fe20000010100 */
[----:B------:R-:W-:Y:S01]  /*2820*/  FMNMX.FTZ R25, R25, |R4|, !PT ;  /* 0x4000000419197209 */ /* 0x000fe20007810000 */
[----:B------:R-:W-:Y:S01]  /*2830*/  FADD.FTZ R4, |R4|, -RZ ;  /* 0x800000ff04047221 */ /* 0x000fe20000010200 */
[----:B------:R-:W-:Y:S01]  /*2840*/  FMNMX.FTZ R45, R45, |R6|, !PT ;  /* 0x400000062d2d7209 */ /* 0x000fe20007810000 */
[----:B------:R-:W-:Y:S01]  /*2850*/  FADD.FTZ R2, |R8|, -RZ ;  /* 0x800000ff08027221 */ /* 0x000fe20000010200 */
[----:B------:R-:W-:Y:S01]  /*2860*/  IADD3 R44, R44, 0x2, RZ ;  /* 0x000000022c2c7810 */ /* 0x000fe20007ffe0ff */
[----:B------:R-:W-:Y:S01]  /*2870*/  FADD.FTZ R6, |R6|, -RZ ;  /* 0x800000ff06067221 */ /* 0x000fe20000010200 */
[----:B------:R-:W-:-:S02]  /*2880*/  FMNMX.FTZ R22, R22, |R8|, !PT ;  /* 0x4000000816167209 */ /* 0x000fc40007810000 */
[----:B------:R-:W-:Y:S02]  /*2890*/  FMNMX.FTZ R20, R20, R5, !PT ;  /* 0x0000000514147209 */ /* 0x000fe40007810000 */
[----:B------:R-:W-:-:S08]  /*28a0*/  FMNMX.FTZ R21, R21, R7, !PT ;  /* 0x0000000715157209 */ /* 0x000fd00007810000 */
.L_x_303:
[----:B------:R-:W-:Y:S05]  /*28b0*/  BSYNC B2 ;  /* 0x0000000000027941 */ /* 0x000fea0003800000 */
.L_x_302:
[----:B------:R-:W-:Y:S01]  /*28c0*/  ISETP.LT.OR P0, PT, R44, R87, P0 ;  /* 0x000000572c00720c */ /* 0x000fe20000701670 */
[----:B------:R-:W-:Y:S11]  /*28d0*/  BSSY B2, `(.L_x_304) ;  /* 0x0000039000027945 */ /* 0x000ff60003800000 */
[----:B------:R-:W-:Y:S05]  /*28e0*/  @!P0 BRA `(.L_x_305) ;  /* 0x0000037000008947 */ /* 0x000fea0003800000 */
[----:B------:R-:W-:Y:S02]  /*28f0*/  BSSY B3, `(.L_x_306) ;  /* 0x0000035000037945 */ /* 0x000fe40003800000 */
.L_x_307:
[----:B------:R-:W-:Y:S01]  /*2900*/  IADD3 R4, P0, R27, R14, RZ ;  /* 0x0000000e1b047210 */ /* 0x000fe20007f1e0ff */
[----:B------:R0:W2:Y:S01]  /*2910*/  LDG.E.CONSTANT.SYS R2, [R14] ;  /* 0x000000000e027381 */ /* 0x0000a200001e6900 */
[----:B------:R-:W-:-:S02]  /*2920*/  IADD3 R6, P1, R14, R31, RZ ;  /* 0x0000001f0e067210 */ /* 0x000fc40007f3e0ff */
[C---:B------:R-:W-:Y:S02]  /*2930*/  IADD3 R12, P2, R14.reuse, R37, RZ ;  /* 0x000000250e0c7210 */ /* 0x040fe40007f5e0ff */
[C---:B------:R-:W-:Y:S02]  /*2940*/  IADD3.X R5, R15.reuse, R28, RZ, P0, !PT ;  /* 0x0000001c0f057210 */ /* 0x040fe400007fe4ff */
[C---:B------:R-:W-:Y:S02]  /*2950*/  IADD3 R10, P0, R14.reuse, R35, RZ ;  /* 0x000000230e0a7210 */ /* 0x040fe40007f1e0ff */
[C---:B------:R-:W-:Y:S02]  /*2960*/  IADD3.X R7, R15.reuse, R29, RZ, P1, !PT ;  /* 0x0000001d0f077210 */ /* 0x040fe40000ffe4ff */
[C---:B------:R-:W-:Y:S02]  /*2970*/  IADD3.X R13, R15.reuse, R34, RZ, P2, !PT ;  /* 0x000000220f0d7210 */ /* 0x040fe400017fe4ff */
[----:B------:R-:W-:Y:S01]  /*2980*/  IADD3.X R11, R15, R33, RZ, P0, !PT ;  /* 0x000000210f0b7210 */ /* 0x000fe200007fe4ff */
[----:B------:R1:W3:Y:S01]  /*2990*/  LDG.E.CONSTANT.SYS R18, [R4] ;  /* 0x0000000004127381 */ /* 0x0002e200001e6900 */
[----:B------:R-:W-:-:S02]  /*29a0*/  IADD3 R8, P0, R14, R32, RZ ;  /* 0x000000200e087210 */ /* 0x000fc40007f1e0ff */
[C---:B------:R-:W-:Y:S01]  /*29b0*/  IADD3 R16, P1, R14.reuse, R39, RZ ;  /* 0x000000270e107210 */ /* 0x040fe20007f3e0ff */
[----:B------:R4:W5:Y:S01]  /*29c0*/  LDG.E.CONSTANT.SYS R19, [R6] ;  /* 0x0000000006137381 */ /* 0x00096200001e6900 */
[C---:B------:R-:W-:Y:S02]  /*29d0*/  IADD3.X R9, R15.reuse, R30, RZ, P0, !PT ;  /* 0x0000001e0f097210 */ /* 0x040fe400007fe4ff */
[----:B------:R-:W-:Y:S01]  /*29e0*/  IADD3.X R17, R15, R38, RZ, P1, !PT ;  /* 0x000000260f117210 */ /* 0x000fe20000ffe4ff */
[----:B------:R-:W2:Y:S01]  /*29f0*/  LDG.E.CONSTANT.SYS R12, [R12] ;  /* 0x000000000c0c7381 */ /* 0x000ea200001e6900 */
[----:B-1----:R-:W-:-:S03]  /*2a00*/  IADD3 R4, P0, R14, R41, RZ ;  /* 0x000000290e047210 */ /* 0x002fc60007f1e0ff */
[----:B------:R-:W3:Y:S01]  /*2a10*/  LDG.E.CONSTANT.SYS R10, [R10] ;  /* 0x000000000a0a7381 */ /* 0x000ee200001e6900 */
[----:B------:R-:W-:-:S03]  /*2a20*/  IADD3.X R5, R15, R42, RZ, P0, !PT ;  /* 0x0000002a0f057210 */ /* 0x000fc600007fe4ff */
[----:B------:R-:W3:Y:S04]  /*2a30*/  LDG.E.CONSTANT.SYS R8, [R8] ;  /* 0x0000000008087381 */ /* 0x000ee800001e6900 */
[----:B------:R-:W3:Y:S04]  /*2a40*/  LDG.E.CONSTANT.SYS R16, [R16] ;  /* 0x0000000010107381 */ /* 0x000ee800001e6900 */
[----:B----4-:R1:W4:Y:S01]  /*2a50*/  LDG.E.CONSTANT.SYS R6, [R4] ;  /* 0x0000000004067381 */ /* 0x01032200001e6900 */
[----:B------:R0:W1:Y:S02]  /*2a60*/  I2F R7, R44 ;  /* 0x0000002c00077306 */ /* 0x0000640000201400 */
[----:B0-----:R-:W-:-:S04]  /*2a70*/  IADD3 R44, R44, 0x1, RZ ;  /* 0x000000012c2c7810 */ /* 0x001fc80007ffe0ff */
[----:B------:R-:W-:Y:S01]  /*2a80*/  ISETP.GE.AND P0, PT, R44, R87, PT ;  /* 0x000000572c00720c */ /* 0x000fe20003f06270 */
[----:B-1----:R-:W-:Y:S01]  /*2a90*/  FADD.FTZ R7, -R90, R7 ;  /* 0x000000075a077221 */ /* 0x002fe20000010100 */
[----:B------:R-:W-:Y:S02]  /*2aa0*/  IADD3 R14, P1, R14, 0x4, RZ ;  /* 0x000000040e0e7810 */ /* 0x000fe40007f3e0ff */
[----:B------:R-:W-:Y:S02]  /*2ab0*/  FMNMX.FTZ R24, |R43|, R24, !PT ;  /* 0x000000182b187209 */ /* 0x000fe40007810200 */
[----:B------:R-:W-:Y:S02]  /*2ac0*/  FMNMX.FTZ R22, R22, |R7|, !PT ;  /* 0x4000000716167209 */ /* 0x000fe40007810000 */
[----:B------:R-:W-:Y:S01]  /*2ad0*/  IADD3.X R15, RZ, R15, RZ, P1, !PT ;  /* 0x0000000fff0f7210 */ /* 0x000fe20000ffe4ff */
[----:B-----5:R-:W-:Y:S02]  /*2ae0*/  FADD.FTZ R19, -R94, R19 ;  /* 0x000000135e137221 */ /* 0x020fe40000010100 */
[----:B--2---:R-:W-:-:S02]  /*2af0*/  FADD.FTZ R12, -R98, R12 ;  /* 0x0000000c620c7221 */ /* 0x004fc40000010100 */
[----:B---3--:R-:W-:Y:S02]  /*2b00*/  FADD.FTZ R18, -R93, R18 ;  /* 0x000000125d127221 */ /* 0x008fe40000010100 */
[----:B------:R-:W-:Y:S02]  /*2b10*/  FADD.FTZ R10, -R97, R10 ;  /* 0x0000000a610a7221 */ /* 0x000fe40000010100 */
[----:B------:R-:W-:Y:S02]  /*2b20*/  FMUL.FTZ R19, R19, R19 ;  /* 0x0000001313137220 */ /* 0x000fe40000410000 */
[----:B------:R-:W-:Y:S02]  /*2b30*/  FMUL.FTZ R12, R12, R12 ;  /* 0x0000000c0c0c7220 */ /* 0x000fe40000410000 */
[----:B------:R-:W-:Y:S02]  /*2b40*/  FFMA.FTZ R18, R18, R18, R19 ;  /* 0x0000001212127223 */ /* 0x000fe40000010013 */
[----:B------:R-:W-:-:S02]  /*2b50*/  FFMA.FTZ R10, R10, R10, R12 ;  /* 0x0000000a0a0a7223 */ /* 0x000fc4000001000c */
[----:B------:R-:W-:Y:S02]  /*2b60*/  FADD.FTZ R8, -R95, R8 ;  /* 0x000000085f087221 */ /* 0x000fe40000010100 */
[----:B------:R-:W-:Y:S02]  /*2b70*/  FADD.FTZ R16, -R99, R16 ;  /* 0x0000001063107221 */ /* 0x000fe40000010100 */
[----:B------:R-:W-:Y:S02]  /*2b80*/  FADD.FTZ R4, -R92, |R2| ;  /* 0x400000025c047221 */ /* 0x000fe40000010100 */
[----:B----4-:R-:W-:Y:S02]  /*2b90*/  FADD.FTZ R6, -R96, R6 ;  /* 0x0000000660067221 */ /* 0x010fe40000010100 */
[----:B------:R-:W-:Y:S02]  /*2ba0*/  FFMA.FTZ R5, R8, R8, R18 ;  /* 0x0000000808057223 */ /* 0x000fe40000010012 */
[----:B------:R-:W-:Y:S01]  /*2bb0*/  FFMA.FTZ R10, R16, R16, R10 ;  /* 0x00000010100a7223 */ /* 0x000fe2000001000a */
[----:B------:R-:W-:Y:S01]  /*2bc0*/  FMNMX.FTZ R25, R25, |R4|, !PT ;  /* 0x4000000419197209 */ /* 0x000fe20007810000 */
[----:B------:R-:W-:Y:S01]  /*2bd0*/  FADD.FTZ R2, |R7|, -RZ ;  /* 0x800000ff07027221 */ /* 0x000fe20000010200 */
[----:B------:R-:W-:Y:S01]  /*2be0*/  FMNMX.FTZ R45, R45, |R6|, !PT ;  /* 0x400000062d2d7209 */ /* 0x000fe20007810000 */
[----:B------:R-:W-:Y:S01]  /*2bf0*/  FADD.FTZ R4, |R4|, -RZ ;  /* 0x800000ff04047221 */ /* 0x000fe20000010200 */
[----:B------:R-:W-:Y:S01]  /*2c00*/  FMNMX.FTZ R20, R20, R5, !PT ;  /* 0x0000000514147209 */ /* 0x000fe20007810000 */
[----:B------:R-:W-:Y:S01]  /*2c10*/  FADD.FTZ R6, |R6|, -RZ ;  /* 0x800000ff06067221 */ /* 0x000fe20000010200 */
[----:B------:R-:W-:Y:S01]  /*2c20*/  FMNMX.FTZ R21, R21, R10, !PT ;  /* 0x0000000a15157209 */ /* 0x000fe20007810000 */
[----:B------:R-:W-:Y:S07]  /*2c30*/  @!P0 BRA `(.L_x_307) ;  /* 0xfffffcc000008947 */ /* 0x000fee000383ffff */
[----:B------:R-:W-:Y:S05]  /*2c40*/  BSYNC B3 ;  /* 0x0000000000037941 */ /* 0x000fea0003800000 */
.L_x_306:
[----:B------:R-:W-:-:S08]  /*2c50*/  MOV R7, R10 ;  /* 0x0000000a00077202 */ /* 0x000fd00000000f00 */
.L_x_305:
[----:B------:R-:W-:Y:S05]  /*2c60*/  BSYNC B2 ;  /* 0x0000000000027941 */ /* 0x000fea0003800000 */
.L_x_304:
[----:B------:R-:W-:-:S04]  /*2c70*/  IMAD R8, R81, c[0x0][0x0], R86 ;  /* 0x0000000051087a24 */ /* 0x000fc800078e0256 */
[----:B------:R-:W-:-:S08]  /*2c80*/  IMAD R8, R8, 0x28, RZ ;  /* 0x0000002808087824 */ /* 0x000fd000078e02ff */
[----:B------:R0:W-:Y:S04]  /*2c90*/  STS.64 [R8], R2 ;  /* 0x0000000208007388 */ /* 0x0001e80000000a00 */
[----:B------:R0:W-:Y:S04]  /*2ca0*/  STS.64 [R8+0x8], R4 ;  /* 0x0000080408007388 */ /* 0x0001e80000000a00 */
[----:B------:R0:W-:Y:S02]  /*2cb0*/  STS.64 [R8+0x10], R6 ;  /* 0x0000100608007388 */ /* 0x0001e40000000a00 */
.L_x_297:
[----:B0-----:R-:W-:Y:S05]  /*2cc0*/  BSYNC B0 ;  /* 0x0000000000007941 */ /* 0x001fea0003800000 */
.L_x_296:
[----:B------:R-:W-:Y:S02]  /*2cd0*/  IADD3 R26, R26, 0x1, RZ ;  /* 0x000000011a1a7810 */ /* 0x000fe40007ffe0ff */
[----:B------:R-:W-:-:S02]  /*2ce0*/  LEA R14, P1, R23, R14, 0x2 ;  /* 0x0000000e170e7211 */ /* 0x000fc400078210ff */
[----:B------:R-:W-:Y:S02]  /*2cf0*/  ISETP.GE.AND P0, PT, R26, R67, PT ;  /* 0x000000431a00720c */ /* 0x000fe40003f06270 */
[----:B------:R-:W-:-:S10]  /*2d00*/  IADD3.X R15, R15, R40, RZ, P1, !PT ;  /* 0x000000280f0f7210 */ /* 0x000fd40000ffe4ff */
[----:B------:R-:W-:Y:S05]  /*2d10*/  @!P0 BRA `(.L_x_308) ;  /* 0xffffebe000008947 */ /* 0x000fea000383ffff */
.L_x_295:
[----:B------:R-:W-:Y:S05]  /*2d20*/  BSYNC B1 ;  /* 0x0000000000017941 */ /* 0x000fea0003800000 */
.L_x_294:
[----:B------:R-:W0:Y:S01]  /*2d30*/  MUFU.SQRT R2, R21 ;  /* 0x0000001500027308 */ /* 0x000e220000002000 */
[----:B------:R-:W1:Y:S01]  /*2d40*/  MUFU.SQRT R3, R20 ;  /* 0x0000001400037308 */ /* 0x000e620000002000 */
[----:B------:R2:W-:Y:S01]  /*2d50*/  STL [R1], RZ ;  /* 0x000000ff01007387 */ /* 0x0005e20000100800 */
[----:B------:R-:W-:Y:S01]  /*2d60*/  CS2R R54, SRZ ;  /* 0x0000000000367805 */ /* 0x000fe2000001ff00 */
[----:B------:R-:W-:Y:S01]  /*2d70*/  FMNMX.FTZ R70, R22, 0.0099999997764825820923, !PT ;  /* 0x3c23d70a16467809 */ /* 0x000fe20007810000 */
[----:B------:R-:W-:Y:S01]  /*2d80*/  CS2R R60, SRZ ;  /* 0x00000000003c7805 */ /* 0x000fe2000001ff00 */
[----:B------:R2:W-:Y:S01]  /*2d90*/  STL.64 [R1+0x28], RZ ;  /* 0x000028ff01007387 */ /* 0x0005e20000100a00 */
[----:B------:R-:W-:Y:S01]  /*2da0*/  FMNMX.FTZ R71, R24, 0.0099999997764825820923, !PT ;  /* 0x3c23d70a18477809 */ /* 0x000fe20007810000 */
[----:B------:R-:W-:Y:S01]  /*2db0*/  CS2R R50, SRZ ;  /* 0x0000000000327805 */ /* 0x000fe2000001ff00 */
[----:B------:R-:W-:Y:S01]  /*2dc0*/  FMNMX.FTZ R72, R25, 0.0099999997764825820923, !PT ;  /* 0x3c23d70a19487809 */ /* 0x000fe20007810000 */
[----:B------:R2:W-:Y:S01]  /*2dd0*/  STL.64 [R1+0x50], RZ ;  /* 0x000050ff01007387 */ /* 0x0005e20000100a00 */
[----:B------:R-:W-:Y:S01]  /*2de0*/  FMNMX.FTZ R45, R45, 0.0099999997764825820923, !PT ;  /* 0x3c23d70a2d2d7809 */ /* 0x000fe20007810000 */
[----:B------:R-:W-:Y:S01]  /*2df0*/  CS2R R46, SRZ ;  /* 0x00000000002e7805 */ /* 0x000fe2000001ff00 */
[----:B------:R-:W-:Y:S01]  /*2e00*/  CS2R R52, SRZ ;  /* 0x0000000000347805 */ /* 0x000fe2000001ff00 */
[----:B------:R2:W-:Y:S01]  /*2e10*/  STL [R1+0x58], RZ ;  /* 0x000058ff01007387 */ /* 0x0005e20000100800 */
[----:B------:R-:W-:Y:S01]  /*2e20*/  ISETP.GT.AND P0, PT, R67, R0, PT ;  /* 0x000000004300720c */ /* 0x000fe20003f04270 */
[----:B------:R-:W-:Y:S01]  /*2e30*/  CS2R R48, SRZ ;  /* 0x0000000000307805 */ /* 0x000fe2000001ff00 */
[----:B0-----:R-:W-:Y:S01]  /*2e40*/  FMNMX.FTZ R2, R2, 0.0099999997764825820923, !PT ;  /* 0x3c23d70a02027809 */ /* 0x001fe20007810000 */
[----:B------:R2:W-:Y:S01]  /*2e50*/  STL.64 [R1+0x78], RZ ;  /* 0x000078ff01007387 */ /* 0x0005e20000100a00 */
[----:B-1----:R-:W-:Y:S01]  /*2e60*/  FMNMX.FTZ R3, R3, 0.0099999997764825820923, !PT ;  /* 0x3c23d70a03037809 */ /* 0x002fe20007810000 */
[----:B------:R-:W-:Y:S01]  /*2e70*/  CS2R R32, SRZ ;  /* 0x0000000000207805 */ /* 0x000fe2000001ff00 */
[----:B------:R-:W-:Y:S01]  /*2e80*/  CS2R R30, SRZ ;  /* 0x00000000001e7805 */ /* 0x000fe2000001ff00 */
[----:B------:R2:W-:Y:S01]  /*2e90*/  STL.64 [R1+0x80], RZ ;  /* 0x000080ff01007387 */ /* 0x0005e20000100a00 */
[----:B------:R-:W2:Y:S01]  /*2ea0*/  MUFU.RCP R70, R70 ;  /* 0x0000004600467308 */ /* 0x000ea20000001000 */
[----:B------:R-:W2:Y:S01]  /*2eb0*/  MUFU.RCP R71, R71 ;  /* 0x0000004700477308 */ /* 0x000ea20000001000 */
[----:B------:R-:W2:Y:S01]  /*2ec0*/  MUFU.RCP R72, R72 ;  /* 0x0000004800487308 */ /* 0x000ea20000001000 */
[----:B------:R2:W-:Y:S01]  /*2ed0*/  STL.128 [R1+0xa0], RZ ;  /* 0x0000a0ff01007387 */ /* 0x0005e20000100c00 */
[----:B------:R2:W2:Y:S01]  /*2ee0*/  MUFU.RCP R73, R45 ;  /* 0x0000002d00497308 */ /* 0x0004a20000001000 */
[----:B------:R2:W2:Y:S01]  /*2ef0*/  MUFU.RCP R74, R2 ;  /* 0x00000002004a7308 */ /* 0x0004a20000001000 */
[----:B------:R2:W2:Y:S01]  /*2f00*/  MUFU.RCP R75, R3 ;  /* 0x00000003004b7308 */ /* 0x0004a20000001000 */
[----:B------:R2:W-:Y:S01]  /*2f10*/  STL [R1+0xb0], RZ ;  /* 0x0000b0ff01007387 */ /* 0x0005e20000100800 */
[----:B------:R-:W-:Y:S01]  /*2f20*/  CS2R R28, SRZ ;  /* 0x00000000001c7805 */ /* 0x000fe2000001ff00 */
[----:B------:R-:W-:Y:S01]  /*2f30*/  CS2R R26, SRZ ;  /* 0x00000000001a7805 */ /* 0x000fe2000001ff00 */
[----:B------:R-:W-:Y:S01]  /*2f40*/  CS2R R24, SRZ ;  /* 0x0000000000187805 */ /* 0x000fe2000001ff00 */
[----:B------:R2:W-:Y:S01]  /*2f50*/  STL.64 [R1+0xc8], RZ ;  /* 0x0000c8ff01007387 */ /* 0x0005e20000100a00 */
[----:B------:R-:W-:Y:S01]  /*2f60*/  CS2R R22, SRZ ;  /* 0x0000000000167805 */ /* 0x000fe2000001ff00 */
[----:B------:R-:W-:Y:S01]  /*2f70*/  CS2R R20, SRZ ;  /* 0x0000000000147805 */ /* 0x000fe2000001ff00 */
[----:B------:R-:W-:Y:S01]  /*2f80*/  CS2R R18, SRZ ;  /* 0x0000000000127805 */ /* 0x000fe2000001ff00 */
[----:B------:R2:W-:Y:S01]  /*2f90*/  STL.128 [R1+0xd0], RZ ;  /* 0x0000d0ff01007387 */ /* 0x0005e20000100c00 */
[----:B------:R-:W-:Y:S01]  /*2fa0*/  CS2R R16, SRZ ;  /* 0x0000000000107805 */ /* 0x000fe2000001ff00 */
[----:B------:R-:W-:Y:S01]  /*2fb0*/  CS2R R14, SRZ ;  /* 0x00000000000e7805 */ /* 0x000fe2000001ff00 */
[----:B------:R-:W-:Y:S01]  /*2fc0*/  CS2R R12, SRZ ;  /* 0x00000000000c7805 */ /* 0x000fe2000001ff00 */
[----:B------:R2:W-:Y:S01]  /*2fd0*/  STL.128 [R1+0xf0], RZ ;  /* 0x0000f0ff01007387 */ /* 0x0005e20000100c00 */
[----:B------:R-:W-:Y:S01]  /*2fe0*/  BSSY B0, `(.L_x_309) ;  /* 0x00000cc000007945 */ /* 0x000fe20003800000 */
[----:B------:R-:W-:Y:S01]  /*2ff0*/  CS2R R8, SRZ ;  /* 0x0000000000087805 */ /* 0x000fe2000001ff00 */
[----:B------:R-:W-:Y:S01]  /*3000*/  CS2R R6, SRZ ;  /* 0x0000000000067805 */ /* 0x000fe2000001ff00 */
[----:B------:R2:W-:Y:S01]  /*3010*/  STL.64 [R1+0x100], RZ ;  /* 0x000100ff01007387 */ /* 0x0005e20000100a00 */
[----:B------:R-:W-:Y:S01]  /*3020*/  MOV R78, RZ ;  /* 0x000000ff004e7202 */ /* 0x000fe20000000f00 */
[----:B------:R-:W-:Y:S01]  /*3030*/  CS2R R4, SRZ ;  /* 0x0000000000047805 */ /* 0x000fe2000001ff00 */
[----:B------:R-:W-:Y:S01]  /*3040*/  MOV R64, RZ ;  /* 0x000000ff00407202 */ /* 0x000fe20000000f00 */
[----:B------:R2:W-:Y:S01]  /*3050*/  STL [R1+0x108], RZ ;  /* 0x000108ff01007387 */ /* 0x0005e20000100800 */
[----:B------:R-:W-:-:S02]  /*3060*/  MOV R56, RZ ;  /* 0x000000ff00387202 */ /* 0x000fc40000000f00 */
[----:B------:R-:W-:Y:S01]  /*3070*/  MOV R44, RZ ;  /* 0x000000ff002c7202 */ /* 0x000fe20000000f00 */
[----:B------:R2:W-:Y:S01]  /*3080*/  STL.64 [R1+0x118], RZ ;  /* 0x000118ff01007387 */ /* 0x0005e20000100a00 */
[----:B------:R-:W-:Y:S02]  /*3090*/  MOV R34, RZ ;  /* 0x000000ff00227202 */ /* 0x000fe40000000f00 */
[----:B------:R-:W-:Y:S01]  /*30a0*/  MOV R10, RZ ;  /* 0x000000ff000a7202 */ /* 0x000fe20000000f00 */
[----:B------:R2:W-:Y:S04]  /*30b0*/  STL.128 [R1+0x120], RZ ;  /* 0x000120ff01007387 */ /* 0x0005e80000100c00 */
[----:B------:R2:W-:Y:S04]  /*30c0*/  STL.64 [R1+0x130], RZ ;  /* 0x000130ff01007387 */ /* 0x0005e80000100a00 */
[----:B------:R2:W-:Y:S04]  /*30d0*/  STL.128 [R1+0x140], RZ ;  /* 0x000140ff01007387 */ /* 0x0005e80000100c00 */
[----:B------:R2:W-:Y:S04]  /*30e0*/  STL.128 [R1+0x150], RZ ;  /* 0x000150ff01007387 */ /* 0x0005e80000100c00 */
[----:B------:R2:W-:Y:S04]  /*30f0*/  STL [R1+0x160], RZ ;  /* 0x000160ff01007387 */ /* 0x0005e80000100800 */
[----:B------:R2:W-:Y:S04]  /*3100*/  STL.64 [R1+0x168], RZ ;  /* 0x000168ff01007387 */ /* 0x0005e80000100a00 */
[----:B------:R2:W-:Y:S04]  /*3110*/  STL.128 [R1+0x170], RZ ;  /* 0x000170ff01007387 */ /* 0x0005e80000100c00 */
[----:B------:R2:W-:Y:S01]  /*3120*/  STL.128 [R1+0x180], RZ ;  /* 0x000180ff01007387 */ /* 0x0005e20000100c00 */
[----:B------:R-:W-:Y:S05]  /*3130*/  @!P0 BRA `(.L_x_310) ;  /* 0x00000b6000008947 */ /* 0x000fea0003800000 */
[----:B--2---:R-:W-:Y:S01]  /*3140*/  CS2R R82, SRZ ;  /* 0x0000000000527805 */ /* 0x004fe2000001ff00 */
[----:B------:R-:W-:Y:S01]  /*3150*/  CS2R R54, SRZ ;  /* 0x0000000000367805 */ /* 0x000fe2000001ff00 */
        /* <DEDUP_REMOVED lines=15> */
[----:B------:R-:W-:Y:S01]  /*3250*/  IADD3 R101, -R87, R85, R36 ;  /* 0x0000005557657210 */ /* 0x000fe20007ffe124 */
[----:B------:R-:W-:Y:S01]  /*3260*/  CS2R R20, SRZ ;  /* 0x0000000000147805 */ /* 0x000fe2000001ff00 */
[----:B------:R-:W-:Y:S01]  /*3270*/  CS2R R18, SRZ ;  /* 0x0000000000127805 */ /* 0x000fe2000001ff00 */
[----:B------:R-:W-:Y:S01]  /*3280*/  CS2R R16, SRZ ;  /* 0x0000000000107805 */ /* 0x000fe2000001ff00 */
[----:B------:R-:W-:Y:S01]  /*3290*/  CS2R R14, SRZ ;  /* 0x00000000000e7805 */ /* 0x000fe2000001ff00 */
[----:B------:R-:W-:Y:S01]  /*32a0*/  CS2R R12, SRZ ;  /* 0x00000000000c7805 */ /* 0x000fe2000001ff00 */
[----:B------:R-:W-:Y:S01]  /*32b0*/  SHF.R.S32.HI R102, RZ, 0x1f, R101 ;  /* 0x0000001fff667819 */ /* 0x000fe20000011465 */
[----:B------:R-:W-:Y:S01]  /*32c0*/  CS2R R10, SRZ ;  /* 0x00000000000a7805 */ /* 0x000fe2000001ff00 */
[----:B------:R-:W-:Y:S01]  /*32d0*/  CS2R R8, SRZ ;  /* 0x0000000000087805 */ /* 0x000fe2000001ff00 */
[----:B------:R-:W-:Y:S01]  /*32e0*/  CS2R R6, SRZ ;  /* 0x0000000000067805 */ /* 0x000fe2000001ff00 */
[----:B------:R-:W-:Y:S01]  /*32f0*/  MOV R84, RZ ;  /* 0x000000ff00547202 */ /* 0x000fe20000000f00 */
[----:B------:R-:W-:Y:S01]  /*3300*/  CS2R R4, SRZ ;  /* 0x0000000000047805 */ /* 0x000fe2000001ff00 */
[----:B------:R-:W-:-:S02]  /*3310*/  MOV R80, RZ ;  /* 0x000000ff00507202 */ /* 0x000fc40000000f00 */
[----:B------:R-:W-:Y:S02]  /*3320*/  MOV R79, RZ ;  /* 0x000000ff004f7202 */ /* 0x000fe40000000f00 */
[----:B------:R-:W-:Y:S02]  /*3330*/  MOV R100, R0 ;  /* 0x0000000000647202 */ /* 0x000fe40000000f00 */
[----:B------:R-:W-:-:S08]  /*3340*/  SHF.L.U64.HI R102, R101, 0x2, R102 ;  /* 0x0000000265667819 */ /* 0x000fd00000010266 */
.L_x_315:
[----:B------:R-:W-:Y:S01]  /*3350*/  ISETP.GT.AND P0, PT, R87, R85, PT ;  /* 0x000000555700720c */ /* 0x000fe20003f04270 */
[----:B------:R-:W-:Y:S11]  /*3360*/  BSSY B1, `(.L_x_311) ;  /* 0x000008e000017945 */ /* 0x000ff60003800000 */
[----:B------:R-:W-:Y:S05]  /*3370*/  @!P0 BRA `(.L_x_312) ;  /* 0x000008c000008947 */ /* 0x000fea0003800000 */
[----:B------:R-:W-:Y:S01]  /*3380*/  BSSY B2, `(.L_x_313) ;  /* 0x000006e000027945 */ /* 0x000fe20003800000 */
[----:B------:R-:W-:-:S08]  /*3390*/  MOV R103, R85 ;  /* 0x0000005500677202 */ /* 0x000fd00000000f00 */
.L_x_314:
[----:B------:R-:W-:Y:S02]  /*33a0*/  MOV R36, c[0x0][0x1a8] ;  /* 0x00006a0000247a02 */ /* 0x000fe40000000f00 */
[----:B------:R-:W-:-:S02]  /*33b0*/  MOV R2, R88 ;  /* 0x0000005800027202 */ /* 0x000fc40000000f00 */
[----:B------:R-:W-:Y:S01]  /*33c0*/  MOV R3, R89 ;  /* 0x0000005900037202 */ /* 0x000fe20000000f00 */
[C---:B------:R-:W-:Y:S01]  /*33d0*/  IMAD R63, R36.reuse, 0x6, RZ ;  /* 0x00000006243f7824 */ /* 0x040fe200078e02ff */
[CC--:B------:R-:W-:Y:S02]  /*33e0*/  LEA R37, R36.reuse, -R36.reuse, 0x3 ;  /* 0x8000002424257211 */ /* 0x0c0fe400078e18ff */
[----:B------:R-:W-:Y:S02]  /*33f0*/  MOV R76, 0x4 ;  /* 0x00000004004c7802 */ /* 0x000fe40000000f00 */
[C---:B------:R-:W-:Y:S02]  /*3400*/  SHF.L.U32 R39, R36.reuse, 0x1, RZ ;  /* 0x0000000124277819 */ /* 0x040fe400000006ff */
[----:B------:R-:W-:Y:S01]  /*3410*/  LEA R40, R36, R36, 0x1 ;  /* 0x0000002424287211 */ /* 0x000fe200078e08ff */
[----:B------:R-:W-:Y:S01]  /*3420*/  IMAD.WIDE R76, R76, c[0x0][0x1a8], R2 ;  /* 0x00006a004c4c7a25 */ /* 0x000fe200078e0202 */
[----:B------:R-:W-:-:S02]  /*3430*/  SHF.L.U32 R43, R36, 0x2, RZ ;  /* 0x00000002242b7819 */ /* 0x000fc400000006ff */
[----:B------:R-:W-:Y:S01]  /*3440*/  LEA R59, R36, R36, 0x2 ;  /* 0x00000024243b7211 */ /* 0x000fe200078e10ff */
[--C-:B------:R-:W-:Y:S01]  /*3450*/  IMAD.WIDE R36, R37, 0x4, R2.reuse ;  /* 0x0000000425247825 */ /* 0x100fe200078e0202 */
[----:B------:R0:W2:Y:S01]  /*3460*/  LDG.E.CONSTANT.SYS R105, [R2] ;  /* 0x0000000002697381 */ /* 0x0000a200001e6900 */
[--C-:B------:R-:W-:Y:S02]  /*3470*/  IMAD.WIDE R38, R39, 0x4, R2.reuse ;  /* 0x0000000427267825 */ /* 0x100fe400078e0202 */
[--C-:B------:R-:W-:Y:S02]  /*3480*/  IMAD.WIDE R40, R40, 0x4, R2.reuse ;  /* 0x0000000428287825 */ /* 0x100fe400078e0202 */
[--C-:B------:R-:W-:Y:S01]  /*3490*/  IMAD.WIDE R42, R43, 0x4, R2.reuse ;  /* 0x000000042b2a7825 */ /* 0x100fe200078e0202 */
[----:B------:R1:W3:Y:S01]  /*34a0*/  LDG.E.CONSTANT.SYS R106, [R76] ;  /* 0x000000004c6a7381 */ /* 0x0002e200001e6900 */
[--C-:B------:R-:W-:Y:S02]  /*34b0*/  IMAD.WIDE R58, R59, 0x4, R2.reuse ;  /* 0x000000043b3a7825 */ /* 0x100fe400078e0202 */
[----:B------:R-:W-:Y:S01]  /*34c0*/  IMAD.WIDE R62, R63, 0x4, R2 ;  /* 0x000000043f3e7825 */ /* 0x000fe200078e0202 */
[----:B------:R-:W4:Y:S04]  /*34d0*/  LDG.E.CONSTANT.SYS R36, [R36] ;  /* 0x0000000024247381 */ /* 0x000f2800001e6900 */
[----:B------:R2:W5:Y:S04]  /*34e0*/  LDG.E.CONSTANT.SYS R39, [R38] ;  /* 0x0000000026277381 */ /* 0x00056800001e6900 */
[----:B------:R5:W4:Y:S04]  /*34f0*/  LDG.E.CONSTANT.SYS R41, [R40] ;  /* 0x0000000028297381 */ /* 0x000b2800001e6900 */
[----:B------:R0:W4:Y:S04]  /*3500*/  LDG.E.CONSTANT.SYS R107, [R42] ;  /* 0x000000002a6b7381 */ /* 0x00012800001e6900 */
[----:B------:R-:W4:Y:S04]  /*3510*/  LDG.E.CONSTANT.SYS R58, [R58] ;  /* 0x000000003a3a7381 */ /* 0x000f2800001e6900 */
[----:B------:R-:W4:Y:S01]  /*3520*/  LDG.E.CONSTANT.SYS R63, [R62] ;  /* 0x000000003e3f7381 */ /* 0x000f2200001e6900 */
[----:B------:R-:W1:Y:S01]  /*3530*/  I2F R89, R103 ;  /* 0x0000006700597306 */ /* 0x000e620000201400 */
[----:B------:R-:W1:Y:S01]  /*3540*/  I2F R104, R100 ;  /* 0x0000006400687306 */ /* 0x000e620000201400 */
[----:B------:R-:W-:-:S02]  /*3550*/  IADD3 R88, P0, R2, 0x4, RZ ;  /* 0x0000000402587810 */ /* 0x000fc40007f1e0ff */
[----:B0-----:R-:W-:Y:S01]  /*3560*/  IADD3 R2, R103, 0x1, RZ ;  /* 0x0000000167027810 */ /* 0x001fe20007ffe0ff */
[----:B-1----:R-:W-:Y:S01]  /*3570*/  FADD.FTZ R76, -R90, R89 ;  /* 0x000000595a4c7221 */ /* 0x002fe20000010100 */
[----:B------:R-:W-:Y:S02]  /*3580*/  IADD3.X R89, RZ, R3, RZ, P0, !PT ;  /* 0x00000003ff597210 */ /* 0x000fe400007fe4ff */
[----:B------:R-:W-:Y:S01]  /*3590*/  ISETP.GE.AND P0, PT, R2, R87, PT ;  /* 0x000000570200720c */ /* 0x000fe20003f06270 */
[----:B------:R-:W-:Y:S01]  /*35a0*/  FADD.FTZ R104, -R91, R104 ;  /* 0x000000685b687221 */ /* 0x000fe20000010100 */
[----:B------:R-:W-:Y:S01]  /*35b0*/  MOV R103, R2 ;  /* 0x0000000200677202 */ /* 0x000fe20000000f00 */
[----:B------:R-:W-:Y:S02]  /*35c0*/  FMUL.FTZ R42, R70, R76 ;  /* 0x0000004c462a7220 */ /* 0x000fe40000410000 */
[----:B------:R-:W-:Y:S02]  /*35d0*/  FMUL.FTZ R43, R71, R104 ;  /* 0x00000068472b7220 */ /* 0x000fe40000410000 */
[----:B------:R-:W-:-:S02]  /*35e0*/  FFMA.FTZ R79, R42, R42, R79 ;  /* 0x0000002a2a4f7223 */ /* 0x000fc4000001004f */
[C---:B------:R-:W-:Y:S02]  /*35f0*/  FFMA.FTZ R45, R43.reuse, R43, R45 ;  /* 0x0000002b2b2d7223 */ /* 0x040fe4000001002d */
[----:B------:R-:W-:Y:S02]  /*3600*/  FFMA.FTZ R44, R43, R42, R44 ;  /* 0x0000002a2b2c7223 */ /* 0x000fe4000001002c */
[----:B--2---:R-:W-:Y:S02]  /*3610*/  FADD.FTZ R38, -R92, |R105| ;  /* 0x400000695c267221 */ /* 0x004fe40000010100 */
[----:B---3--:R-:W-:Y:S02]  /*3620*/  FADD.FTZ R106, -R93, R106 ;  /* 0x0000006a5d6a7221 */ /* 0x008fe40000010100 */
[----:B------:R-:W-:-:S04]  /*3630*/  FMUL.FTZ R38, R72, R38 ;  /* 0x0000002648267220 */ /* 0x000fc80000410000 */
[-C--:B------:R-:W-:Y:S02]  /*3640*/  FFMA.FTZ R80, R38, R38.reuse, R80 ;  /* 0x0000002626507223 */ /* 0x080fe40000010050 */
[-C--:B------:R-:W-:Y:S02]  /*3650*/  FFMA.FTZ R49, R43, R38.reuse, R49 ;  /* 0x000000262b317223 */ /* 0x080fe40000010031 */
[----:B------:R-:W-:Y:S02]  /*3660*/  FFMA.FTZ R48, R42, R38, R48 ;  /* 0x000000262a307223 */ /* 0x000fe40000010030 */
[----:B----4-:R-:W-:Y:S02]  /*3670*/  FADD.FTZ R37, -R99, R36 ;  /* 0x0000002463257221 */ /* 0x010fe40000010100 */
[----:B-----5:R-:W-:Y:S02]  /*3680*/  FADD.FTZ R40, -R94, R39 ;  /* 0x000000275e287221 */ /* 0x020fe40000010100 */
[----:B------:R-:W-:-:S02]  /*3690*/  FADD.FTZ R41, -R95, R41 ;  /* 0x000000295f297221 */ /* 0x000fc40000010100 */
[----:B------:R-:W-:Y:S02]  /*36a0*/  FADD.FTZ R2, -R96, R107 ;  /* 0x0000006b60027221 */ /* 0x000fe40000010100 */
[----:B------:R-:W-:Y:S02]  /*36b0*/  FADD.FTZ R3, -R97, R58 ;  /* 0x0000003a61037221 */ /* 0x000fe40000010100 */
[----:B------:R-:W-:Y:S02]  /*36c0*/  FADD.FTZ R36, -R98, R63 ;  /* 0x0000003f62247221 */ /* 0x000fe40000010100 */
[C---:B------:R-:W-:Y:S02]  /*36d0*/  FMUL.FTZ R39, R75.reuse, R106 ;  /* 0x0000006a4b277220 */ /* 0x040fe40000410000 */
[----:B------:R-:W-:Y:S02]  /*36e0*/  FMUL.FTZ R37, R74, R37 ;  /* 0x000000254a257220 */ /* 0x000fe40000410000 */
[----:B------:R-:W-:-:S02]  /*36f0*/  FMUL.FTZ R40, R75, R40 ;  /* 0x000000284b287220 */ /* 0x000fc40000410000 */
[----:B------:R-:W-:Y:S02]  /*3700*/  FMUL.FTZ R41, R75, R41 ;  /* 0x000000294b297220 */ /* 0x000fe40000410000 */
[----:B------:R-:W-:Y:S02]  /*3710*/  FMUL.FTZ R2, R73, R2 ;  /* 0x0000000249027220 */ /* 0x000fe40000410000 */
[C---:B------:R-:W-:Y:S02]  /*3720*/  FMUL.FTZ R3, R74.reuse, R3 ;  /* 0x000000034a037220 */ /* 0x040fe40000410000 */
[----:B------:R-:W-:Y:S02]  /*3730*/  FMUL.FTZ R36, R74, R36 ;  /* 0x000000244a247220 */ /* 0x000fe40000410000 */
[-C--:B------:R-:W-:Y:S02]  /*3740*/  FFMA.FTZ R57, R39, R39.reuse, R57 ;  /* 0x0000002727397223 */ /* 0x080fe40000010039 */
[----:B------:R-:W-:-:S02]  /*3750*/  FFMA.FTZ R53, R43, R39, R53 ;  /* 0x000000272b357223 */ /* 0x000fc40000010035 */
[-C--:B------:R-:W-:Y:S02]  /*3760*/  FFMA.FTZ R52, R42, R39.reuse, R52 ;  /* 0x000000272a347223 */ /* 0x080fe40000010034 */
[----:B------:R-:W-:Y:S02]  /*3770*/  FFMA.FTZ R56, R38, R39, R56 ;  /* 0x0000002726387223 */ /* 0x000fe40000010038 */
[----:B------:R-:W-:Y:S02]  /*3780*/  FFMA.FTZ R82, R40, R40, R82 ;  /* 0x0000002828527223 */ /* 0x000fe40000010052 */
[----:B------:R-:W-:Y:S02]  /*3790*/  FFMA.FTZ R84, R2, R2, R84 ;  /* 0x0000000202547223 */ /* 0x000fe40000010054 */
[----:B------:R-:W-:Y:S02]  /*37a0*/  FFMA.FTZ R83, R36, R36, R83 ;  /* 0x0000002424537223 */ /* 0x000fe40000010053 */
[----:B------:R-:W-:-:S02]  /*37b0*/  FFMA.FTZ R55, R43, R37, R55 ;  /* 0x000000252b377223 */ /* 0x000fc40000010037 */
[C---:B------:R-:W-:Y:S02]  /*37c0*/  FFMA.FTZ R54, R42.reuse, R37, R54 ;  /* 0x000000252a367223 */ /* 0x040fe40000010036 */
[-C--:B------:R-:W-:Y:S02]  /*37d0*/  FFMA.FTZ R47, R43, R41.reuse, R47 ;  /* 0x000000292b2f7223 */ /* 0x080fe4000001002f */
[----:B------:R-:W-:Y:S02]  /*37e0*/  FFMA.FTZ R46, R42, R41, R46 ;  /* 0x000000292a2e7223 */ /* 0x000fe4000001002e */
[-C--:B------:R-:W-:Y:S02]  /*37f0*/  FFMA.FTZ R50, R40, R2.reuse, R50 ;  /* 0x0000000228327223 */ /* 0x080fe40000010032 */
[----:B------:R-:W-:Y:S02]  /*3800*/  FFMA.FTZ R51, R41, R2, R51 ;  /* 0x0000000229337223 */ /* 0x000fe40000010033 */
[----:B------:R-:W-:-:S02]  /*3810*/  FFMA.FTZ R64, R2, R3, R64 ;  /* 0x0000000302407223 */ /* 0x000fc40000010040 */
[-C--:B------:R-:W-:Y:S02]  /*3820*/  FFMA.FTZ R65, R3, R3.reuse, R65 ;  /* 0x0000000303417223 */ /* 0x080fe40000010041 */
[-C--:B------:R-:W-:Y:S02]  /*3830*/  FFMA.FTZ R61, R43, R3.reuse, R61 ;  /* 0x000000032b3d7223 */ /* 0x080fe4000001003d */
[----:B------:R-:W-:Y:S02]  /*3840*/  FFMA.FTZ R60, R42, R3, R60 ;  /* 0x000000032a3c7223 */ /* 0x000fe4000001003c */
[-C--:B------:R-:W-:Y:S02]  /*3850*/  FFMA.FTZ R35, R37, R37.reuse, R35 ;  /* 0x0000002525237223 */ /* 0x080fe40000010023 */
[C---:B------:R-:W-:Y:S02]  /*3860*/  FFMA.FTZ R29, R39.reuse, R37, R29 ;  /* 0x00000025271d7223 */ /* 0x040fe4000001001d */
[----:B------:R-:W-:-:S02]  /*3870*/  FFMA.FTZ R7, R39, R40, R7 ;  /* 0x0000002827077223 */ /* 0x000fc40000010007 */
[----:B------:R-:W-:Y:S02]  /*3880*/  FFMA.FTZ R30, R40, R37, R30 ;  /* 0x00000025281e7223 */ /* 0x000fe4000001001e */
[-C--:B------:R-:W-:Y:S02]  /*3890*/  FFMA.FTZ R5, R43, R40.reuse, R5 ;  /* 0x000000282b057223 */ /* 0x080fe40000010005 */
[----:B------:R-:W-:Y:S02]  /*38a0*/  FFMA.FTZ R4, R42, R40, R4 ;  /* 0x000000282a047223 */ /* 0x000fe40000010004 */
[-C--:B------:R-:W-:Y:S02]  /*38b0*/  FFMA.FTZ R9, R39, R41.reuse, R9 ;  /* 0x0000002927097223 */ /* 0x080fe40000010009 */
[-C--:B------:R-:W-:Y:S02]  /*38c0*/  FFMA.FTZ R10, R40, R41.reuse, R10 ;  /* 0x00000029280a7223 */ /* 0x080fe4000001000a */
[----:B------:R-:W-:-:S02]  /*38d0*/  FFMA.FTZ R11, R41, R41, R11 ;  /* 0x00000029290b7223 */ /* 0x000fc4000001000b */
[-C--:B------:R-:W-:Y:S02]  /*38e0*/  FFMA.FTZ R31, R41, R37.reuse, R31 ;  /* 0x00000025291f7223 */ /* 0x080fe4000001001f */
[-C--:B------:R-:W-:Y:S02]  /*38f0*/  FFMA.FTZ R15, R39, R2.reuse, R15 ;  /* 0x00000002270f7223 */ /* 0x080fe4000001000f */
[----:B------:R-:W-:Y:S02]  /*3900*/  FFMA.FTZ R32, R2, R37, R32 ;  /* 0x0000002502207223 */ /* 0x000fe40000010020 */
[-C--:B------:R-:W-:Y:S02]  /*3910*/  FFMA.FTZ R13, R43, R2.reuse, R13 ;  /* 0x000000022b0d7223 */ /* 0x080fe4000001000d */
[----:B------:R-:W-:Y:S02]  /*3920*/  FFMA.FTZ R12, R42, R2, R12 ;  /* 0x000000022a0c7223 */ /* 0x000fe4000001000c */
[----:B------:R-:W-:-:S02]  /*3930*/  FFMA.FTZ R17, R39, R3, R17 ;  /* 0x0000000327117223 */ /* 0x000fc40000010011 */
[CC--:B------:R-:W-:Y:S02]  /*3940*/  FFMA.FTZ R18, R40.reuse, R3.reuse, R18 ;  /* 0x0000000328127223 */ /* 0x0c0fe40000010012 */
[----:B------:R-:W-:Y:S02]  /*3950*/  FFMA.FTZ R19, R41, R3, R19 ;  /* 0x0000000329137223 */ /* 0x000fe40000010013 */
[----:B------:R-:W-:Y:S02]  /*3960*/  FFMA.FTZ R33, R3, R37, R33 ;  /* 0x0000002503217223 */ /* 0x000fe40000010021 */
[-C--:B------:R-:W-:Y:S02]  /*3970*/  FFMA.FTZ R23, R39, R36.reuse, R23 ;  /* 0x0000002427177223 */ /* 0x080fe40000010017 */
[-C--:B------:R-:W-:Y:S02]  /*3980*/  FFMA.FTZ R24, R40, R36.reuse, R24 ;  /* 0x0000002428187223 */ /* 0x080fe40000010018 */
[----:B------:R-:W-:-:S02]  /*3990*/  FFMA.FTZ R25, R41, R36, R25 ;  /* 0x0000002429197223 */ /* 0x000fc40000010019 */
[-C--:B------:R-:W-:Y:S02]  /*39a0*/  FFMA.FTZ R26, R2, R36.reuse, R26 ;  /* 0x00000024021a7223 */ /* 0x080fe4000001001a */
[-C--:B------:R-:W-:Y:S02]  /*39b0*/  FFMA.FTZ R27, R3, R36.reuse, R27 ;  /* 0x00000024031b7223 */ /* 0x080fe4000001001b */
[-C--:B------:R-:W-:Y:S02]  /*39c0*/  FFMA.FTZ R34, R36, R37.reuse, R34 ;  /* 0x0000002524227223 */ /* 0x080fe40000010022 */
[-C--:B------:R-:W-:Y:S02]  /*39d0*/  FFMA.FTZ R21, R43, R36.reuse, R21 ;  /* 0x000000242b157223 */ /* 0x080fe40000010015 */
[----:B------:R-:W-:Y:S02]  /*39e0*/  FFMA.FTZ R20, R42, R36, R20 ;  /* 0x000000242a147223 */ /* 0x000fe40000010014 */
[----:B------:R-:W-:-:S02]  /*39f0*/  FFMA.FTZ R28, R38, R37, R28 ;  /* 0x00000025261c7223 */ /* 0x000fc4000001001c */
[C---:B------:R-:W-:Y:S02]  /*3a00*/  FFMA.FTZ R6, R38.reuse, R40, R6 ;  /* 0x0000002826067223 */ /* 0x040fe40000010006 */
[C---:B------:R-:W-:Y:S02]  /*3a10*/  FFMA.FTZ R8, R38.reuse, R41, R8 ;  /* 0x0000002926087223 */ /* 0x040fe40000010008 */
[C---:B------:R-:W-:Y:S02]  /*3a20*/  FFMA.FTZ R14, R38.reuse, R2, R14 ;  /* 0x00000002260e7223 */ /* 0x040fe4000001000e */
[C---:B------:R-:W-:Y:S02]  /*3a30*/  FFMA.FTZ R16, R38.reuse, R3, R16 ;  /* 0x0000000326107223 */ /* 0x040fe40000010010 */
[----:B------:R-:W-:Y:S01]  /*3a40*/  FFMA.FTZ R22, R38, R36, R22 ;  /* 0x0000002426167223 */ /* 0x000fe20000010016 */
[----:B------:R-:W-:Y:S07]  /*3a50*/  @!P0 BRA `(.L_x_314) ;  /* 0xfffff94000008947 */ /* 0x000fee000383ffff */
[----:B------:R-:W-:Y:S05]  /*3a60*/  BSYNC B2 ;  /* 0x0000000000027941 */ /* 0x000fea0003800000 */
.L_x_313:
[----:B------:R-:W-:Y:S01]  /*3a70*/  IMAD R58, R81, c[0x0][0x0], R86 ;  /* 0x00000000513a7a24 */ /* 0x000fe200078e0256 */
[----:B------:R0:W-:Y:S03]  /*3a80*/  STL [R1], R79 ;  /* 0x0000004f01007387 */ /* 0x0001e60000100800 */
[----:B------:R-:W-:Y:S01]  /*3a90*/  IMAD R76, R58, 0x28, RZ ;  /* 0x000000283a4c7824 */ /* 0x000fe200078e02ff */
[----:B------:R0:W-:Y:S04]  /*3aa0*/  STL.64 [R1+0x28], R44 ;  /* 0x0000282c01007387 */ /* 0x0001e80000100a00 */
[----:B------:R0:W-:Y:S04]  /*3ab0*/  STL.64 [R1+0x50], R48 ;  /* 0x0000503001007387 */ /* 0x0001e80000100a00 */
[----:B------:R0:W-:Y:S04]  /*3ac0*/  STS.64 [R76], R42 ;  /* 0x0000002a4c007388 */ /* 0x0001e80000000a00 */
[----:B------:R0:W-:Y:S04]  /*3ad0*/  STS.64 [R76+0x8], R38 ;  /* 0x000008264c007388 */ /* 0x0001e80000000a00 */
[----:B------:R0:W-:Y:S04]  /*3ae0*/  STS.64 [R76+0x10], R40 ;  /* 0x000010284c007388 */ /* 0x0001e80000000a00 */
[----:B------:R0:W-:Y:S04]  /*3af0*/  STS.64 [R76+0x18], R2 ;  /* 0x000018024c007388 */ /* 0x0001e80000000a00 */
[----:B------:R0:W-:Y:S04]  /*3b00*/  STS.64 [R76+0x20], R36 ;  /* 0x000020244c007388 */ /* 0x0001e80000000a00 */
[----:B------:R0:W-:Y:S04]  /*3b10*/  STL [R1+0x58], R80 ;  /* 0x0000585001007387 */ /* 0x0001e80000100800 */
[----:B------:R0:W-:Y:S04]  /*3b20*/  STL.64 [R1+0x78], R52 ;  /* 0x0000783401007387 */ /* 0x0001e80000100a00 */
[----:B------:R0:W-:Y:S04]  /*3b30*/  STL.64 [R1+0x80], R56 ;  /* 0x0000803801007387 */ /* 0x0001e80000100a00 */
[----:B------:R0:W-:Y:S04]  /*3b40*/  STL.128 [R1+0xa0], R4 ;  /* 0x0000a00401007387 */ /* 0x0001e80000100c00 */
[----:B------:R0:W-:Y:S04]  /*3b50*/  STL [R1+0xb0], R82 ;  /* 0x0000b05201007387 */ /* 0x0001e80000100800 */
[----:B------:R0:W-:Y:S04]  /*3b60*/  STL.64 [R1+0xc8], R46 ;  /* 0x0000c82e01007387 */ /* 0x0001e80000100a00 */
[----:B------:R0:W-:Y:S04]  /*3b70*/  STL.128 [R1+0xd0], R8 ;  /* 0x0000d00801007387 */ /* 0x0001e80000100c00 */
[----:B------:R0:W-:Y:S04]  /*3b80*/  STL.128 [R1+0xf0], R12 ;  /* 0x0000f00c01007387 */ /* 0x0001e80000100c00 */
[----:B------:R0:W-:Y:S04]  /*3b90*/  STL.64 [R1+0x100], R50 ;  /* 0x0001003201007387 */ /* 0x0001e80000100a00 */
[----:B------:R0:W-:Y:S04]  /*3ba0*/  STL [R1+0x108], R84 ;  /* 0x0001085401007387 */ /* 0x0001e80000100800 */
[----:B------:R0:W-:Y:S04]  /*3bb0*/  STL.64 [R1+0x118], R60 ;  /* 0x0001183c01007387 */ /* 0x0001e80000100a00 */
[----:B------:R0:W-:Y:S04]  /*3bc0*/  STL.128 [R1+0x120], R16 ;  /* 0x0001201001007387 */ /* 0x0001e80000100c00 */
[----:B------:R0:W-:Y:S04]  /*3bd0*/  STL.64 [R1+0x130], R64 ;  /* 0x0001304001007387 */ /* 0x0001e80000100a00 */
[----:B------:R0:W-:Y:S04]  /*3be0*/  STL.128 [R1+0x140], R20 ;  /* 0x0001401401007387 */ /* 0x0001e80000100c00 */
[----:B------:R0:W-:Y:S04]  /*3bf0*/  STL.128 [R1+0x150], R24 ;  /* 0x0001501801007387 */ /* 0x0001e80000100c00 */
[----:B------:R0:W-:Y:S04]  /*3c00*/  STL [R1+0x160], R83 ;  /* 0x0001605301007387 */ /* 0x0001e80000100800 */
[----:B------:R0:W-:Y:S04]  /*3c10*/  STL.64 [R1+0x168], R54 ;  /* 0x0001683601007387 */ /* 0x0001e80000100a00 */
[----:B------:R0:W-:Y:S04]  /*3c20*/  STL.128 [R1+0x170], R28 ;  /* 0x0001701c01007387 */ /* 0x0001e80000100c00 */
[----:B------:R0:W-:Y:S02]  /*3c30*/  STL.128 [R1+0x180], R32 ;  /* 0x0001802001007387 */ /* 0x0001e40000100c00 */
.L_x_312:
[----:B0-----:R-:W-:Y:S05]  /*3c40*/  BSYNC B1 ;  /* 0x0000000000017941 */ /* 0x001fea0003800000 */
.L_x_311:
[----:B------:R-:W-:Y:S02]  /*3c50*/  IADD3 R100, R100, 0x1, RZ ;  /* 0x0000000164647810 */ /* 0x000fe40007ffe0ff */
[----:B------:R-:W-:-:S02]  /*3c60*/  LEA R88, P1, R101, R88, 0x2 ;  /* 0x0000005865587211 */ /* 0x000fc400078210ff */
[----:B------:R-:W-:Y:S02]  /*3c70*/  ISETP.GE.AND P0, PT, R100, R67, PT ;  /* 0x000000436400720c */ /* 0x000fe40003f06270 */
[----:B------:R-:W-:-:S10]  /*3c80*/  IADD3.X R89, R102, R89, RZ, P1, !PT ;  /* 0x0000005966597210 */ /* 0x000fd40000ffe4ff */
[----:B------:R-:W-:Y:S05]  /*3c90*/  @!P0 BRA `(.L_x_315) ;  /* 0xfffff6b000008947 */ /* 0x000fea000383ffff */
.L_x_310:
[----:B--2---:R-:W-:Y:S05]  /*3ca0*/  BSYNC B0 ;  /* 0x0000000000007941 */ /* 0x004fea0003800000 */
.L_x_309:
[----:B------:R-:W-:Y:S01]  /*3cb0*/  FADD.FTZ R2, RZ, |R44| ;  /* 0x4000002cff027221 */ /* 0x000fe20000010000 */
[----:B------:R-:W-:Y:S01]  /*3cc0*/  MOV R3, 0x4 ;  /* 0x0000000400037802 */ /* 0x000fe20000000f00 */
[C---:B------:R-:W-:Y:S01]  /*3cd0*/  IMAD R36, R68.reuse, 0x7, R66 ;  /* 0x0000000744247824 */ /* 0x040fe200078e0242 */
[----:B------:R-:W-:Y:S01]  /*3ce0*/  LEA R38, R68, R66, 0x3 ;  /* 0x0000004244267211 */ /* 0x000fe200078e18ff */
[----:B------:R-:W-:Y:S01]  /*3cf0*/  FADD.FTZ R2, |R48|, R2 ;  /* 0x0000000230027221 */ /* 0x000fe20000010200 */
[----:B------:R-:W-:Y:S01]  /*3d00*/  BSSY B1, `(.L_x_316) ;  /* 0x00002c5000017945 */ /* 0x000fe20003800000 */
[-C--:B------:R-:W-:Y:S02]  /*3d10*/  IMAD.WIDE R36, R36, R3.reuse, c[0x0][0x168] ;  /* 0x00005a0024247625 */ /* 0x080fe400078e0203 */
[----:B------:R-:W-:Y:S02]  /*3d20*/  FADD.FTZ R2, |R49|, R2 ;  /* 0x0000000231027221 */ /* 0x000fe40000010200 */
[----:B------:R-:W-:-:S02]  /*3d30*/  IMAD.WIDE R38, R38, R3, c[0x0][0x168] ;  /* 0x00005a0026267625 */ /* 0x000fc400078e0203 */
[----:B------:R-:W-:-:S04]  /*3d40*/  FADD.FTZ R2, |R52|, R2 ;  /* 0x0000000234027221 */ /* 0x000fc80000010200 */
[----:B------:R-:W-:-:S04]  /*3d50*/  FADD.FTZ R2, |R53|, R2 ;  /* 0x0000000235027221 */ /* 0x000fc80000010200 */
[----:B------:R-:W-:-:S04]  /*3d60*/  FADD.FTZ R2, |R56|, R2 ;  /* 0x0000000238027221 */ /* 0x000fc80000010200 */
[----:B------:R-:W-:-:S04]  /*3d70*/  FADD.FTZ R2, |R4|, R2 ;  /* 0x0000000204027221 */ /* 0x000fc80000010200 */
[----:B------:R-:W-:Y:S01]  /*3d80*/  FADD.FTZ R5, |R5|, R2 ;  /* 0x0000000205057221 */ /* 0x000fe20000010200 */
[----:B------:R-:W-:-:S03]  /*3d90*/  MOV R2, 0x3f800000 ;  /* 0x3f80000000027802 */ /* 0x000fc60000000f00 */
[----:B------:R-:W-:Y:S01]  /*3da0*/  FADD.FTZ R5, |R6|, R5 ;  /* 0x0000000506057221 */ /* 0x000fe20000010200 */
[----:B------:R-:W-:-:S03]  /*3db0*/  IADD3 R6, R66, R68, RZ ;  /* 0x0000004442067210 */ /* 0x000fc60007ffe0ff */
[----:B------:R-:W-:Y:S02]  /*3dc0*/  FADD.FTZ R5, |R7|, R5 ;  /* 0x0000000507057221 */ /* 0x000fe40000010200 */
[----:B------:R-:W-:Y:S02]  /*3dd0*/  IMAD.WIDE R6, R6, R3, c[0x0][0x168] ;  /* 0x00005a0006067625 */ /* 0x000fe400078e0203 */
[----:B------:R-:W-:-:S04]  /*3de0*/  FADD.FTZ R5, |R46|, R5 ;  /* 0x000000052e057221 */ /* 0x000fc80000010200 */
[----:B------:R-:W-:-:S04]  /*3df0*/  FADD.FTZ R5, |R47|, R5 ;  /* 0x000000052f057221 */ /* 0x000fc80000010200 */
[----:B------:R-:W-:Y:S02]  /*3e00*/  FADD.FTZ R8, |R8|, R5 ;  /* 0x0000000508087221 */ /* 0x000fe40000010200 */
[----:B------:R-:W-:Y:S02]  /*3e10*/  IMAD.WIDE R4, R66, R3, c[0x0][0x168] ;  /* 0x00005a0042047625 */ /* 0x000fe400078e0203 */
[----:B------:R-:W-:-:S04]  /*3e20*/  FADD.FTZ R8, |R9|, R8 ;  /* 0x0000000809087221 */ /* 0x000fc80000010200 */
[----:B------:R-:W-:Y:S01]  /*3e30*/  FADD.FTZ R10, |R10|, R8 ;  /* 0x000000080a0a7221 */ /* 0x000fe20000010200 */
[----:B------:R-:W-:-:S03]  /*3e40*/  LEA R8, R68, R66, 0x1 ;  /* 0x0000004244087211 */ /* 0x000fc600078e08ff */
[----:B------:R-:W-:Y:S01]  /*3e50*/  FADD.FTZ R10, |R12|, R10 ;  /* 0x0000000a0c0a7221 */ /* 0x000fe20000010200 */
[----:B------:R-:W-:Y:S01]  /*3e60*/  LEA R12, R68, R66, 0x2 ;  /* 0x00000042440c7211 */ /* 0x000fe200078e10ff */
[-C--:B------:R-:W-:Y:S01]  /*3e70*/  IMAD.WIDE R8, R8, R3.reuse, c[0x0][0x168] ;  /* 0x00005a0008087625 */ /* 0x080fe200078e0203 */
[----:B------:R0:W-:Y:S01]  /*3e80*/  STG.E.SYS [R4], R2 ;  /* 0x0000000204007386 */ /* 0x0001e2000010e900 */
[----:B------:R-:W-:Y:S02]  /*3e90*/  FADD.FTZ R13, |R13|, R10 ;  /* 0x0000000a0d0d7221 */ /* 0x000fe40000010200 */
[----:B------:R-:W-:Y:S01]  /*3ea0*/  IMAD R10, R68, 0x3, R66 ;  /* 0x00000003440a7824 */ /* 0x000fe200078e0242 */
[----:B------:R1:W-:Y:S01]  /*3eb0*/  STG.E.SYS [R6], RZ ;  /* 0x000000ff06007386 */ /* 0x0003e2000010e900 */
[----:B------:R-:W-:Y:S02]  /*3ec0*/  FADD.FTZ R13, |R14|, R13 ;  /* 0x0000000d0e0d7221 */ /* 0x000fe40000010200 */
[----:B------:R-:W-:-:S02]  /*3ed0*/  IMAD.WIDE R10, R10, R3, c[0x0][0x168] ;  /* 0x00005a000a0a7625 */ /* 0x000fc400078e0203 */
[----:B------:R-:W-:Y:S01]  /*3ee0*/  FADD.FTZ R13, |R15|, R13 ;  /* 0x0000000d0f0d7221 */ /* 0x000fe20000010200 */
[----:B------:R2:W-:Y:S01]  /*3ef0*/  STG.E.SYS [R8], RZ ;  /* 0x000000ff08007386 */ /* 0x0005e2000010e900 */
[----:B0-----:R-:W-:Y:S02]  /*3f00*/  IMAD.WIDE R4, R12, R3, c[0x0][0x168] ;  /* 0x00005a000c047625 */ /* 0x001fe400078e0203 */
[----:B------:R-:W-:Y:S02]  /*3f10*/  FADD.FTZ R13, |R50|, R13 ;  /* 0x0000000d320d7221 */ /* 0x000fe40000010200 */
[C---:B------:R-:W-:Y:S02]  /*3f20*/  IMAD R14, R68.reuse, 0x6, R66 ;  /* 0x00000006440e7824 */ /* 0x040fe400078e0242 */
[----:B------:R-:W-:Y:S01]  /*3f30*/  FADD.FTZ R13, |R51|, R13 ;  /* 0x0000000d330d7221 */ /* 0x000fe20000010200 */
[----:B------:R-:W-:Y:S01]  /*3f40*/  STG.E.SYS [R10], RZ ;  /* 0x000000ff0a007386 */ /* 0x000fe2000010e900 */
[----:B-1----:R-:W-:-:S02]  /*3f50*/  IMAD R7, R68, 0xa, R68 ;  /* 0x0000000a44077824 */ /* 0x002fc400078e0244 */
[----:B------:R-:W-:Y:S01]  /*3f60*/  FADD.FTZ R60, |R60|, R13 ;  /* 0x0000000d3c3c7221 */ /* 0x000fe20000010200 */
[----:B------:R0:W-:Y:S01]  /*3f70*/  STG.E.SYS [R4], RZ ;  /* 0x000000ff04007386 */ /* 0x0001e2000010e900 */
[----:B------:R-:W-:Y:S01]  /*3f80*/  IMAD R13, R68, 0x5, R66 ;  /* 0x00000005440d7824 */ /* 0x000fe200078e0242 */
[----:B--2---:R-:W-:Y:S01]  /*3f90*/  IADD3 R9, R66, R7, RZ ;  /* 0x0000000742097210 */ /* 0x004fe20007ffe0ff */
[----:B------:R-:W-:Y:S02]  /*3fa0*/  FADD.FTZ R61, |R61|, R60 ;  /* 0x0000003c3d3d7221 */ /* 0x000fe40000010200 */
[----:B------:R-:W-:Y:S02]  /*3fb0*/  IMAD.WIDE R12, R13, R3, c[0x0][0x168] ;  /* 0x00005a000d0c7625 */ /* 0x000fe400078e0203 */
[----:B------:R-:W-:Y:S02]  /*3fc0*/  FADD.FTZ R16, |R16|, R61 ;  /* 0x0000003d10107221 */ /* 0x000fe40000010200 */
[----:B------:R-:W-:-:S02]  /*3fd0*/  IMAD R6, R68, 0x9, R66 ;  /* 0x0000000944067824 */ /* 0x000fc400078e0242 */
[-C--:B------:R-:W-:Y:S02]  /*3fe0*/  IMAD.WIDE R14, R14, R3.reuse, c[0x0][0x168] ;  /* 0x00005a000e0e7625 */ /* 0x080fe400078e0203 */
[----:B------:R-:W-:Y:S02]  /*3ff0*/  IMAD R8, R68, 0xa, R66 ;  /* 0x0000000a44087824 */ /* 0x000fe400078e0242 */
[----:B------:R-:W-:Y:S01]  /*4000*/  FADD.FTZ R16, |R17|, R16 ;  /* 0x0000001011107221 */ /* 0x000fe20000010200 */
[----:B------:R1:W-:Y:S01]  /*4010*/  STG.E.SYS [R12], RZ ;  /* 0x000000ff0c007386 */ /* 0x0003e2000010e900 */
[-C--:B0-----:R-:W-:Y:S02]  /*4020*/  IMAD.WIDE R4, R6, R3.reuse, c[0x0][0x168] ;  /* 0x00005a0006047625 */ /* 0x081fe400078e0203 */
[----:B------:R-:W-:Y:S02]  /*4030*/  IMAD R10, R68, 0xc, R66 ;  /* 0x0000000c440a7824 */ /* 0x000fe400078e0242 */
[-C--:B------:R-:W-:Y:S01]  /*4040*/  IMAD.WIDE R6, R8, R3.reuse, c[0x0][0x168] ;  /* 0x00005a0008067625 */ /* 0x080fe200078e0203 */
[----:B------:R0:W-:Y:S01]  /*4050*/  STG.E.SYS [R14], RZ ;  /* 0x000000ff0e007386 */ /* 0x0001e2000010e900 */
[----:B------:R-:W-:Y:S01]  /*4060*/  FADD.FTZ R16, |R18|, R16 ;  /* 0x0000001012107221 */ /* 0x000fe20000010200 */
[C---:B------:R-:W-:Y:S01]  /*4070*/  LEA R18, R68.reuse, R66, 0x4 ;  /* 0x0000004244127211 */ /* 0x040fe200078e20ff */
[----:B-1----:R-:W-:Y:S01]  /*4080*/  IMAD R12, R68, 0xd, R66 ;  /* 0x0000000d440c7824 */ /* 0x002fe200078e0242 */
[----:B------:R-:W-:Y:S01]  /*4090*/  STG.E.SYS [R36], RZ ;  /* 0x000000ff24007386 */ /* 0x000fe2000010e900 */
[----:B------:R-:W-:-:S02]  /*40a0*/  IMAD.WIDE R8, R9, R3, c[0x0][0x168] ;  /* 0x00005a0009087625 */ /* 0x000fc400078e0203 */
[-C--:B------:R-:W-:Y:S01]  /*40b0*/  IMAD.WIDE R10, R10, R3.reuse, c[0x0][0x168] ;  /* 0x00005a000a0a7625 */ /* 0x080fe200078e0203 */
[----:B------:R-:W-:Y:S01]  /*40c0*/  STG.E.SYS [R38], RZ ;  /* 0x000000ff26007386 */ /* 0x000fe2000010e900 */
[----:B------:R-:W-:Y:S02]  /*40d0*/  FADD.FTZ R19, |R19|, R16 ;  /* 0x0000001013137221 */ /* 0x000fe40000010200 */
[--C-:B0-----:R-:W-:Y:S01]  /*40e0*/  IMAD R14, R68, 0xe, R66.reuse ;  /* 0x0000000e440e7824 */ /* 0x101fe200078e0242 */
[----:B------:R0:W-:Y:S01]  /*40f0*/  STG.E.SYS [R4], RZ ;  /* 0x000000ff04007386 */ /* 0x0001e2000010e900 */
[-C--:B------:R-:W-:Y:S02]  /*4100*/  IMAD.WIDE R12, R12, R3.reuse, c[0x0][0x168] ;  /* 0x00005a000c0c7625 */ /* 0x080fe400078e0203 */
[----:B------:R-:W-:Y:S01]  /*4110*/  IMAD R16, R68, 0xf, R66 ;  /* 0x0000000f44107824 */ /* 0x000fe200078e0242 */
[----:B------:R1:W-:Y:S01]  /*4120*/  STG.E.SYS [R6], RZ ;  /* 0x000000ff06007386 */ /* 0x0003e2000010e900 */
[----:B------:R-:W-:-:S02]  /*4130*/  IMAD.WIDE R14, R14, R3, c[0x0][0x168] ;  /* 0x00005a000e0e7625 */ /* 0x000fc400078e0203 */
[-C--:B------:R-:W-:Y:S01]  /*4140*/  IMAD.WIDE R16, R16, R3.reuse, c[0x0][0x168] ;  /* 0x00005a0010107625 */ /* 0x080fe200078e0203 */
[----:B------:R2:W-:Y:S01]  /*4150*/  STG.E.SYS [R8], R2 ;  /* 0x0000000208007386 */ /* 0x0005e2000010e900 */
[----:B0-----:R-:W-:Y:S02]  /*4160*/  IMAD R4, R68, 0x11, R66 ;  /* 0x0000001144047824 */ /* 0x001fe400078e0242 */
[----:B------:R-:W-:Y:S01]  /*4170*/  FADD.FTZ R35, |R64|, R19 ;  /* 0x0000001340237221 */ /* 0x000fe20000010200 */
[----:B------:R0:W-:Y:S01]  /*4180*/  STG.E.SYS [R10], RZ ;  /* 0x000000ff0a007386 */ /* 0x0001e2000010e900 */
[-C--:B------:R-:W-:Y:S02]  /*4190*/  IMAD.WIDE R18, R18, R3.reuse, c[0x0][0x168] ;  /* 0x00005a0012127625 */ /* 0x080fe400078e0203 */
[----:B-1----:R-:W-:Y:S01]  /*41a0*/  IMAD R7, R68, 0x14, R68 ;  /* 0x0000001444077824 */ /* 0x002fe200078e0244 */
[----:B------:R1:W-:Y:S01]  /*41b0*/  STG.E.SYS [R12], RZ ;  /* 0x000000ff0c007386 */ /* 0x0003e2000010e900 */
[----:B------:R-:W-:-:S02]  /*41c0*/  IMAD.WIDE R4, R4, R3, c[0x0][0x168] ;  /* 0x00005a0004047625 */ /* 0x000fc400078e0203 */
[C-C-:B------:R-:W-:Y:S01]  /*41d0*/  IMAD R6, R68.reuse, 0x12, R66.reuse ;  /* 0x0000001244067824 */ /* 0x140fe200078e0242 */
[----:B------:R3:W-:Y:S01]  /*41e0*/  STG.E.SYS [R14], RZ ;  /* 0x000000ff0e007386 */ /* 0x0007e2000010e900 */
[C-C-:B--2---:R-:W-:Y:S02]  /*41f0*/  IMAD R8, R68.reuse, 0x13, R66.reuse ;  /* 0x0000001344087824 */ /* 0x144fe400078e0242 */
[----:B0-----:R-:W-:Y:S01]  /*4200*/  IMAD R10, R68, 0x14, R66 ;  /* 0x00000014440a7824 */ /* 0x001fe200078e0242 */
[----:B------:R-:W-:Y:S01]  /*4210*/  STG.E.SYS [R16], RZ ;  /* 0x000000ff10007386 */ /* 0x000fe2000010e900 */
[----:B------:R-:W-:Y:S01]  /*4220*/  FADD.FTZ R20, |R20|, R35 ;  /* 0x0000002314147221 */ /* 0x000fe20000010200 */
[----:B-1----:R-:W-:Y:S01]  /*4230*/  IADD3 R12, R66, R7, RZ ;  /* 0x00000007420c7210 */ /* 0x002fe20007ffe0ff */
[-C--:B------:R-:W-:Y:S01]  /*4240*/  IMAD.WIDE R6, R6, R3.reuse, c[0x0][0x168] ;  /* 0x00005a0006067625 */ /* 0x080fe200078e0203 */
[----:B------:R0:W-:Y:S01]  /*4250*/  STG.E.SYS [R18], RZ ;  /* 0x000000ff12007386 */ /* 0x0001e2000010e900 */
[----:B------:R-:W-:-:S02]  /*4260*/  IMAD.WIDE R8, R8, R3, c[0x0][0x168] ;  /* 0x00005a0008087625 */ /* 0x000fc400078e0203 */
[-C--:B------:R-:W-:Y:S01]  /*4270*/  IMAD.WIDE R10, R10, R3.reuse, c[0x0][0x168] ;  /* 0x00005a000a0a7625 */ /* 0x080fe200078e0203 */
[----:B------:R1:W-:Y:S01]  /*4280*/  STG.E.SYS [R4], RZ ;  /* 0x000000ff04007386 */ /* 0x0003e2000010e900 */
[----:B------:R-:W-:Y:S02]  /*4290*/  FADD.FTZ R20, |R21|, R20 ;  /* 0x0000001415147221 */ /* 0x000fe40000010200 */
[C-C-:B---3--:R-:W-:Y:S02]  /*42a0*/  IMAD R14, R68.reuse, 0x16, R66.reuse ;  /* 0x00000016440e7824 */ /* 0x148fe400078e0242 */
[C-C-:B------:R-:W-:Y:S01]  /*42b0*/  IMAD R21, R68.reuse, 0x17, R66.reuse ;  /* 0x0000001744157824 */ /* 0x140fe200078e0242 */
[----:B------:R-:W-:Y:S01]  /*42c0*/  STG.E.SYS [R6], RZ ;  /* 0x000000ff06007386 */ /* 0x000fe2000010e900 */
[--C-:B0-----:R-:W-:Y:S02]  /*42d0*/  IMAD R18, R68, 0x18, R66.reuse ;  /* 0x0000001844127824 */ /* 0x101fe400078e0242 */
[----:B------:R-:W-:Y:S01]  /*42e0*/  IMAD.WIDE R12, R12, R3, c[0x0][0x168] ;  /* 0x00005a000c0c7625 */ /* 0x000fe200078e0203 */
[----:B------:R-:W-:Y:S01]  /*42f0*/  STG.E.SYS [R8], RZ ;  /* 0x000000ff08007386 */ /* 0x000fe2000010e900 */
[----:B-1----:R-:W-:-:S02]  /*4300*/  IMAD R4, R68, 0x19, R66 ;  /* 0x0000001944047824 */ /* 0x002fc400078e0242 */
[-C--:B------:R-:W-:Y:S01]  /*4310*/  IMAD.WIDE R16, R14, R3.reuse, c[0x0][0x168] ;  /* 0x00005a000e107625 */ /* 0x080fe200078e0203 */
[----:B------:R0:W-:Y:S01]  /*4320*/  STG.E.SYS [R10], RZ ;  /* 0x000000ff0a007386 */ /* 0x0001e2000010e900 */
[----:B------:R-:W-:Y:S01]  /*4330*/  FADD.FTZ R20, |R22|, R20 ;  /* 0x0000001416147221 */ /* 0x000fe20000010200 */
[----:B------:R-:W-:Y:S01]  /*4340*/  LEA R22, R68, R66, 0x5 ;  /* 0x0000004244167211 */ /* 0x000fe200078e28ff */
[-C--:B------:R-:W-:Y:S02]  /*4350*/  IMAD.WIDE R14, R21, R3.reuse, c[0x0][0x168] ;  /* 0x00005a00150e7625 */ /* 0x080fe400078e0203 */
[-C--:B------:R-:W-:Y:S01]  /*4360*/  IMAD.WIDE R18, R18, R3.reuse, c[0x0][0x168] ;  /* 0x00005a0012127625 */ /* 0x080fe200078e0203 */
[----:B------:R-:W-:Y:S01]  /*4370*/  STG.E.SYS [R12], RZ ;  /* 0x000000ff0c007386 */ /* 0x000fe2000010e900 */
[----:B------:R-:W-:Y:S02]  /*4380*/  IMAD.WIDE R4, R4, R3, c[0x0][0x168] ;  /* 0x00005a0004047625 */ /* 0x000fe400078e0203 */
[----:B------:R-:W-:Y:S01]  /*4390*/  FADD.FTZ R23, |R23|, R20 ;  /* 0x0000001417177221 */ /* 0x000fe20000010200 */
[----:B------:R1:W-:Y:S01]  /*43a0*/  STG.E.SYS [R16], R2 ;  /* 0x0000000210007386 */ /* 0x0003e2000010e900 */
[----:B0-----:R-:W-:-:S02]  /*43b0*/  IMAD R11, R68, 0x1e, R68 ;  /* 0x0000001e440b7824 */ /* 0x001fc400078e0244 */
[C-C-:B------:R-:W-:Y:S01]  /*43c0*/  IMAD R6, R68.reuse, 0x1a, R66.reuse ;  /* 0x0000001a44067824 */ /* 0x140fe200078e0242 */
[----:B------:R-:W-:Y:S01]  /*43d0*/  STG.E.SYS [R14], RZ ;  /* 0x000000ff0e007386 */ /* 0x000fe2000010e900 */
[--C-:B------:R-:W-:Y:S02]  /*43e0*/  IMAD R8, R68, 0x1b, R66.reuse ;  /* 0x0000001b44087824 */ /* 0x100fe400078e0242 */
[----:B------:R-:W-:Y:S01]  /*43f0*/  FADD.FTZ R23, |R24|, R23 ;  /* 0x0000001718177221 */ /* 0x000fe20000010200 */
[----:B------:R-:W-:Y:S01]  /*4400*/  STG.E.SYS [R18], RZ ;  /* 0x000000ff12007386 */ /* 0x000fe2000010e900 */
[C-C-:B------:R-:W-:Y:S02]  /*4410*/  IMAD R20, R68.reuse, 0x1c, R66.reuse ;  /* 0x0000001c44147824 */ /* 0x140fe400078e0242 */
[--C-:B------:R-:W-:Y:S01]  /*4420*/  IMAD R21, R68, 0x1d, R66.reuse ;  /* 0x0000001d44157824 */ /* 0x100fe200078e0242 */
[----:B-1----:R-:W-:Y:S01]  /*4430*/  IADD3 R17, R66, R11, RZ ;  /* 0x0000000b42117210 */ /* 0x002fe20007ffe0ff */
[----:B------:R-:W-:Y:S01]  /*4440*/  IMAD R16, R68, 0x1e, R66 ;  /* 0x0000001e44107824 */ /* 0x000fe200078e0242 */
[----:B------:R0:W-:Y:S01]  /*4450*/  STG.E.SYS [R4], RZ ;  /* 0x000000ff04007386 */ /* 0x0001e2000010e900 */
[----:B------:R-:W-:-:S02]  /*4460*/  IMAD.WIDE R6, R6, R3, c[0x0][0x168] ;  /* 0x00005a0006067625 */ /* 0x000fc400078e0203 */
[-C--:B------:R-:W-:Y:S02]  /*4470*/  IMAD.WIDE R8, R8, R3.reuse, c[0x0][0x168] ;  /* 0x00005a0008087625 */ /* 0x080fe400078e0203 */
[----:B------:R-:W-:Y:S02]  /*4480*/  FADD.FTZ R23, |R25|, R23 ;  /* 0x0000001719177221 */ /* 0x000fe40000010200 */
[-C--:B------:R-:W-:Y:S02]  /*4490*/  IMAD.WIDE R10, R20, R3.reuse, c[0x0][0x168] ;  /* 0x00005a00140a7625 */ /* 0x080fe400078e0203 */
[-C--:B------:R-:W-:Y:S02]  /*44a0*/  IMAD.WIDE R12, R21, R3.reuse, c[0x0][0x168] ;  /* 0x00005a00150c7625 */ /* 0x080fe400078e0203 */
[----:B0-----:R-:W-:Y:S01]  /*44b0*/  IMAD R4, R68, 0x21, R66 ;  /* 0x0000002144047824 */ /* 0x001fe200078e0242 */
[----:B------:R0:W-:Y:S01]  /*44c0*/  STG.E.SYS [R6], RZ ;  /* 0x000000ff06007386 */ /* 0x0001e2000010e900 */
[----:B------:R-:W-:-:S02]  /*44d0*/  IMAD.WIDE R14, R16, R3, c[0x0][0x168] ;  /* 0x00005a00100e7625 */ /* 0x000fc400078e0203 */
[-C--:B------:R-:W-:Y:S01]  /*44e0*/  IMAD.WIDE R16, R17, R3.reuse, c[0x0][0x168] ;  /* 0x00005a0011107625 */ /* 0x080fe200078e0203 */
[----:B------:R1:W-:Y:S01]  /*44f0*/  STG.E.SYS [R8], RZ ;  /* 0x000000ff08007386 */ /* 0x0003e2000010e900 */
[----:B------:R-:W-:Y:S02]  /*4500*/  FADD.FTZ R26, |R26|, R23 ;  /* 0x000000171a1a7221 */ /* 0x000fe40000010200 */
[-C--:B------:R-:W-:Y:S01]  /*4510*/  IMAD.WIDE R18, R22, R3.reuse, c[0x0][0x168] ;  /* 0x00005a0016127625 */ /* 0x080fe200078e0203 */
[----:B------:R2:W-:Y:S01]  /*4520*/  STG.E.SYS [R10], RZ ;  /* 0x000000ff0a007386 */ /* 0x0005e2000010e900 */
[----:B------:R-:W-:Y:S02]  /*4530*/  IMAD.WIDE R4, R4, R3, c[0x0][0x168] ;  /* 0x00005a0004047625 */ /* 0x000fe400078e0203 */
[----:B------:R-:W-:Y:S01]  /*4540*/  FADD.FTZ R27, |R27|, R26 ;  /* 0x0000001a1b1b7221 */ /* 0x000fe20000010200 */
[----:B------:R-:W-:Y:S01]  /*4550*/  STG.E.SYS [R12], RZ ;  /* 0x000000ff0c007386 */ /* 0x000fe2000010e900 */
[----:B0-----:R-:W-:-:S02]  /*4560*/  IMAD R6, R68, 0x22, R66 ;  /* 0x0000002244067824 */ /* 0x001fc400078e0242 */
[----:B------:R-:W-:Y:S01]  /*4570*/  FADD.FTZ R54, |R54|, R27 ;  /* 0x0000001b36367221 */ /* 0x000fe20000010200 */
[----:B------:R0:W-:Y:S01]  /*4580*/  STG.E.SYS [R14], RZ ;  /* 0x000000ff0e007386 */ /* 0x0001e2000010e900 */
[C-C-:B-1----:R-:W-:Y:S02]  /*4590*/  IMAD R8, R68.reuse, 0x23, R66.reuse ;  /* 0x0000002344087824 */ /* 0x142fe400078e0242 */
[----:B------:R-:W-:Y:S01]  /*45a0*/  IMAD R20, R68, 0x24, R66 ;  /* 0x0000002444147824 */ /* 0x000fe200078e0242 */
[----:B------:R-:W-:Y:S01]  /*45b0*/  STG.E.SYS [R16], RZ ;  /* 0x000000ff10007386 */ /* 0x000fe2000010e900 */
[----:B------:R-:W-:Y:S02]  /*45c0*/  FADD.FTZ R54, |R55|, R54 ;  /* 0x0000003637367221 */ /* 0x000fe40000010200 */
[----:B------:R-:W-:Y:S01]  /*45d0*/  IMAD.WIDE R6, R6, R3, c[0x0][0x168] ;  /* 0x00005a0006067625 */ /* 0x000fe200078e0203 */
[----:B------:R1:W-:Y:S01]  /*45e0*/  STG.E.SYS [R18], RZ ;  /* 0x000000ff12007386 */ /* 0x0003e2000010e900 */
[----:B------:R-:W-:-:S02]  /*45f0*/  IMAD R21, R68, 0x25, R66 ;  /* 0x0000002544157824 */ /* 0x000fc400078e0242 */
[-C--:B------:R-:W-:Y:S01]  /*4600*/  IMAD.WIDE R8, R8, R3.reuse, c[0x0][0x168] ;  /* 0x00005a0008087625 */ /* 0x080fe200078e0203 */
[----:B------:R3:W-:Y:S01]  /*4610*/  STG.E.SYS [R4], R2 ;  /* 0x0000000204007386 */ /* 0x0007e2000010e900 */
[----:B--2---:R-:W-:Y:S02]  /*4620*/  IMAD.WIDE R10, R20, R3, c[0x0][0x168] ;  /* 0x00005a00140a7625 */ /* 0x004fe400078e0203 */
[----:B0-----:R-:W-:Y:S02]  /*4630*/  IMAD R14, R68, 0x26, R66 ;  /* 0x00000026440e7824 */ /* 0x001fe400078e0242 */
[----:B------:R-:W-:Y:S01]  /*4640*/  FADD.FTZ R28, |R28|, R54 ;  /* 0x000000361c1c7221 */ /* 0x000fe20000010200 */
[----:B------:R0:W-:Y:S01]  /*4650*/  STG.E.SYS [R6], RZ ;  /* 0x000000ff06007386 */ /* 0x0001e2000010e900 */
[C-C-:B------:R-:W-:Y:S02]  /*4660*/  IMAD R22, R68.reuse, 0x27, R66.reuse ;  /* 0x0000002744167824 */ /* 0x140fe400078e0242 */
[C---:B-1----:R-:W-:Y:S01]  /*4670*/  IMAD R18, R68.reuse, 0x28, R66 ;  /* 0x0000002844127824 */ /* 0x042fe200078e0242 */
[----:B------:R-:W-:Y:S01]  /*4680*/  STG.E.SYS [R8], RZ ;  /* 0x000000ff08007386 */ /* 0x000fe2000010e900 */
[----:B---3--:R-:W-:-:S02]  /*4690*/  IMAD R4, R68, 0x28, R68 ;  /* 0x0000002844047824 */ /* 0x008fc400078e0244 */
[-C--:B------:R-:W-:Y:S01]  /*46a0*/  IMAD.WIDE R12, R21, R3.reuse, c[0x0][0x168] ;  /* 0x00005a00150c7625 */ /* 0x080fe200078e0203 */
[----:B------:R1:W-:Y:S01]  /*46b0*/  STG.E.SYS [R10], RZ ;  /* 0x000000ff0a007386 */ /* 0x0003e2000010e900 */
[-C--:B------:R-:W-:Y:S01]  /*46c0*/  IMAD.WIDE R14, R14, R3.reuse, c[0x0][0x168] ;  /* 0x00005a000e0e7625 */ /* 0x080fe200078e0203 */
[----:B------:R-:W-:Y:S01]  /*46d0*/  IADD3 R4, R66, R4, RZ ;  /* 0x0000000442047210 */ /* 0x000fe20007ffe0ff */
[----:B------:R-:W-:Y:S02]  /*46e0*/  IMAD R20, R68, 0x2a, R66 ;  /* 0x0000002a44147824 */ /* 0x000fe400078e0242 */
[-C--:B------:R-:W-:Y:S02]  /*46f0*/  IMAD.WIDE R16, R22, R3.reuse, c[0x0][0x168] ;  /* 0x00005a0016107625 */ /* 0x080fe400078e0203 */
[----:B------:R-:W-:Y:S02]  /*4700*/  FADD.FTZ R28, |R29|, R28 ;  /* 0x0000001c1d1c7221 */ /* 0x000fe40000010200 */
[-C--:B------:R-:W-:Y:S01]  /*4710*/  IMAD.WIDE R18, R18, R3.reuse, c[0x0][0x168] ;  /* 0x00005a0012127625 */ /* 0x080fe200078e0203 */
[----:B------:R2:W-:Y:S01]  /*4720*/  STG.E.SYS [R12], RZ ;  /* 0x000000ff0c007386 */ /* 0x0005e2000010e900 */
[----:B------:R-:W-:-:S02]  /*4730*/  IMAD.WIDE R4, R4, R3, c[0x0][0x168] ;  /* 0x00005a0004047625 */ /* 0x000fc400078e0203 */
[----:B------:R-:W-:Y:S01]  /*4740*/  IMAD R21, R68, 0x2b, R66 ;  /* 0x0000002b44157824 */ /* 0x000fe200078e0242 */
[----:B------:R3:W-:Y:S01]  /*4750*/  STG.E.SYS [R14], RZ ;  /* 0x000000ff0e007386 */ /* 0x0007e2000010e900 */
[----:B0-----:R-:W-:Y:S02]  /*4760*/  IMAD.WIDE R6, R20, R3, c[0x0][0x168] ;  /* 0x00005a0014067625 */ /* 0x001fe400078e0203 */
[----:B------:R-:W-:Y:S01]  /*4770*/  FADD.FTZ R28, |R30|, R28 ;  /* 0x0000001c1e1c7221 */ /* 0x000fe20000010200 */
[----:B------:R-:W-:Y:S01]  /*4780*/  STG.E.SYS [R16], RZ ;  /* 0x000000ff10007386 */ /* 0x000fe2000010e900 */
[C-C-:B------:R-:W-:Y:S02]  /*4790*/  IMAD R22, R68.reuse, 0x2c, R66.reuse ;  /* 0x0000002c44167824 */ /* 0x140fe400078e0242 */
[C-C-:B-1----:R-:W-:Y:S01]  /*47a0*/  IMAD R10, R68.reuse, 0x2d, R66.reuse ;  /* 0x0000002d440a7824 */ /* 0x142fe200078e0242 */
[----:B------:R-:W-:Y:S01]  /*47b0*/  STG.E.SYS [R18], RZ ;  /* 0x000000ff12007386 */ /* 0x000fe2000010e900 */
[----:B------:R-:W-:-:S02]  /*47c0*/  IMAD R24, R68, 0x2e, R66 ;  /* 0x0000002e44187824 */ /* 0x000fc400078e0242 */
[C---:B------:R-:W-:Y:S01]  /*47d0*/  IMAD R25, R68.reuse, 0x2f, R66 ;  /* 0x0000002f44197824 */ /* 0x040fe200078e0242 */
[----:B------:R-:W-:Y:S01]  /*47e0*/  STG.E.SYS [R4], RZ ;  /* 0x000000ff04007386 */ /* 0x000fe2000010e900 */
[-C--:B------:R-:W-:Y:S02]  /*47f0*/  IMAD.WIDE R8, R21, R3.reuse, c[0x0][0x168] ;  /* 0x00005a0015087625 */ /* 0x080fe400078e0203 */
[----:B------:R-:W-:Y:S01]  /*4800*/  FADD.FTZ R31, |R31|, R28 ;  /* 0x0000001c1f1f7221 */ /* 0x000fe20000010200 */
[----:B------:R0:W-:Y:S01]  /*4810*/  STG.E.SYS [R6], RZ ;  /* 0x000000ff06007386 */ /* 0x0001e2000010e900 */
[--C-:B------:R-:W-:Y:S02]  /*4820*/  IMAD R26, R68, 0x30, R66.reuse ;  /* 0x00000030441a7824 */ /* 0x100fe400078e0242 */
[----:B--2---:R-:W-:Y:S02]  /*4830*/  IMAD.WIDE R12, R22, R3, c[0x0][0x168] ;  /* 0x00005a00160c7625 */ /* 0x004fe400078e0203 */
[----:B------:R-:W-:-:S02]  /*4840*/  IMAD R28, R68, 0x31, R66 ;  /* 0x00000031441c7824 */ /* 0x000fc400078e0242 */
[-C--:B------:R-:W-:Y:S01]  /*4850*/  IMAD.WIDE R10, R10, R3.reuse, c[0x0][0x168] ;  /* 0x00005a000a0a7625 */ /* 0x080fe200078e0203 */
[----:B------:R1:W-:Y:S01]  /*4860*/  STG.E.SYS [R8], RZ ;  /* 0x000000ff08007386 */ /* 0x0003e2000010e900 */
[----:B------:R-:W-:Y:S02]  /*4870*/  IMAD R23, R68, 0x32, R68 ;  /* 0x0000003244177824 */ /* 0x000fe400078e0244 */
[----:B---3--:R-:W-:Y:S02]  /*4880*/  IMAD.WIDE R14, R24, R3, c[0x0][0x168] ;  /* 0x00005a00180e7625 */ /* 0x008fe400078e0203 */
[----:B------:R-:W-:Y:S01]  /*4890*/  IMAD R22, R68, 0x32, R66 ;  /* 0x0000003244167824 */ /* 0x000fe200078e0242 */
[----:B0-----:R-:W-:Y:S01]  /*48a0*/  IADD3 R6, R66, R23, RZ ;  /* 0x0000001742067210 */ /* 0x001fe20007ffe0ff */
[-C--:B------:R-:W-:Y:S01]  /*48b0*/  IMAD.WIDE R16, R25, R3.reuse, c[0x0][0x168] ;  /* 0x00005a0019107625 */ /* 0x080fe200078e0203 */
[----:B------:R-:W-:Y:S01]  /*48c0*/  STG.E.SYS [R12], R2 ;  /* 0x000000020c007386 */ /* 0x000fe2000010e900 */
[----:B------:R-:W-:-:S02]  /*48d0*/  IMAD.WIDE R18, R26, R3, c[0x0][0x168] ;  /* 0x00005a001a127625 */ /* 0x000fc400078e0203 */
[-C--:B------:R-:W-:Y:S01]  /*48e0*/  IMAD.WIDE R20, R28, R3.reuse, c[0x0][0x168] ;  /* 0x00005a001c147625 */ /* 0x080fe200078e0203 */
[----:B------:R0:W-:Y:S01]  /*48f0*/  STG.E.SYS [R10], RZ ;  /* 0x000000ff0a007386 */ /* 0x0001e2000010e900 */
[-C--:B------:R-:W-:Y:S02]  /*4900*/  IMAD.WIDE R4, R22, R3.reuse, c[0x0][0x168] ;  /* 0x00005a0016047625 */ /* 0x080fe400078e0203 */
[--C-:B------:R-:W-:Y:S01]  /*4910*/  IMAD R24, R68, 0x34, R66.reuse ;  /* 0x0000003444187824 */ /* 0x100fe200078e0242 */
[----:B------:R-:W-:Y:S01]  /*4920*/  STG.E.SYS [R14], RZ ;  /* 0x000000ff0e007386 */ /* 0x000fe2000010e900 */
[----:B------:R-:W-:Y:S02]  /*4930*/  IMAD.WIDE R6, R6, R3, c[0x0][0x168] ;  /* 0x00005a0006067625 */ /* 0x000fe400078e0203 */
[C-C-:B------:R-:W-:Y:S01]  /*4940*/  IMAD R25, R68.reuse, 0x35, R66.reuse ;  /* 0x0000003544197824 */ /* 0x140fe200078e0242 */
[----:B------:R2:W-:Y:S01]  /*4950*/  STG.E.SYS [R16], RZ ;  /* 0x000000ff10007386 */ /* 0x0005e2000010e900 */
[----:B------:R-:W-:-:S02]  /*4960*/  IMAD R26, R68, 0x36, R66 ;  /* 0x00000036441a7824 */ /* 0x000fc400078e0242 */
[C-C-:B------:R-:W-:Y:S01]  /*4970*/  IMAD R28, R68.reuse, 0x37, R66.reuse ;  /* 0x00000037441c7824 */ /* 0x140fe200078e0242 */
[----:B------:R-:W-:Y:S01]  /*4980*/  STG.E.SYS [R18], RZ ;  /* 0x000000ff12007386 */ /* 0x000fe2000010e900 */
[--C-:B------:R-:W-:Y:S02]  /*4990*/  IMAD R29, R68, 0x38, R66.reuse ;  /* 0x00000038441d7824 */ /* 0x100fe400078e0242 */
[-C--:B-1----:R-:W-:Y:S01]  /*49a0*/  IMAD.WIDE R8, R24, R3.reuse, c[0x0][0x168] ;  /* 0x00005a0018087625 */ /* 0x082fe200078e0203 */
[----:B------:R-:W-:Y:S01]  /*49b0*/  STG.E.SYS [R20], RZ ;  /* 0x000000ff14007386 */ /* 0x000fe2000010e900 */
[C-C-:B------:R-:W-:Y:S02]  /*49c0*/  IMAD R30, R68.reuse, 0x39, R66.reuse ;  /* 0x00000039441e7824 */ /* 0x140fe400078e0242 */
[----:B0-----:R-:W-:Y:S01]  /*49d0*/  IMAD.WIDE R10, R25, R3, c[0x0][0x168] ;  /* 0x00005a00190a7625 */ /* 0x001fe200078e0203 */
[----:B------:R0:W-:Y:S01]  /*49e0*/  STG.E.SYS [R4], RZ ;  /* 0x000000ff04007386 */ /* 0x0001e2000010e900 */
[----:B------:R-:W-:-:S02]  /*49f0*/  IMAD R36, R68, 0x3a, R66 ;  /* 0x0000003a44247824 */ /* 0x000fc400078e0242 */
[-C--:B------:R-:W-:Y:S01]  /*4a00*/  IMAD.WIDE R12, R26, R3.reuse, c[0x0][0x168] ;  /* 0x00005a001a0c7625 */ /* 0x080fe200078e0203 */
[----:B------:R1:W-:Y:S01]  /*4a10*/  STG.E.SYS [R6], RZ ;  /* 0x000000ff06007386 */ /* 0x0003e2000010e900 */
[----:B------:R-:W-:Y:S02]  /*4a20*/  IMAD R22, R68, 0x3b, R66 ;  /* 0x0000003b44167824 */ /* 0x000fe400078e0242 */
[-C--:B--2---:R-:W-:Y:S01]  /*4a30*/  IMAD.WIDE R16, R28, R3.reuse, c[0x0][0x168] ;  /* 0x00005a001c107625 */ /* 0x084fe200078e0203 */
[----:B------:R-:W-:Y:S01]  /*4a40*/  STG.E.SYS [R8], RZ ;  /* 0x000000ff08007386 */ /* 0x000fe2000010e900 */
[C---:B0-----:R-:W-:Y:S01]  /*4a50*/  IMAD R4, R68.reuse, 0x3c, R68 ;  /* 0x0000003c44047824 */ /* 0x041fe200078e0244 */
[C---:B------:R-:W-:Y:S01]  /*4a60*/  LEA R28, R68.reuse, R66, 0x6 ;  /* 0x00000042441c7211 */ /* 0x040fe200078e30ff */
[-C--:B------:R-:W-:Y:S01]  /*4a70*/  IMAD.WIDE R14, R29, R3.reuse, c[0x0][0x168] ;  /* 0x00005a001d0e7625 */ /* 0x080fe200078e0203 */
[----:B------:R-:W-:Y:S01]  /*4a80*/  STG.E.SYS [R10], RZ ;  /* 0x000000ff0a007386 */ /* 0x000fe2000010e900 */
[----:B------:R-:W-:Y:S01]  /*4a90*/  IMAD R24, R68, 0x3c, R66 ;  /* 0x0000003c44187824 */ /* 0x000fe200078e0242 */
[----:B-1----:R-:W-:Y:S01]  /*4aa0*/  IADD3 R6, R66, R4, RZ ;  /* 0x0000000442067210 */ /* 0x002fe20007ffe0ff */
[-C--:B------:R-:W-:Y:S01]  /*4ab0*/  IMAD.WIDE R18, R30, R3.reuse, c[0x0][0x168] ;  /* 0x00005a001e127625 */ /* 0x080fe200078e0203 */
[----:B------:R-:W-:Y:S01]  /*4ac0*/  STG.E.SYS [R12], RZ ;  /* 0x000000ff0c007386 */ /* 0x000fe2000010e900 */
[----:B------:R-:W-:-:S02]  /*4ad0*/  IMAD.WIDE R20, R36, R3, c[0x0][0x168] ;  /* 0x00005a0024147625 */ /* 0x000fc400078e0203 */
[-C--:B------:R-:W-:Y:S01]  /*4ae0*/  IMAD.WIDE R22, R22, R3.reuse, c[0x0][0x168] ;  /* 0x00005a0016167625 */ /* 0x080fe200078e0203 */
[----:B------:R0:W-:Y:S01]  /*4af0*/  STG.E.SYS [R16], R2 ;  /* 0x0000000210007386 */ /* 0x0001e2000010e900 */
[-C--:B------:R-:W-:Y:S02]  /*4b00*/  IMAD.WIDE R4, R24, R3.reuse, c[0x0][0x168] ;  /* 0x00005a0018047625 */ /* 0x080fe400078e0203 */
[--C-:B------:R-:W-:Y:S01]  /*4b10*/  IMAD R25, R68, 0x3e, R66.reuse ;  /* 0x0000003e44197824 */ /* 0x100fe200078e0242 */
[----:B------:R-:W-:Y:S01]  /*4b20*/  STG.E.SYS [R14], RZ ;  /* 0x000000ff0e007386 */ /* 0x000fe2000010e900 */
[----:B------:R-:W-:Y:S02]  /*4b30*/  IMAD.WIDE R6, R6, R3, c[0x0][0x168] ;  /* 0x00005a0006067625 */ /* 0x000fe400078e0203 */
[C-C-:B------:R-:W-:Y:S01]  /*4b40*/  IMAD R26, R68.reuse, 0x3f, R66.reuse ;  /* 0x0000003f441a7824 */ /* 0x140fe200078e0242 */
[----:B------:R1:W-:Y:S01]  /*4b50*/  STG.E.SYS [R18], RZ ;  /* 0x000000ff12007386 */ /* 0x0003e2000010e900 */
[----:B------:R-:W-:-:S02]  /*4b60*/  IMAD R29, R68, 0x41, R66 ;  /* 0x00000041441d7824 */ /* 0x000fc400078e0242 */
[--C-:B0-----:R-:W-:Y:S01]  /*4b70*/  IMAD R16, R68, 0x42, R66.reuse ;  /* 0x0000004244107824 */ /* 0x101fe200078e0242 */
[----:B------:R0:W-:Y:S01]  /*4b80*/  STG.E.SYS [R20], RZ ;  /* 0x000000ff14007386 */ /* 0x0001e2000010e900 */
[-C--:B------:R-:W-:Y:S02]  /*4b90*/  IMAD.WIDE R8, R25, R3.reuse, c[0x0][0x168] ;  /* 0x00005a0019087625 */ /* 0x080fe400078e0203 */
[-C--:B------:R-:W-:Y:S01]  /*4ba0*/  IMAD.WIDE R10, R26, R3.reuse, c[0x0][0x168] ;  /* 0x00005a001a0a7625 */ /* 0x080fe200078e0203 */
[----:B------:R2:W-:Y:S01]  /*4bb0*/  STG.E.SYS [R22], RZ ;  /* 0x000000ff16007386 */ /* 0x0005e2000010e900 */
[--C-:B-1----:R-:W-:Y:S02]  /*4bc0*/  IMAD R18, R68, 0x43, R66.reuse ;  /* 0x0000004344127824 */ /* 0x102fe400078e0242 */
[----:B------:R-:W-:Y:S01]  /*4bd0*/  IMAD.WIDE R12, R28, R3, c[0x0][0x168] ;  /* 0x00005a001c0c7625 */ /* 0x000fe200078e0203 */
[----:B------:R1:W-:Y:S01]  /*4be0*/  STG.E.SYS [R4], RZ ;  /* 0x000000ff04007386 */ /* 0x0003e2000010e900 */
[----:B0-----:R-:W-:-:S02]  /*4bf0*/  IMAD R20, R68, 0x44, R66 ;  /* 0x0000004444147824 */ /* 0x001fc400078e0242 */
[-C--:B------:R-:W-:Y:S01]  /*4c00*/  IMAD.WIDE R14, R29, R3.reuse, c[0x0][0x168] ;  /* 0x00005a001d0e7625 */ /* 0x080fe200078e0203 */
[----:B------:R0:W-:Y:S01]  /*4c10*/  STG.E.SYS [R6], RZ ;  /* 0x000000ff06007386 */ /* 0x0001e2000010e900 */
[----:B--2---:R-:W-:Y:S02]  /*4c20*/  IMAD R22, R68, 0x45, R66 ;  /* 0x0000004544167824 */ /* 0x004fe400078e0242 */
[-C--:B------:R-:W-:Y:S01]  /*4c30*/  IMAD.WIDE R16, R16, R3.reuse, c[0x0][0x168] ;  /* 0x00005a0010107625 */ /* 0x080fe200078e0203 */
[----:B------:R2:W-:Y:S01]  /*4c40*/  STG.E.SYS [R8], RZ ;  /* 0x000000ff08007386 */ /* 0x0005e2000010e900 */
[C---:B-1----:R-:W-:Y:S02]  /*4c50*/  IMAD R4, R68.reuse, 0x46, R68 ;  /* 0x0000004644047824 */ /* 0x042fe400078e0244 */
[----:B------:R-:W-:Y:S01]  /*4c60*/  IMAD R24, R68, 0x46, R66 ;  /* 0x0000004644187824 */ /* 0x000fe200078e0242 */
[----:B------:R1:W-:Y:S01]  /*4c70*/  STG.E.SYS [R10], RZ ;  /* 0x000000ff0a007386 */ /* 0x0003e2000010e900 */
[-C--:B------:R-:W-:Y:S01]  /*4c80*/  IMAD.WIDE R18, R18, R3.reuse, c[0x0][0x168] ;  /* 0x00005a0012127625 */ /* 0x080fe200078e0203 */
[----:B0-----:R-:W-:Y:S01]  /*4c90*/  IADD3 R6, R66, R4, RZ ;  /* 0x0000000442067210 */ /* 0x001fe20007ffe0ff */
[-C--:B------:R-:W-:Y:S01]  /*4ca0*/  IMAD.WIDE R20, R20, R3.reuse, c[0x0][0x168] ;  /* 0x00005a0014147625 */ /* 0x080fe200078e0203 */
[----:B------:R-:W-:Y:S01]  /*4cb0*/  STG.E.SYS [R12], RZ ;  /* 0x000000ff0c007386 */ /* 0x000fe2000010e900 */
[----:B------:R-:W-:-:S02]  /*4cc0*/  IMAD.WIDE R22, R22, R3, c[0x0][0x168] ;  /* 0x00005a0016167625 */ /* 0x000fc400078e0203 */
[-C--:B------:R-:W-:Y:S01]  /*4cd0*/  IMAD.WIDE R4, R24, R3.reuse, c[0x0][0x168] ;  /* 0x00005a0018047625 */ /* 0x080fe200078e0203 */
[----:B------:R-:W-:Y:S01]  /*4ce0*/  STG.E.SYS [R14], RZ ;  /* 0x000000ff0e007386 */ /* 0x000fe2000010e900 */
[--C-:B------:R-:W-:Y:S02]  /*4cf0*/  IMAD R25, R68, 0x48, R66.reuse ;  /* 0x0000004844197824 */ /* 0x100fe400078e0242 */
[----:B------:R-:W-:Y:S01]  /*4d00*/  IMAD.WIDE R6, R6, R3, c[0x0][0x168] ;  /* 0x00005a0006067625 */ /* 0x000fe200078e0203 */
[----:B------:R-:W-:Y:S01]  /*4d10*/  STG.E.SYS [R16], R2 ;  /* 0x0000000210007386 */ /* 0x000fe2000010e900 */
[C-C-:B------:R-:W-:Y:S02]  /*4d20*/  IMAD R26, R68.reuse, 0x49, R66.reuse ;  /* 0x00000049441a7824 */ /* 0x140fe400078e0242 */
[C-C-:B------:R-:W-:Y:S01]  /*4d30*/  IMAD R28, R68.reuse, 0x4a, R66.reuse ;  /* 0x0000004a441c7824 */ /* 0x140fe200078e0242 */
[----:B------:R0:W-:Y:S01]  /*4d40*/  STG.E.SYS [R18], RZ ;  /* 0x000000ff12007386 */ /* 0x0001e2000010e900 */
[----:B------:R-:W-:-:S02]  /*4d50*/  IMAD R29, R68, 0x4b, R66 ;  /* 0x0000004b441d7824 */ /* 0x000fc400078e0242 */
[--C-:B------:R-:W-:Y:S01]  /*4d60*/  IMAD R30, R68, 0x4c, R66.reuse ;  /* 0x0000004c441e7824 */ /* 0x100fe200078e0242 */
[----:B------:R-:W-:Y:S01]  /*4d70*/  STG.E.SYS [R20], RZ ;  /* 0x000000ff14007386 */ /* 0x000fe2000010e900 */
[-C--:B--2---:R-:W-:Y:S02]  /*4d80*/  IMAD.WIDE R8, R25, R3.reuse, c[0x0][0x168] ;  /* 0x00005a0019087625 */ /* 0x084fe400078e0203 */
[-C--:B-1----:R-:W-:Y:S01]  /*4d90*/  IMAD.WIDE R10, R26, R3.reuse, c[0x0][0x168] ;  /* 0x00005a001a0a7625 */ /* 0x082fe200078e0203 */
[----:B------:R1:W-:Y:S01]  /*4da0*/  STG.E.SYS [R22], RZ ;  /* 0x000000ff16007386 */ /* 0x0003e2000010e900 */
[C-C-:B0-----:R-:W-:Y:S02]  /*4db0*/  IMAD R18, R68.reuse, 0x4d, R66.reuse ;  /* 0x0000004d44127824 */ /* 0x141fe400078e0242 */
[----:B------:R-:W-:Y:S01]  /*4dc0*/  IMAD R36, R68, 0x4e, R66 ;  /* 0x0000004e44247824 */ /* 0x000fe200078e0242 */
[----:B------:R0:W-:Y:S01]  /*4dd0*/  STG.E.SYS [R4], RZ ;  /* 0x000000ff04007386 */ /* 0x0001e2000010e900 */
[----:B------:R-:W-:-:S02]  /*4de0*/  IMAD.WIDE R12, R28, R3, c[0x0][0x168] ;  /* 0x00005a001c0c7625 */ /* 0x000fc400078e0203 */
[-C--:B------:R-:W-:Y:S01]  /*4df0*/  IMAD.WIDE R14, R29, R3.reuse, c[0x0][0x168] ;  /* 0x00005a001d0e7625 */ /* 0x080fe200078e0203 */
[----:B------:R2:W-:Y:S01]  /*4e00*/  STG.E.SYS [R6], RZ ;  /* 0x000000ff06007386 */ /* 0x0005e2000010e900 */
[----:B-1----:R-:W-:Y:S02]  /*4e10*/  IMAD R22, R68, 0x4f, R66 ;  /* 0x0000004f44167824 */ /* 0x002fe400078e0242 */
[-C--:B------:R-:W-:Y:S01]  /*4e20*/  IMAD.WIDE R16, R30, R3.reuse, c[0x0][0x168] ;  /* 0x00005a001e107625 */ /* 0x080fe200078e0203 */
[----:B------:R1:W-:Y:S01]  /*4e30*/  STG.E.SYS [R8], RZ ;  /* 0x000000ff08007386 */ /* 0x0003e2000010e900 */
[C---:B0-----:R-:W-:Y:S02]  /*4e40*/  IMAD R4, R68.reuse, 0x50, R68 ;  /* 0x0000005044047824 */ /* 0x041fe400078e0244 */
[----:B------:R-:W-:Y:S01]  /*4e50*/  IMAD R24, R68, 0x50, R66 ;  /* 0x0000005044187824 */ /* 0x000fe200078e0242 */
[----:B------:R0:W-:Y:S01]  /*4e60*/  STG.E.SYS [R10], RZ ;  /* 0x000000ff0a007386 */ /* 0x0001e2000010e900 */
[-C--:B------:R-:W-:Y:S01]  /*4e70*/  IMAD.WIDE R20, R18, R3.reuse, c[0x0][0x168] ;  /* 0x00005a0012147625 */ /* 0x080fe200078e0203 */
[----:B--2---:R-:W-:Y:S01]  /*4e80*/  IADD3 R6, R66, R4, RZ ;  /* 0x0000000442067210 */ /* 0x004fe20007ffe0ff */
[-C--:B------:R-:W-:Y:S01]  /*4e90*/  IMAD.WIDE R18, R36, R3.reuse, c[0x0][0x168] ;  /* 0x00005a0024127625 */ /* 0x080fe200078e0203 */
[----:B------:R2:W-:Y:S01]  /*4ea0*/  STG.E.SYS [R12], RZ ;  /* 0x000000ff0c007386 */ /* 0x0005e2000010e900 */
[----:B------:R-:W-:-:S02]  /*4eb0*/  IMAD.WIDE R22, R22, R3, c[0x0][0x168] ;  /* 0x00005a0016167625 */ /* 0x000fc400078e0203 */
[-C--:B------:R-:W-:Y:S01]  /*4ec0*/  IMAD.WIDE R4, R24, R3.reuse, c[0x0][0x168] ;  /* 0x00005a0018047625 */ /* 0x080fe200078e0203 */
[----:B------:R-:W-:Y:S01]  /*4ed0*/  STG.E.SYS [R14], RZ ;  /* 0x000000ff0e007386 */ /* 0x000fe2000010e900 */
[C-C-:B------:R-:W-:Y:S02]  /*4ee0*/  IMAD R25, R68.reuse, 0x52, R66.reuse ;  /* 0x0000005244197824 */ /* 0x140fe400078e0242 */
[C-C-:B------:R-:W-:Y:S01]  /*4ef0*/  IMAD R26, R68.reuse, 0x53, R66.reuse ;  /* 0x00000053441a7824 */ /* 0x140fe200078e0242 */
[----:B------:R-:W-:Y:S01]  /*4f00*/  STG.E.SYS [R16], RZ ;  /* 0x000000ff10007386 */ /* 0x000fe2000010e900 */
[--C-:B------:R-:W-:Y:S02]  /*4f10*/  IMAD R28, R68, 0x54, R66.reuse ;  /* 0x00000054441c7824 */ /* 0x100fe400078e0242 */
[----:B------:R-:W-:Y:S01]  /*4f20*/  IMAD.WIDE R6, R6, R3, c[0x0][0x168] ;  /* 0x00005a0006067625 */ /* 0x000fe200078e0203 */
[----:B------:R3:W-:Y:S01]  /*4f30*/  STG.E.SYS [R20], R2 ;  /* 0x0000000214007386 */ /* 0x0007e2000010e900 */
[----:B------:R-:W-:-:S02]  /*4f40*/  IMAD R29, R68, 0x55, R66 ;  /* 0x00000055441d7824 */ /* 0x000fc400078e0242 */
[--C-:B------:R-:W-:Y:S01]  /*4f50*/  IMAD R30, R68, 0x56, R66.reuse ;  /* 0x00000056441e7824 */ /* 0x100fe200078e0242 */
[----:B------:R4:W-:Y:S01]  /*4f60*/  STG.E.SYS [R18], RZ ;  /* 0x000000ff12007386 */ /* 0x0009e2000010e900 */
[-C--:B-1----:R-:W-:Y:S02]  /*4f70*/  IMAD.WIDE R8, R25, R3.reuse, c[0x0][0x168] ;  /* 0x00005a0019087625 */ /* 0x082fe400078e0203 */
[-C--:B0-----:R-:W-:Y:S01]  /*4f80*/  IMAD.WIDE R10, R26, R3.reuse, c[0x0][0x168] ;  /* 0x00005a001a0a7625 */ /* 0x081fe200078e0203 */
[----:B------:R-:W-:Y:S01]  /*4f90*/  STG.E.SYS [R22], RZ ;  /* 0x000000ff16007386 */ /* 0x000fe2000010e900 */
[----:B--2---:R-:W-:Y:S02]  /*4fa0*/  IMAD.WIDE R12, R28, R3, c[0x0][0x168] ;  /* 0x00005a001c0c7625 */ /* 0x004fe400078e0203 */
[C-C-:B---3--:R-:W-:Y:S01]  /*4fb0*/  IMAD R20, R68.reuse, 0x57, R66.reuse ;  /* 0x0000005744147824 */ /* 0x148fe200078e0242 */
[----:B------:R0:W-:Y:S01]  /*4fc0*/  STG.E.SYS [R4], RZ ;  /* 0x000000ff04007386 */ /* 0x0001e2000010e900 */
[----:B------:R-:W-:-:S02]  /*4fd0*/  IMAD R21, R68, 0x58, R66 ;  /* 0x0000005844157824 */ /* 0x000fc400078e0242 */
[-C--:B------:R-:W-:Y:S01]  /*4fe0*/  IMAD.WIDE R14, R29, R3.reuse, c[0x0][0x168] ;  /* 0x00005a001d0e7625 */ /* 0x080fe200078e0203 */
[----:B------:R1:W-:Y:S01]  /*4ff0*/  STG.E.SYS [R6], RZ ;  /* 0x000000ff06007386 */ /* 0x0003e2000010e900 */
[-C--:B------:R-:W-:Y:S02]  /*5000*/  IMAD.WIDE R16, R30, R3.reuse, c[0x0][0x168] ;  /* 0x00005a001e107625 */ /* 0x080fe400078e0203 */
[-C--:B----4-:R-:W-:Y:S01]  /*5010*/  IMAD.WIDE R18, R20, R3.reuse, c[0x0][0x168] ;  /* 0x00005a0014127625 */ /* 0x090fe200078e0203 */
[----:B------:R-:W-:Y:S01]  /*5020*/  STG.E.SYS [R8], RZ ;  /* 0x000000ff08007386 */ /* 0x000fe2000010e900 */
[C---:B0-----:R-:W-:Y:S02]  /*5030*/  IMAD R4, R68.reuse, 0x5a, R68 ;  /* 0x0000005a44047824 */ /* 0x041fe400078e0244 */
[----:B------:R-:W-:Y:S01]  /*5040*/  IMAD.WIDE R20, R21, R3, c[0x0][0x168] ;  /* 0x00005a0015147625 */ /* 0x000fe200078e0203 */
[----:B------:R0:W-:Y:S01]  /*5050*/  STG.E.SYS [R10], RZ ;  /* 0x000000ff0a007386 */ /* 0x0001e2000010e900 */
[--C-:B------:R-:W-:Y:S01]  /*5060*/  IMAD R22, R68, 0x59, R66.reuse ;  /* 0x0000005944167824 */ /* 0x100fe200078e0242 */
[----:B-1----:R-:W-:Y:S01]  /*5070*/  IADD3 R6, R66, R4, RZ ;  /* 0x0000000442067210 */ /* 0x002fe20007ffe0ff */
[C-C-:B------:R-:W-:Y:S01]  /*5080*/  IMAD R24, R68.reuse, 0x5a, R66.reuse ;  /* 0x0000005a44187824 */ /* 0x140fe200078e0242 */
[----:B------:R1:W-:Y:S01]  /*5090*/  STG.E.SYS [R12], RZ ;  /* 0x000000ff0c007386 */ /* 0x0003e2000010e900 */
[----:B------:R-:W-:-:S02]  /*50a0*/  IMAD R25, R68, 0x5c, R66 ;  /* 0x0000005c44197824 */ /* 0x000fc400078e0242 */
[-C--:B------:R-:W-:Y:S01]  /*50b0*/  IMAD.WIDE R22, R22, R3.reuse, c[0x0][0x168] ;  /* 0x00005a0016167625 */ /* 0x080fe200078e0203 */
[----:B------:R-:W-:Y:S01]  /*50c0*/  STG.E.SYS [R14], RZ ;  /* 0x000000ff0e007386 */ /* 0x000fe2000010e900 */
[C-C-:B------:R-:W-:Y:S02]  /*50d0*/  IMAD R26, R68.reuse, 0x5d, R66.reuse ;  /* 0x0000005d441a7824 */ /* 0x140fe400078e0242 */
[--C-:B------:R-:W-:Y:S01]  /*50e0*/  IMAD R28, R68, 0x5e, R66.reuse ;  /* 0x0000005e441c7824 */ /* 0x100fe200078e0242 */
[----:B------:R-:W-:Y:S01]  /*50f0*/  STG.E.SYS [R16], RZ ;  /* 0x000000ff10007386 */ /* 0x000fe2000010e900 */
[-C--:B------:R-:W-:Y:S02]  /*5100*/  IMAD.WIDE R4, R24, R3.reuse, c[0x0][0x168] ;  /* 0x00005a0018047625 */ /* 0x080fe400078e0203 */
[----:B------:R-:W-:Y:S01]  /*5110*/  IMAD R29, R68, 0x5f, R66 ;  /* 0x0000005f441d7824 */ /* 0x000fe200078e0242 */
[----:B------:R2:W-:Y:S01]  /*5120*/  STG.E.SYS [R18], RZ ;  /* 0x000000ff12007386 */ /* 0x0005e2000010e900 */
[----:B------:R-:W-:-:S02]  /*5130*/  IMAD.WIDE R6, R6, R3, c[0x0][0x168] ;  /* 0x00005a0006067625 */ /* 0x000fc400078e0203 */
[--C-:B------:R-:W-:Y:S01]  /*5140*/  IMAD R30, R68, 0x60, R66.reuse ;  /* 0x00000060441e7824 */ /* 0x100fe200078e0242 */
[----:B------:R3:W-:Y:S01]  /*5150*/  STG.E.SYS [R20], R2 ;  /* 0x0000000214007386 */ /* 0x0007e2000010e900 */
[-C--:B0-----:R-:W-:Y:S02]  /*5160*/  IMAD.WIDE R10, R26, R3.reuse, c[0x0][0x168] ;  /* 0x00005a001a0a7625 */ /* 0x081fe400078e0203 */
[-C--:B-1----:R-:W-:Y:S01]  /*5170*/  IMAD.WIDE R12, R28, R3.reuse, c[0x0][0x168] ;  /* 0x00005a001c0c7625 */ /* 0x082fe200078e0203 */
[----:B------:R0:W-:Y:S01]  /*5180*/  STG.E.SYS [R22], RZ ;  /* 0x000000ff16007386 */ /* 0x0001e2000010e900 */
[C-C-:B--2---:R-:W-:Y:S02]  /*5190*/  IMAD R18, R68.reuse, 0x61, R66.reuse ;  /* 0x0000006144127824 */ /* 0x144fe400078e0242 */
[----:B------:R-:W-:Y:S01]  /*51a0*/  IMAD R36, R68, 0x63, R66 ;  /* 0x0000006344247824 */ /* 0x000fe200078e0242 */
[----:B------:R0:W-:Y:S01]  /*51b0*/  STG.E.SYS [R4], RZ ;  /* 0x000000ff04007386 */ /* 0x0001e2000010e900 */
[----:B------:R-:W-:-:S02]  /*51c0*/  IMAD.WIDE R14, R29, R3, c[0x0][0x168] ;  /* 0x00005a001d0e7625 */ /* 0x000fc400078e0203 */
[-C--:B------:R-:W-:Y:S01]  /*51d0*/  IMAD.WIDE R8, R25, R3.reuse, c[0x0][0x168] ;  /* 0x00005a0019087625 */ /* 0x080fe200078e0203 */
[----:B------:R0:W-:Y:S01]  /*51e0*/  STG.E.SYS [R6], RZ ;  /* 0x000000ff06007386 */ /* 0x0001e2000010e900 */
[----:B---3--:R-:W-:Y:S02]  /*51f0*/  IMAD R20, R68, 0x62, R66 ;  /* 0x0000006244147824 */ /* 0x008fe400078e0242 */
[-C--:B------:R-:W-:Y:S02]  /*5200*/  IMAD.WIDE R16, R30, R3.reuse, c[0x0][0x168] ;  /* 0x00005a001e107625 */ /* 0x080fe400078e0203 */
[-C--:B------:R-:W-:Y:S02]  /*5210*/  IMAD.WIDE R18, R18, R3.reuse, c[0x0][0x168] ;  /* 0x00005a0012127625 */ /* 0x080fe400078e0203 */
[-C--:B------:R-:W-:Y:S02]  /*5220*/  IMAD.WIDE R20, R20, R3.reuse, c[0x0][0x168] ;  /* 0x00005a0014147625 */ /* 0x080fe400078e0203 */
[----:B------:R-:W-:Y:S01]  /*5230*/  IMAD.WIDE R24, R36, R3, c[0x0][0x168] ;  /* 0x00005a0024187625 */ /* 0x000fe200078e0203 */
[----:B------:R0:W-:Y:S01]  /*5240*/  STG.E.SYS [R8], RZ ;  /* 0x000000ff08007386 */ /* 0x0001e2000010e900 */
[----:B------:R-:W-:-:S03]  /*5250*/  FADD.FTZ R32, |R32|, R31 ;  /* 0x0000001f20207221 */ /* 0x000fc60000010200 */
[----:B------:R0:W-:Y:S01]  /*5260*/  STG.E.SYS [R10], RZ ;  /* 0x000000ff0a007386 */ /* 0x0001e2000010e900 */
[----:B------:R-:W-:-:S03]  /*5270*/  FADD.FTZ R32, |R33|, R32 ;  /* 0x0000002021207221 */ /* 0x000fc60000010200 */
[----:B------:R0:W-:Y:S01]  /*5280*/  STG.E.SYS [R12], RZ ;  /* 0x000000ff0c007386 */ /* 0x0001e2000010e900 */
[----:B------:R-:W-:-:S03]  /*5290*/  FADD.FTZ R32, |R34|, R32 ;  /* 0x0000002022207221 */ /* 0x000fc60000010200 */
[----:B------:R0:W-:Y:S02]  /*52a0*/  STG.E.SYS [R14], RZ ;  /* 0x000000ff0e007386 */ /* 0x0001e4000010e900 */
[----:B------:R-:W-:Y:S02]  /*52b0*/  FSETP.GEU.FTZ.AND P0, PT, R32, 1.0000000116860974231e-07, PT ;  /* 0x33d6bf952000780b */ /* 0x000fe40003f1e000 */
[----:B------:R0:W-:Y:S04]  /*52c0*/  STG.E.SYS [R16], RZ ;  /* 0x000000ff10007386 */ /* 0x0001e8000010e900 */
[----:B------:R0:W-:Y:S04]  /*52d0*/  STG.E.SYS [R18], RZ ;  /* 0x000000ff12007386 */ /* 0x0001e8000010e900 */
[----:B------:R0:W-:Y:S04]  /*52e0*/  STG.E.SYS [R20], RZ ;  /* 0x000000ff14007386 */ /* 0x0001e8000010e900 */
[----:B------:R0:W-:Y:S02]  /*52f0*/  STG.E.SYS [R24], R2 ;  /* 0x0000000218007386 */ /* 0x0001e4000010e900 */
[----:B0-----:R-:W-:Y:S05]  /*5300*/  @!P0 BRA `(.L_x_317) ;  /* 0x0000164000008947 */ /* 0x001fea0003800000 */
.L_x_336:
[----:B------:R-:W-:Y:S01]  /*5310*/  FMUL.FTZ R23, R32, 0.20000000298023223877 ;  /* 0x3e4ccccd20177820 */ /* 0x000fe20000410000 */
[----:B------:R-:W-:-:S03]  /*5320*/  MOV R22, 0x1 ;  /* 0x0000000100167802 */ /* 0x000fc60000000f00 */
[----:B------:R-:W-:-:S08]  /*5330*/  FMUL.FTZ R23, R23, 0.0099999997764825820923 ;  /* 0x3c23d70a17177820 */ /* 0x000fd00000410000 */
.L_x_335:
[----:B------:R-:W-:-:S12]  /*5340*/  ISETP.GE.AND P0, PT, R22, 0x1, PT ;  /* 0x000000011600780c */ /* 0x000fd80003f06270 */
[----:B------:R-:W-:Y:S05]  /*5350*/  @!P0 BRA `(.L_x_318) ;  /* 0x0000117000008947 */ /* 0x000fea0003800000 */
[C---:B------:R-:W-:Y:S01]  /*5360*/  IMAD R25, R22.reuse, 0xa, RZ ;  /* 0x0000000a16197824 */ /* 0x040fe200078e02ff */
[----:B------:R-:W-:Y:S01]  /*5370*/  MOV R21, 0x4 ;  /* 0x0000000400157802 */ /* 0x000fe20000000f00 */
[----:B------:R-:W-:Y:S01]  /*5380*/  IMAD R24, R22, 0xb, RZ ;  /* 0x0000000b16187824 */ /* 0x000fe200078e02ff */
[----:B------:R-:W-:Y:S01]  /*5390*/  MOV R26, RZ ;  /* 0x000000ff001a7202 */ /* 0x000fe20000000f00 */
[CC--:B------:R-:W-:Y:S01]  /*53a0*/  IMAD R3, R68.reuse, R25.reuse, R68 ;  /* 0x0000001944037224 */ /* 0x0c0fe200078e0244 */
[C---:B------:R-:W-:Y:S01]  /*53b0*/  IADD3 R5, R25.reuse, 0x2, RZ ;  /* 0x0000000219057810 */ /* 0x040fe20007ffe0ff */
[C-C-:B------:R-:W-:Y:S01]  /*53c0*/  IMAD R2, R68.reuse, R25, R66.reuse ;  /* 0x0000001944027224 */ /* 0x140fe200078e0242 */
[C---:B------:R-:W-:Y:S02]  /*53d0*/  IADD3 R7, R25.reuse, 0x3, RZ ;  /* 0x0000000319077810 */ /* 0x040fe40007ffe0ff */
[C---:B------:R-:W-:Y:S01]  /*53e0*/  IADD3 R9, R25.reuse, 0x4, RZ ;  /* 0x0000000419097810 */ /* 0x040fe20007ffe0ff */
[C-C-:B------:R-:W-:Y:S01]  /*53f0*/  IMAD R6, R68.reuse, R5, R66.reuse ;  /* 0x0000000544067224 */ /* 0x140fe200078e0242 */
        /* <DEDUP_REMOVED lines=8> */
[----:B------:R-:W-:Y:S01]  /*5480*/  IADD3 R19, R25, 0x9, RZ ;  /* 0x0000000919137810 */ /* 0x000fe20007ffe0ff */
[--C-:B------:R-:W-:Y:S01]  /*5490*/  IMAD R16, R68, R15, R66.reuse ;  /* 0x0000000f44107224 */ /* 0x100fe200078e0242 */
[----:B------:R-:W-:Y:S01]  /*54a0*/  IADD3 R4, R66, R3, RZ ;  /* 0x0000000342047210 */ /* 0x000fe20007ffe0ff */
[--C-:B------:R-:W-:Y:S01]  /*54b0*/  IMAD R18, R68, R17, R66.reuse ;  /* 0x0000001144127224 */ /* 0x100fe200078e0242 */
[----:B------:R-:W-:Y:S01]  /*54c0*/  LEA R24, R24, R1, 0x2 ;  /* 0x0000000118187211 */ /* 0x000fe200078e10ff */
[----:B------:R-:W-:-:S02]  /*54d0*/  IMAD R20, R68, R19, R66 ;  /* 0x0000001344147224 */ /* 0x000fc400078e0242 */
[-C--:B------:R-:W-:Y:S02]  /*54e0*/  IMAD.WIDE R2, R2, R21.reuse, c[0x0][0x168] ;  /* 0x00005a0002027625 */ /* 0x080fe400078e0215 */
[-C--:B------:R-:W-:Y:S02]  /*54f0*/  IMAD.WIDE R4, R4, R21.reuse, c[0x0][0x168] ;  /* 0x00005a0004047625 */ /* 0x080fe400078e0215 */
[-C--:B------:R-:W-:Y:S02]  /*5500*/  IMAD.WIDE R6, R6, R21.reuse, c[0x0][0x168] ;  /* 0x00005a0006067625 */ /* 0x080fe400078e0215 */
[-C--:B------:R-:W-:Y:S02]  /*5510*/  IMAD.WIDE R8, R8, R21.reuse, c[0x0][0x168] ;  /* 0x00005a0008087625 */ /* 0x080fe400078e0215 */
[-C--:B------:R-:W-:Y:S02]  /*5520*/  IMAD.WIDE R10, R10, R21.reuse, c[0x0][0x168] ;  /* 0x00005a000a0a7625 */ /* 0x080fe400078e0215 */
[----:B------:R-:W-:-:S02]  /*5530*/  IMAD.WIDE R12, R12, R21, c[0x0][0x168] ;  /* 0x00005a000c0c7625 */ /* 0x000fc400078e0215 */
[-C--:B------:R-:W-:Y:S02]  /*5540*/  IMAD.WIDE R14, R14, R21.reuse, c[0x0][0x168] ;  /* 0x00005a000e0e7625 */ /* 0x080fe400078e0215 */
[-C--:B------:R-:W-:Y:S02]  /*5550*/  IMAD.WIDE R16, R16, R21.reuse, c[0x0][0x168] ;  /* 0x00005a0010107625 */ /* 0x080fe400078e0215 */
[-C--:B------:R-:W-:Y:S02]  /*5560*/  IMAD.WIDE R18, R18, R21.reuse, c[0x0][0x168] ;  /* 0x00005a0012127625 */ /* 0x080fe400078e0215 */
[----:B------:R-:W-:-:S08]  /*5570*/  IMAD.WIDE R20, R20, R21, c[0x0][0x168] ;  /* 0x00005a0014147625 */ /* 0x000fd000078e0215 */
.L_x_334:
[----:B------:R-:W-:-:S04]  /*5580*/  IADD3 R27, R25, R26, RZ ;  /* 0x0000001a191b7210 */ /* 0x000fc80007ffe0ff */
[----:B------:R-:W-:-:S08]  /*5590*/  LEA R29, R27, R1, 0x2 ;  /* 0x000000011b1d7211 */ /* 0x000fd000078e10ff */
[----:B------:R0:W5:Y:S01]  /*55a0*/  LDL R38, [R29] ;  /* 0x000000001d267983 */ /* 0x0001620000100800 */
[----:B------:R-:W-:Y:S01]  /*55b0*/  ISETP.GE.AND P0, PT, R78, 0x4, PT ;  /* 0x000000044e00780c */ /* 0x000fe20003f06270 */
[----:B------:R-:W-:Y:S01]  /*55c0*/  IMAD R27, R26, 0xb, RZ ;  /* 0x0000000b1a1b7824 */ /* 0x000fe200078e02ff */
[----:B------:R-:W-:Y:S01]  /*55d0*/  BSSY B0, `(.L_x_319) ;  /* 0x00000ec000007945 */ /* 0x000fe20003800000 */
[----:B------:R-:W-:Y:S03]  /*55e0*/  BSSY B2, `(.L_x_320) ;  /* 0x0000013000027945 */ /* 0x000fe60003800000 */
[----:B------:R-:W-:-:S06]  /*55f0*/  LEA R30, R27, R1, 0x2 ;  /* 0x000000011b1e7211 */ /* 0x000fcc00078e10ff */
[----:B------:R-:W-:Y:S05]  /*5600*/  @!P0 BRA `(.L_x_321) ;  /* 0x000000a000008947 */ /* 0x000fea0003800000 */
[----:B0-----:R-:W2:Y:S02]  /*5610*/  LDL R27, [R24] ;  /* 0x00000000181b7983 */ /* 0x001ea40000100800 */
[----:B--2---:R-:W-:-:S05]  /*5620*/  FMUL.FTZ R27, |R27|, 9.9999997171806853657e-10 ;  /* 0x3089705f1b1b7820 */ /* 0x004fca0000410200 */
[----:B-----5:R-:W-:-:S12]  /*5630*/  FSETP.GTU.FTZ.AND P0, PT, |R38|, R27, PT ;  /* 0x0000001b2600720b */ /* 0x020fd80003f1c200 */
[----:B------:R-:W-:Y:S05]  /*5640*/  @P0 BRA `(.L_x_321) ;  /* 0x0000006000000947 */ /* 0x000fea0003800000 */
[----:B------:R-:W2:Y:S02]  /*5650*/  LDL R27, [R30] ;  /* 0x000000001e1b7983 */ /* 0x000ea40000100800 */
[----:B--2---:R-:W-:-:S05]  /*5660*/  FMUL.FTZ R27, |R27|, 9.9999997171806853657e-10 ;  /* 0x3089705f1b1b7820 */ /* 0x004fca0000410200 */
[----:B------:R-:W-:-:S12]  /*5670*/  FSETP.GTU.FTZ.AND P0, PT, |R38|, R27, PT ;  /* 0x0000001b2600720b */ /* 0x000fd80003f1c200 */
[----:B------:R0:W-:Y:S01]  /*5680*/  @!P0 STL [R29], RZ ;  /* 0x000000ff1d008387 */ /* 0x0001e20000100800 */
[----:B------:R-:W-:Y:S01]  /*5690*/  @!P0 BREAK B2 ;  /* 0x0000000000028942 */ /* 0x000fe20003800000 */
[----:B------:R-:W-:Y:S05]  /*56a0*/  @!P0 BRA `(.L_x_322) ;  /* 0x00000de000008947 */ /* 0x000fea0003800000 */
.L_x_321:
[C---:B0----5:R-:W-:Y:S02]  /*56b0*/  FSETP.GEU.FTZ.AND P0, PT, |R38|.reuse, R23, PT ;  /* 0x000000172600720b */ /* 0x061fe40003f1e200 */
[----:B------:R-:W-:Y:S02]  /*56c0*/  FSETP.NEU.FTZ.AND P1, PT, R38, RZ, PT ;  /* 0x000000ff2600720b */ /* 0x000fe40003f3d000 */
[----:B------:R-:W-:-:S04]  /*56d0*/  ISETP.LT.AND P0, PT, R78, 0x3, !P0 ;  /* 0x000000034e00780c */ /* 0x000fc80004701270 */
[----:B------:R-:W-:-:S12]  /*56e0*/  PLOP3.LUT P0, PT, P1, P0, PT, 0x8a, 0x0 ;  /* 0x000000000000781c */ /* 0x000fd80000f01172 */
[----:B------:R-:W-:Y:S01]  /*56f0*/  @P0 BREAK B2 ;  /* 0x0000000000020942 */ /* 0x000fe20003800000 */
[----:B------:R-:W-:Y:S05]  /*5700*/  @P0 BRA `(.L_x_322) ;  /* 0x00000d8000000947 */ /* 0x000fea0003800000 */
[----:B------:R-:W-:Y:S05]  /*5710*/  BSYNC B2 ;  /* 0x0000000000027941 */ /* 0x000fea0003800000 */
.L_x_320:
[----:B------:R-:W2:Y:S04]  /*5720*/  LDL R33, [R24] ;  /* 0x0000000018217983 */ /* 0x000ea80000100800 */
[----:B------:R-:W2:Y:S01]  /*5730*/  LDL R27, [R30] ;  /* 0x000000001e1b7983 */ /* 0x000ea20000100800 */
[----:B------:R-:W-:Y:S01]  /*5740*/  BSSY B2, `(.L_x_323) ;  /* 0x0000010000027945 */ /* 0x000fe20003800000 */
[----:B--2---:R-:W-:-:S04]  /*5750*/  FADD.FTZ R31, R33, -R27 ;  /* 0x8000001b211f7221 */ /* 0x004fc80000010000 */
[----:B------:R-:W-:-:S05]  /*5760*/  FMUL.FTZ R27, |R31|, 9.9999997171806853657e-10 ;  /* 0x3089705f1f1b7820 */ /* 0x000fca0000410200 */
[----:B------:R-:W-:-:S12]  /*5770*/  FSETP.GT.FTZ.AND P0, PT, |R38|, R27, PT ;  /* 0x0000001b2600720b */ /* 0x000fd80003f14200 */
[----:B------:R-:W0:Y:S02]  /*5780*/  @!P0 MUFU.RCP R32, R31 ;  /* 0x0000001f00208308 */ /* 0x000e240000001000 */
[----:B0-----:R-:W-:Y:S01]  /*5790*/  @!P0 FMUL.FTZ R32, R38, R32 ;  /* 0x0000002026208220 */ /* 0x001fe20000410000 */
[----:B------:R-:W-:Y:S07]  /*57a0*/  @!P0 BRA `(.L_x_324) ;  /* 0x0000009000008947 */ /* 0x000fee0003800000 */
[----:B------:R-:W0:Y:S01]  /*57b0*/  MUFU.RCP R28, R38 ;  /* 0x00000026001c7308 */ /* 0x000e220000001000 */
[----:B------:R-:W-:-:S04]  /*57c0*/  FMUL.FTZ R27, R31, 0.5 ;  /* 0x3f0000001f1b7820 */ /* 0x000fc80000410000 */
[----:B0-----:R-:W-:-:S04]  /*57d0*/  FMUL.FTZ R27, R27, R28 ;  /* 0x0000001c1b1b7220 */ /* 0x001fc80000410000 */
[C---:B------:R-:W-:Y:S01]  /*57e0*/  FFMA.FTZ R28, R27.reuse, R27, 1 ;  /* 0x3f8000001b1c7423 */ /* 0x040fe2000001001b */
[----:B------:R-:W-:-:S05]  /*57f0*/  FSETP.GEU.FTZ.AND P0, PT, R27, RZ, PT ;  /* 0x000000ff1b00720b */ /* 0x000fca0003f1e000 */
[----:B------:R-:W0:Y:S02]  /*5800*/  MUFU.SQRT R28, R28 ;  /* 0x0000001c001c7308 */ /* 0x000e240000002000 */
[----:B0-----:R-:W-:-:S06]  /*5810*/  FADD.FTZ R31, |R27|, R28 ;  /* 0x0000001c1b1f7221 */ /* 0x001fcc0000010200 */
[----:B------:R-:W0:Y:S02]  /*5820*/  MUFU.RCP R32, R31 ;  /* 0x0000001f00207308 */ /* 0x000e240000001000 */
[----:B0-----:R-:W-:-:S08]  /*5830*/  @!P0 FADD.FTZ R32, -R32, -RZ ;  /* 0x800000ff20208221 */ /* 0x001fd00000010100 */
.L_x_324:
[----:B------:R-:W-:Y:S05]  /*5840*/  BSYNC B2 ;  /* 0x0000000000027941 */ /* 0x000fea0003800000 */
.L_x_323:
[----:B------:R-:W-:-:S08]  /*5850*/  FFMA.FTZ R34, R38, R32, R33 ;  /* 0x0000002026227223 */ /* 0x000fd00000010021 */
[----:B------:R0:W-:Y:S04]  /*5860*/  STL [R24], R34 ;  /* 0x0000002218007387 */ /* 0x0001e80000100800 */
[----:B------:R-:W2:Y:S01]  /*5870*/  LDL R33, [R30] ;  /* 0x000000001e217983 */ /* 0x000ea20000100800 */
[-C--:B------:R-:W-:Y:S01]  /*5880*/  FFMA.FTZ R31, R32, R32.reuse, 1 ;  /* 0x3f800000201f7423 */ /* 0x080fe20000010020 */
[----:B------:R-:W-:Y:S01]  /*5890*/  ISETP.GE.AND P0, PT, R26, 0x1, PT ;  /* 0x000000011a00780c */ /* 0x000fe20003f06270 */
[----:B------:R-:W-:Y:S04]  /*58a0*/  BSSY B2, `(.L_x_325) ;  /* 0x000001b000027945 */ /* 0x000fe80003800000 */
[----:B------:R-:W1:Y:S01]  /*58b0*/  MUFU.RSQ R27, R31 ;  /* 0x0000001f001b7308 */ /* 0x000e620000001400 */
[----:B--2---:R-:W-:-:S02]  /*58c0*/  FFMA.FTZ R35, -R38, R32, R33 ;  /* 0x0000002026237223 */ /* 0x004fc40000010121 */
[----:B-1----:R-:W-:Y:S02]  /*58d0*/  FADD.FTZ R33, R27, 1 ;  /* 0x3f8000001b217421 */ /* 0x002fe40000010000 */
[----:B------:R-:W-:-:S04]  /*58e0*/  FMUL.FTZ R27, R32, R27 ;  /* 0x0000001b201b7220 */ /* 0x000fc80000410000 */
[----:B------:R0:W-:Y:S01]  /*58f0*/  STL [R30], R35 ;  /* 0x000000231e007387 */ /* 0x0001e20000100800 */
[----:B------:R-:W1:Y:S03]  /*5900*/  MUFU.RCP R28, R33 ;  /* 0x00000021001c7308 */ /* 0x000e660000001000 */
[----:B------:R0:W-:Y:S01]  /*5910*/  STL [R29], RZ ;  /* 0x000000ff1d007387 */ /* 0x0001e20000100800 */
[----:B-1----:R-:W-:Y:S01]  /*5920*/  FMUL.FTZ R28, R27, R28 ;  /* 0x0000001c1b1c7220 */ /* 0x002fe20000410000 */
[----:B------:R-:W-:Y:S07]  /*5930*/  @!P0 BRA `(.L_x_326) ;  /* 0x0000011000008947 */ /* 0x000fee0003800000 */
[----:B0-----:R-:W-:-:S08]  /*5940*/  MOV R31, RZ ;  /* 0x000000ff001f7202 */ /* 0x001fd00000000f00 */
.L_x_327:
[----:B0-----:R-:W-:Y:S01]  /*5950*/  IMAD R30, R26, 0xa, R31 ;  /* 0x0000000a1a1e7824 */ /* 0x001fe200078e021f */
[----:B-1----:R-:W-:-:S04]  /*5960*/  IADD3 R32, R25, R31, RZ ;  /* 0x0000001f19207210 */ /* 0x002fc80007ffe0ff */
[-C--:B------:R-:W-:Y:S02]  /*5970*/  LEA R30, R30, R1.reuse, 0x2 ;  /* 0x000000011e1e7211 */ /* 0x080fe400078e10ff */
[----:B------:R-:W-:-:S06]  /*5980*/  LEA R32, R32, R1, 0x2 ;  /* 0x0000000120207211 */ /* 0x000fcc00078e10ff */
[----:B------:R-:W2:Y:S04]  /*5990*/  LDL R29, [R30] ;  /* 0x000000001e1d7983 */ /* 0x000ea80000100800 */
[----:B------:R-:W2:Y:S02]  /*59a0*/  LDL R34, [R32] ;  /* 0x0000000020227983 */ /* 0x000ea40000100800 */
[----:B--2---:R-:W-:-:S04]  /*59b0*/  FFMA.FTZ R36, R28, R29, R34 ;  /* 0x0000001d1c247223 */ /* 0x004fc80000010022 */
[----:B------:R-:W-:-:S08]  /*59c0*/  FFMA.FTZ R36, -R27, R36, R29 ;  /* 0x000000241b247223 */ /* 0x000fd0000001011d */
[----:B------:R0:W-:Y:S04]  /*59d0*/  STL [R30], R36 ;  /* 0x000000241e007387 */ /* 0x0001e80000100800 */
[----:B------:R-:W2:Y:S01]  /*59e0*/  LDL R38, [R32] ;  /* 0x0000000020267983 */ /* 0x000ea20000100800 */
[----:B------:R-:W-:Y:S01]  /*59f0*/  FFMA.FTZ R29, -R28, R34, R29 ;  /* 0x000000221c1d7223 */ /* 0x000fe2000001011d */
[----:B------:R-:W-:-:S04]  /*5a00*/  IADD3 R31, R31, 0x1, RZ ;  /* 0x000000011f1f7810 */ /* 0x000fc80007ffe0ff */
[----:B------:R-:W-:Y:S01]  /*5a10*/  ISETP.GE.AND P0, PT, R31, R26, PT ;  /* 0x0000001a1f00720c */ /* 0x000fe20003f06270 */
[----:B--2---:R-:W-:-:S08]  /*5a20*/  FFMA.FTZ R29, R27, R29, R38 ;  /* 0x0000001d1b1d7223 */ /* 0x004fd00000010026 */
[----:B------:R1:W-:Y:S03]  /*5a30*/  STL [R32], R29 ;  /* 0x0000001d20007387 */ /* 0x0003e60000100800 */
[----:B------:R-:W-:Y:S05]  /*5a40*/  @!P0 BRA `(.L_x_327) ;  /* 0xffffff0000008947 */ /* 0x000fea000383ffff */
.L_x_326:
[----:B01----:R-:W-:Y:S05]  /*5a50*/  BSYNC B2 ;  /* 0x0000000000027941 */ /* 0x003fea0003800000 */
.L_x_325:
[----:B------:R-:W-:Y:S01]  /*5a60*/  IADD3 R29, R26, 0x1, RZ ;  /* 0x000000011a1d7810 */ /* 0x000fe20007ffe0ff */
[----:B------:R-:W-:Y:S03]  /*5a70*/  BSSY B2, `(.L_x_328) ;  /* 0x0000013000027945 */ /* 0x000fe60003800000 */
[----:B------:R-:W-:-:S12]  /*5a80*/  ISETP.GE.AND P0, PT, R29, R22, PT ;  /* 0x000000161d00720c */ /* 0x000fd80003f06270 */
[----:B------:R-:W-:Y:S05]  /*5a90*/  @P0 BRA `(.L_x_329) ;  /* 0x0000010000000947 */ /* 0x000fea0003800000 */
.L_x_330:
        /* <DEDUP_REMOVED lines=16> */
.L_x_329:
[----:B01----:R-:W-:Y:S05]  /*5ba0*/  BSYNC B2 ;  /* 0x0000000000027941 */ /* 0x003fea0003800000 */
.L_x_328:
[----:B------:R-:W-:Y:S01]  /*5bb0*/  IADD3 R29, R22, 0x1, RZ ;  /* 0x00000001161d7810 */ /* 0x000fe20007ffe0ff */
[----:B------:R-:W-:Y:S03]  /*5bc0*/  BSSY B2, `(.L_x_331) ;  /* 0x0000013000027945 */ /* 0x000fe60003800000 */
[----:B------:R-:W-:-:S12]  /*5bd0*/  ISETP.GT.AND P0, PT, R29, 0x9, PT ;  /* 0x000000091d00780c */ /* 0x000fd80003f04270 */
[----:B------:R-:W-:Y:S05]  /*5be0*/  @P0 BRA `(.L_x_332) ;  /* 0x0000010000000947 */ /* 0x000fea0003800000 */
.L_x_333:
[C---:B0-----:R-:W-:Y:S02]  /*5bf0*/  IMAD R30, R29.reuse, 0xa, R26 ;  /* 0x0000000a1d1e7824 */ /* 0x041fe400078e021a */
[----:B-1----:R-:W-:-:S03]  /*5c00*/  IMAD R31, R29, 0xa, R22 ;  /* 0x0000000a1d1f7824 */ /* 0x002fc600078e0216 */
        /* <DEDUP_REMOVED lines=10> */
[----:B------:R-:W-:Y:S01]  /*5cb0*/  ISETP.GE.AND P0, PT, R29, 0xa, PT ;  /* 0x0000000a1d00780c */ /* 0x000fe20003f06270 */
[----:B--2---:R-:W-:-:S08]  /*5cc0*/  FFMA.FTZ R33, R27, R33, R36 ;  /* 0x000000211b217223 */ /* 0x004fd00000010024 */
[----:B------:R1:W-:Y:S03]  /*5cd0*/  STL [R31], R33 ;  /* 0x000000211f007387 */ /* 0x0003e60000100800 */
[----:B------:R-:W-:Y:S05]  /*5ce0*/  @!P0 BRA `(.L_x_333) ;  /* 0xffffff0000008947 */ /* 0x000fea000383ffff */
.L_x_332:
[----:B01----:R-:W-:Y:S05]  /*5cf0*/  BSYNC B2 ;  /* 0x0000000000027941 */ /* 0x003fea0003800000 */
.L_x_331:
[----:B------:R-:W-:Y:S01]  /*5d00*/  IMAD R29, R26, 0xa, RZ ;  /* 0x0000000a1a1d7824 */ /* 0x000fe200078e02ff */
[----:B------:R-:W-:Y:S01]  /*5d10*/  MOV R30, 0x4 ;  /* 0x00000004001e7802 */ /* 0x000fe20000000f00 */
[----:B------:R-:W2:Y:S02]  /*5d20*/  LDG.E.SYS R31, [R2] ;  /* 0x00000000021f7381 */ /* 0x000ea400001ee900 */
[----:B------:R-:W-:-:S04]  /*5d30*/  IMAD R32, R68, R29, R66 ;  /* 0x0000001d44207224 */ /* 0x000fc800078e0242 */
[----:B------:R-:W-:-:S10]  /*5d40*/  IMAD.WIDE R32, R32, R30, c[0x0][0x168] ;  /* 0x00005a0020207625 */ /* 0x000fd400078e021e */
[----:B------:R-:W2:Y:S02]  /*5d50*/  LDG.E.SYS R34, [R32] ;  /* 0x0000000020227381 */ /* 0x000ea400001ee900 */
[----:B--2---:R-:W-:-:S04]  /*5d60*/  FFMA.FTZ R36, R28, R34, R31 ;  /* 0x000000221c247223 */ /* 0x004fc8000001001f */
[----:B------:R-:W-:-:S08]  /*5d70*/  FFMA.FTZ R37, -R27, R36, R34 ;  /* 0x000000241b257223 */ /* 0x000fd00000010122 */
[----:B------:R0:W-:Y:S04]  /*5d80*/  STG.E.SYS [R32], R37 ;  /* 0x0000002520007386 */ /* 0x0001e8000010e900 */
[----:B------:R-:W2:Y:S01]  /*5d90*/  LDG.E.SYS R38, [R2] ;  /* 0x0000000002267381 */ /* 0x000ea200001ee900 */
[----:B------:R-:W-:Y:S02]  /*5da0*/  IMAD R35, R68, R29, R68 ;  /* 0x0000001d44237224 */ /* 0x000fe400078e0244 */
[----:B------:R-:W-:-:S03]  /*5db0*/  FFMA.FTZ R36, -R28, R31, R34 ;  /* 0x0000001f1c247223 */ /* 0x000fc60000010122 */
[----:B------:R-:W-:-:S05]  /*5dc0*/  IADD3 R35, R66, R35, RZ ;  /* 0x0000002342237210 */ /* 0x000fca0007ffe0ff */
[----:B------:R-:W-:Y:S02]  /*5dd0*/  IMAD.WIDE R34, R35, R30, c[0x0][0x168] ;  /* 0x00005a0023227625 */ /* 0x000fe400078e021e */
[----:B--2---:R-:W-:-:S08]  /*5de0*/  FFMA.FTZ R36, R27, R36, R38 ;  /* 0x000000241b247223 */ /* 0x004fd00000010026 */
[----:B------:R1:W-:Y:S04]  /*5df0*/  STG.E.SYS [R2], R36 ;  /* 0x0000002402007386 */ /* 0x0003e8000010e900 */
[----:B------:R-:W2:Y:S04]  /*5e00*/  LDG.E.SYS R38, [R34] ;  /* 0x0000000022267381 */ /* 0x000ea800001ee900 */
[----:B------:R-:W2:Y:S02]  /*5e10*/  LDG.E.SYS R31, [R4] ;  /* 0x00000000041f7381 */ /* 0x000ea400001ee900 */
[----:B--2---:R-:W-:-:S04]  /*5e20*/  FFMA.FTZ R40, R28, R38, R31 ;  /* 0x000000261c287223 */ /* 0x004fc8000001001f */
[----:B------:R-:W-:-:S08]  /*5e30*/  FFMA.FTZ R40, -R27, R40, R38 ;  /* 0x000000281b287223 */ /* 0x000fd00000010126 */
[----:B------:R2:W-:Y:S04]  /*5e40*/  STG.E.SYS [R34], R40 ;  /* 0x0000002822007386 */ /* 0x0005e8000010e900 */
[----:B0-----:R-:W3:Y:S01]  /*5e50*/  LDG.E.SYS R37, [R4] ;  /* 0x0000000004257381 */ /* 0x001ee200001ee900 */
[----:B------:R-:W-:Y:S01]  /*5e60*/  IADD3 R33, R29, 0x2, RZ ;  /* 0x000000021d217810 */ /* 0x000fe20007ffe0ff */
[----:B------:R-:W-:-:S04]  /*5e70*/  FFMA.FTZ R38, -R28, R31, R38 ;  /* 0x0000001f1c267223 */ /* 0x000fc80000010126 */
[----:B------:R-:W-:-:S04]  /*5e80*/  IMAD R33, R68, R33, R66 ;  /* 0x0000002144217224 */ /* 0x000fc800078e0242 */
[----:B------:R-:W-:Y:S02]  /*5e90*/  IMAD.WIDE R32, R33, R30, c[0x0][0x168] ;  /* 0x00005a0021207625 */ /* 0x000fe400078e021e */
[----:B---3--:R-:W-:-:S08]  /*5ea0*/  FFMA.FTZ R37, R27, R38, R37 ;  /* 0x000000261b257223 */ /* 0x008fd00000010025 */
[----:B------:R0:W-:Y:S04]  /*5eb0*/  STG.E.SYS [R4], R37 ;  /* 0x0000002504007386 */ /* 0x0001e8000010e900 */
[----:B------:R-:W1:Y:S04]  /*5ec0*/  LDG.E.SYS R38, [R32] ;  /* 0x0000000020267381 */ /* 0x000e6800001ee900 */
[----:B------:R-:W1:Y:S02]  /*5ed0*/  LDG.E.SYS R31, [R6] ;  /* 0x00000000061f7381 */ /* 0x000e6400001ee900 */
[----:B-1----:R-:W-:-:S04]  /*5ee0*/  FFMA.FTZ R36, R28, R38, R31 ;  /* 0x000000261c247223 */ /* 0x002fc8000001001f */
[----:B------:R-:W-:-:S08]  /*5ef0*/  FFMA.FTZ R39, -R27, R36, R38 ;  /* 0x000000241b277223 */ /* 0x000fd00000010126 */
[----:B------:R1:W-:Y:S04]  /*5f00*/  STG.E.SYS [R32], R39 ;  /* 0x0000002720007386 */ /* 0x0003e8000010e900 */
[----:B------:R-:W3:Y:S01]  /*5f10*/  LDG.E.SYS R36, [R6] ;  /* 0x0000000006247381 */ /* 0x000ee200001ee900 */
[----:B--2---:R-:W-:Y:S01]  /*5f20*/  IADD3 R35, R29, 0x3, RZ ;  /* 0x000000031d237810 */ /* 0x004fe20007ffe0ff */
[----:B------:R-:W-:-:S04]  /*5f30*/  FFMA.FTZ R38, -R28, R31, R38 ;  /* 0x0000001f1c267223 */ /* 0x000fc80000010126 */
[----:B------:R-:W-:-:S04]  /*5f40*/  IMAD R35, R68, R35, R66 ;  /* 0x0000002344237224 */ /* 0x000fc800078e0242 */
[----:B------:R-:W-:Y:S02]  /*5f50*/  IMAD.WIDE R34, R35, R30, c[0x0][0x168] ;  /* 0x00005a0023227625 */ /* 0x000fe400078e021e */
[----:B---3--:R-:W-:-:S08]  /*5f60*/  FFMA.FTZ R36, R27, R38, R36 ;  /* 0x000000261b247223 */ /* 0x008fd00000010024 */
[----:B------:R2:W-:Y:S04]  /*5f70*/  STG.E.SYS [R6], R36 ;  /* 0x0000002406007386 */ /* 0x0005e8000010e900 */
[----:B0-----:R-:W3:Y:S04]  /*5f80*/  LDG.E.SYS R37, [R34] ;  /* 0x0000000022257381 */ /* 0x001ee800001ee900 */
[----:B------:R-:W3:Y:S02]  /*5f90*/  LDG.E.SYS R31, [R8] ;  /* 0x00000000081f7381 */ /* 0x000ee400001ee900 */
[----:B---3--:R-:W-:-:S04]  /*5fa0*/  FFMA.FTZ R38, R28, R37, R31 ;  /* 0x000000251c267223 */ /* 0x008fc8000001001f */
[----:B-1----:R-:W-:-:S08]  /*5fb0*/  FFMA.FTZ R39, -R27, R38, R37 ;  /* 0x000000261b277223 */ /* 0x002fd00000010125 */
[----:B------:R0:W-:Y:S04]  /*5fc0*/  STG.E.SYS [R34], R39 ;  /* 0x0000002722007386 */ /* 0x0001e8000010e900 */
[----:B------:R-:W3:Y:S01]  /*5fd0*/  LDG.E.SYS R38, [R8] ;  /* 0x0000000008267381 */ /* 0x000ee200001ee900 */
[----:B------:R-:W-:Y:S01]  /*5fe0*/  IADD3 R33, R29, 0x4, RZ ;  /* 0x000000041d217810 */ /* 0x000fe20007ffe0ff */
[----:B------:R-:W-:-:S04]  /*5ff0*/  FFMA.FTZ R37, -R28, R31, R37 ;  /* 0x0000001f1c257223 */ /* 0x000fc80000010125 */
[----:B------:R-:W-:-:S04]  /*6000*/  IMAD R33, R68, R33, R66 ;  /* 0x0000002144217224 */ /* 0x000fc800078e0242 */
[----:B------:R-:W-:Y:S02]  /*6010*/  IMAD.WIDE R32, R33, R30, c[0x0][0x168] ;  /* 0x00005a0021207625 */ /* 0x000fe400078e021e */
[----:B---3--:R-:W-:-:S08]  /*6020*/  FFMA.FTZ R37, R27, R37, R38 ;  /* 0x000000251b257223 */ /* 0x008fd00000010026 */
[----:B------:R1:W-:Y:S04]  /*6030*/  STG.E.SYS [R8], R37 ;  /* 0x0000002508007386 */ /* 0x0003e8000010e900 */
[----:B------:R-:W2:Y:S04]  /*6040*/  LDG.E.SYS R38, [R32] ;  /* 0x0000000020267381 */ /* 0x000ea800001ee900 */
[----:B------:R-:W2:Y:S02]  /*6050*/  LDG.E.SYS R31, [R10] ;  /* 0x000000000a1f7381 */ /* 0x000ea400001ee900 */
[----:B--2---:R-:W-:-:S04]  /*6060*/  FFMA.FTZ R36, R28, R38, R31 ;  /* 0x000000261c247223 */ /* 0x004fc8000001001f */
[----:B0-----:R-:W-:-:S08]  /*6070*/  FFMA.FTZ R39, -R27, R36, R38 ;  /* 0x000000241b277223 */ /* 0x001fd00000010126 */
[----:B------:R0:W-:Y:S04]  /*6080*/  STG.E.SYS [R32], R39 ;  /* 0x0000002720007386 */ /* 0x0001e8000010e900 */
[----:B------:R-:W2:Y:S01]  /*6090*/  LDG.E.SYS R36, [R10] ;  /* 0x000000000a247381 */ /* 0x000ea200001ee900 */
[----:B------:R-:W-:Y:S01]  /*60a0*/  IADD3 R35, R29, 0x5, RZ ;  /* 0x000000051d237810 */ /* 0x000fe20007ffe0ff */
[----:B------:R-:W-:-:S04]  /*60b0*/  FFMA.FTZ R38, -R28, R31, R38 ;  /* 0x0000001f1c267223 */ /* 0x000fc80000010126 */
[----:B------:R-:W-:-:S04]  /*60c0*/  IMAD R35, R68, R35, R66 ;  /* 0x0000002344237224 */ /* 0x000fc800078e0242 */
[----:B------:R-:W-:Y:S02]  /*60d0*/  IMAD.WIDE R34, R35, R30, c[0x0][0x168] ;  /* 0x00005a0023227625 */ /* 0x000fe400078e021e */
[----:B--2---:R-:W-:-:S08]  /*60e0*/  FFMA.FTZ R36, R27, R38, R36 ;  /* 0x000000261b247223 */ /* 0x004fd00000010024 */
[----:B------:R2:W-:Y:S04]  /*60f0*/  STG.E.SYS [R10], R36 ;  /* 0x000000240a007386 */ /* 0x0005e8000010e900 */
[----:B-1----:R-:W3:Y:S04]  /*6100*/  LDG.E.SYS R37, [R34] ;  /* 0x0000000022257381 */ /* 0x002ee800001ee900 */
[----:B------:R-:W3:Y:S02]  /*6110*/  LDG.E.SYS R31, [R12] ;  /* 0x000000000c1f7381 */ /* 0x000ee400001ee900 */
[----:B---3--:R-:W-:-:S04]  /*6120*/  FFMA.FTZ R38, R28, R37, R31 ;  /* 0x000000251c267223 */ /* 0x008fc8000001001f */
[----:B0-----:R-:W-:-:S08]  /*6130*/  FFMA.FTZ R39, -R27, R38, R37 ;  /* 0x000000261b277223 */ /* 0x001fd00000010125 */
        /* <DEDUP_REMOVED lines=31> */
[----:B------:R-:W-:Y:S04]  /*6330*/  STG.E.SYS [R16], R37 ;  /* 0x0000002510007386 */ /* 0x000fe8000010e900 */
        /* <DEDUP_REMOVED lines=12> */
[----:B------:R-:W2:Y:S04]  /*6400*/  LDG.E.SYS R29, [R30] ;  /* 0x000000001e1d7381 */ /* 0x000ea800001ee900 */
[----:B------:R-:W2:Y:S02]  /*6410*/  LDG.E.SYS R35, [R20] ;  /* 0x0000000014237381 */ /* 0x000ea400001ee900 */
[----:B--2---:R-:W-:-:S04]  /*6420*/  FFMA.FTZ R38, R28, R29, R35 ;  /* 0x0000001d1c267223 */ /* 0x004fc80000010023 */
[----:B0-----:R-:W-:-:S08]  /*6430*/  FFMA.FTZ R32, -R27, R38, R29 ;  /* 0x000000261b207223 */ /* 0x001fd0000001011d */
[----:B------:R1:W-:Y:S04]  /*6440*/  STG.E.SYS [R30], R32 ;  /* 0x000000201e007386 */ /* 0x0003e8000010e900 */
[----:B------:R-:W2:Y:S01]  /*6450*/  LDG.E.SYS R33, [R20] ;  /* 0x0000000014217381 */ /* 0x000ea200001ee900 */
[----:B------:R-:W-:-:S04]  /*6460*/  FFMA.FTZ R28, -R28, R35, R29 ;  /* 0x000000231c1c7223 */ /* 0x000fc8000001011d */
[----:B--2---:R-:W-:-:S08]  /*6470*/  FFMA.FTZ R27, R27, R28, R33 ;  /* 0x0000001c1b1b7223 */ /* 0x004fd00000010021 */
[----:B------:R1:W-:Y:S02]  /*6480*/  STG.E.SYS [R20], R27 ;  /* 0x0000001b14007386 */ /* 0x0003e4000010e900 */
.L_x_322:
[----:B01----:R-:W-:Y:S05]  /*6490*/  BSYNC B0 ;  /* 0x0000000000007941 */ /* 0x003fea0003800000 */
.L_x_319:
[----:B------:R-:W-:-:S04]  /*64a0*/  IADD3 R26, R26, 0x1, RZ ;  /* 0x000000011a1a7810 */ /* 0x000fc80007ffe0ff */
[----:B------:R-:W-:-:S12]  /*64b0*/  ISETP.GE.AND P0, PT, R26, R22, PT ;  /* 0x000000161a00720c */ /* 0x000fd80003f06270 */
[----:B------:R-:W-:Y:S05]  /*64c0*/  @!P0 BRA `(.L_x_334) ;  /* 0xfffff0b000008947 */ /* 0x000fea000383ffff */
.L_x_318:
[----:B------:R-:W-:-:S04]  /*64d0*/  IADD3 R22, R22, 0x1, RZ ;  /* 0x0000000116167810 */ /* 0x000fc80007ffe0ff */
[----:B------:R-:W-:-:S12]  /*64e0*/  ISETP.GE.AND P0, PT, R22, 0xa, PT ;  /* 0x0000000a1600780c */ /* 0x000fd80003f06270 */
[----:B------:R-:W-:Y:S05]  /*64f0*/  @!P0 BRA `(.L_x_335) ;  /* 0xffffee4000008947 */ /* 0x000fea000383ffff */
[----:B------:R-:W-:-:S04]  /*6500*/  IADD3 R78, R78, 0x1, RZ ;  /* 0x000000014e4e7810 */ /* 0x000fc80007ffe0ff */
[----:B------:R-:W-:-:S12]  /*6510*/  ISETP.GT.AND P0, PT, R78, 0x7, PT ;  /* 0x000000074e00780c */ /* 0x000fd80003f04270 */
[----:B------:R-:W-:Y:S05]  /*6520*/  @P0 BRA `(.L_x_317) ;  /* 0x0000042000000947 */ /* 0x000fea0003800000 */
[----:B------:R-:W2:Y:S04]  /*6530*/  LDL R46, [R1+0x28] ;  /* 0x00002800012e7983 */ /* 0x000ea80000100800 */
[----:B------:R-:W3:Y:S04]  /*6540*/  LDL.64 R40, [R1+0x50] ;  /* 0x0000500001287983 */ /* 0x000ee80000100a00 */
[----:B------:R-:W4:Y:S04]  /*6550*/  LDL.64 R38, [R1+0x78] ;  /* 0x0000780001267983 */ /* 0x000f280000100a00 */
[----:B------:R-:W5:Y:S04]  /*6560*/  LDL R42, [R1+0x80] ;  /* 0x00008000012a7983 */ /* 0x000f680000100800 */
[----:B------:R-:W4:Y:S04]  /*6570*/  LDL.128 R24, [R1+0xa0] ;  /* 0x0000a00001187983 */ /* 0x000f280000100c00 */
[----:B------:R-:W4:Y:S04]  /*6580*/  LDL.64 R36, [R1+0xc8] ;  /* 0x0000c80001247983 */ /* 0x000f280000100a00 */
[----:B------:R-:W4:Y:S04]  /*6590*/  LDL.64 R34, [R1+0xd0] ;  /* 0x0000d00001227983 */ /* 0x000f280000100a00 */
[----:B------:R-:W4:Y:S04]  /*65a0*/  LDL R43, [R1+0xd8] ;  /* 0x0000d800012b7983 */ /* 0x000f280000100800 */
[----:B------:R-:W4:Y:S04]  /*65b0*/  LDL.128 R20, [R1+0xf0] ;  /* 0x0000f00001147983 */ /* 0x000f280000100c00 */
[----:B------:R-:W4:Y:S04]  /*65c0*/  LDL.64 R32, [R1+0x100] ;  /* 0x0001000001207983 */ /* 0x000f280000100a00 */
[----:B------:R-:W4:Y:S04]  /*65d0*/  LDL.64 R2, [R1+0x118] ;  /* 0x0001180001027983 */ /* 0x000f280000100a00 */
[----:B------:R-:W4:Y:S04]  /*65e0*/  LDL.128 R16, [R1+0x120] ;  /* 0x0001200001107983 */ /* 0x000f280000100c00 */
[----:B------:R-:W4:Y:S04]  /*65f0*/  LDL R44, [R1+0x130] ;  /* 0x00013000012c7983 */ /* 0x000f280000100800 */
[----:B------:R-:W4:Y:S04]  /*6600*/  LDL.128 R12, [R1+0x140] ;  /* 0x00014000010c7983 */ /* 0x000f280000100c00 */
[----:B------:R-:W4:Y:S04]  /*6610*/  LDL.128 R8, [R1+0x150] ;  /* 0x0001500001087983 */ /* 0x000f280000100c00 */
[----:B------:R-:W4:Y:S04]  /*6620*/  LDL.64 R28, [R1+0x168] ;  /* 0x00016800011c7983 */ /* 0x000f280000100a00 */
[----:B------:R-:W4:Y:S04]  /*6630*/  LDL.128 R4, [R1+0x170] ;  /* 0x0001700001047983 */ /* 0x000f280000100c00 */
[----:B------:R-:W4:Y:S04]  /*6640*/  LDL.64 R30, [R1+0x180] ;  /* 0x00018000011e7983 */ /* 0x000f280000100a00 */
[----:B------:R-:W4:Y:S01]  /*6650*/  LDL R45, [R1+0x188] ;  /* 0x00018800012d7983 */ /* 0x000f220000100800 */
[----:B--2---:R-:W-:-:S04]  /*6660*/  FADD.FTZ R46, RZ, |R46| ;  /* 0x4000002eff2e7221 */ /* 0x004fc80000010000 */
[----:B---3--:R-:W-:-:S04]  /*6670*/  FADD.FTZ R40, |R40|, R46 ;  /* 0x0000002e28287221 */ /* 0x008fc80000010200 */
[----:B------:R-:W-:-:S04]  /*6680*/  FADD.FTZ R40, |R41|, R40 ;  /* 0x0000002829287221 */ /* 0x000fc80000010200 */
[----:B----4-:R-:W-:-:S04]  /*6690*/  FADD.FTZ R38, |R38|, R40 ;  /* 0x0000002826267221 */ /* 0x010fc80000010200 */
[----:B------:R-:W-:-:S04]  /*66a0*/  FADD.FTZ R39, |R39|, R38 ;  /* 0x0000002627277221 */ /* 0x000fc80000010200 */
[----:B-----5:R-:W-:-:S04]  /*66b0*/  FADD.FTZ R39, |R42|, R39 ;  /* 0x000000272a277221 */ /* 0x020fc80000010200 */
[----:B------:R-:W-:-:S04]  /*66c0*/  FADD.FTZ R24, |R24|, R39 ;  /* 0x0000002718187221 */ /* 0x000fc80000010200 */
        /* <DEDUP_REMOVED lines=37> */
[----:B------:R-:W-:-:S05]  /*6920*/  FADD.FTZ R32, |R45|, R4 ;  /* 0x000000042d207221 */ /* 0x000fca0000010200 */
[----:B------:R-:W-:-:S12]  /*6930*/  FSETP.GEU.FTZ.AND P0, PT, R32, 1.0000000116860974231e-07, PT ;  /* 0x33d6bf952000780b */ /* 0x000fd80003f1e000 */
[----:B------:R-:W-:Y:S05]  /*6940*/  @P0 BRA `(.L_x_336) ;  /* 0xffffe9c000000947 */ /* 0x000fea000383ffff */
.L_x_317:
[----:B------:R-:W-:Y:S05]  /*6950*/  BSYNC B1 ;  /* 0x0000000000017941 */ /* 0x000fea0003800000 */
.L_x_316:
[----:B------:R-:W2:Y:S04]  /*6960*/  LDL R38, [R1+0x2c] ;  /* 0x00002c0001267983 */ /* 0x000ea80000100800 */
[----:B------:R-:W2:Y:S04]  /*6970*/  LDL R2, [R1] ;  /* 0x0000000001027983 */ /* 0x000ea80000100800 */
[----:B------:R-:W3:Y:S04]  /*6980*/  LDL R5, [R1+0x58] ;  /* 0x0000580001057983 */ /* 0x000ee80000100800 */
[----:B------:R-:W4:Y:S04]  /*6990*/  LDL R6, [R1+0x84] ;  /* 0x0000840001067983 */ /* 0x000f280000100800 */
[----:B------:R-:W5:Y:S04]  /*69a0*/  LDL R4, [R1+0xb0] ;  /* 0x0000b00001047983 */ /* 0x000f680000100800 */
[----:B------:R-:W4:Y:S04]  /*69b0*/  LDL R8, [R1+0xdc] ;  /* 0x0000dc0001087983 */ /* 0x000f280000100800 */
[----:B------:R-:W5:Y:S04]  /*69c0*/  LDL R9, [R1+0x108] ;  /* 0x0001080001097983 */ /* 0x000f680000100800 */
[----:B------:R-:W5:Y:S04]  /*69d0*/  LDL R7, [R1+0x134] ;  /* 0x0001340001077983 */ /* 0x000f680000100800 */
[----:B------:R-:W5:Y:S04]  /*69e0*/  LDL R10, [R1+0x160] ;  /* 0x00016000010a7983 */ /* 0x000f680000100800 */
[----:B------:R-:W5:Y:S01]  /*69f0*/  LDL R11, [R1+0x18c] ;  /* 0x00018c00010b7983 */ /* 0x000f620000100800 */
[CC--:B------:R-:W-:Y:S01]  /*6a00*/  LEA R12, R68.reuse, R66.reuse, 0x2 ;  /* 0x00000042440c7211 */ /* 0x0c0fe200078e10ff */
[C-C-:B------:R-:W-:Y:S01]  /*6a10*/  IMAD R14, R68.reuse, 0x5, R66.reuse ;  /* 0x00000005440e7824 */ /* 0x140fe200078e0242 */
[C---:B------:R-:W-:Y:S01]  /*6a20*/  LEA R20, R68.reuse, R66, 0x3 ;  /* 0x0000004244147211 */ /* 0x040fe200078e18ff */
[C-C-:B------:R-:W-:Y:S01]  /*6a30*/  IMAD R16, R68.reuse, 0x6, R66.reuse ;  /* 0x0000000644107824 */ /* 0x140fe200078e0242 */
[----:B------:R-:W-:Y:S01]  /*6a40*/  BSSY B0, `(.L_x_337) ;  /* 0x0000079000007945 */ /* 0x000fe20003800000 */
[----:B------:R-:W-:Y:S01]  /*6a50*/  IMAD R18, R68, 0x7, R66 ;  /* 0x0000000744127824 */ /* 0x000fe200078e0242 */
[----:B--2---:R-:W-:-:S04]  /*6a60*/  FSETP.GE.FTZ.AND P5, PT, R38, R2, PT ;  /* 0x000000022600720b */ /* 0x004fc80003fb6000 */
[----:B------:R-:W-:-:S04]  /*6a70*/  FSEL R3, R2, R38, !P5 ;  /* 0x0000002602037208 */ /* 0x000fc80006800000 */
[----:B---3--:R-:W-:-:S04]  /*6a80*/  FSETP.GE.FTZ.AND P6, PT, R5, R3, PT ;  /* 0x000000030500720b */ /* 0x008fc80003fd6000 */
[----:B------:R-:W-:Y:S02]  /*6a90*/  FSEL R3, R3, R5, !P6 ;  /* 0x0000000503037208 */ /* 0x000fe40007000000 */
[----:B------:R-:W-:Y:S02]  /*6aa0*/  MOV R5, 0x4 ;  /* 0x0000000400057802 */ /* 0x000fe40000000f00 */
[----:B----4-:R-:W-:-:S03]  /*6ab0*/  FSETP.GE.FTZ.AND P4, PT, R6, R3, PT ;  /* 0x000000030600720b */ /* 0x010fc60003f96000 */
[-C--:B------:R-:W-:Y:S01]  /*6ac0*/  IMAD.WIDE R12, R12, R5.reuse, c[0x0][0x168] ;  /* 0x00005a000c0c7625 */ /* 0x080fe200078e0205 */
[----:B------:R-:W-:Y:S01]  /*6ad0*/  FSEL R3, R3, R6, !P4 ;  /* 0x0000000603037208 */ /* 0x000fe20006000000 */
[-C--:B------:R-:W-:Y:S01]  /*6ae0*/  IMAD.WIDE R14, R14, R5.reuse, c[0x0][0x168] ;  /* 0x00005a000e0e7625 */ /* 0x080fe200078e0205 */
[----:B------:R-:W-:Y:S01]  /*6af0*/  IADD3 R6, R66, R68, RZ ;  /* 0x0000004442067210 */ /* 0x000fe20007ffe0ff */
[----:B------:R-:W-:Y:S01]  /*6b00*/  IMAD.WIDE R16, R16, R5, c[0x0][0x168] ;  /* 0x00005a0010107625 */ /* 0x000fe200078e0205 */
[----:B-----5:R-:W-:Y:S01]  /*6b10*/  FSETP.GE.FTZ.AND P3, PT, R4, R3, PT ;  /* 0x000000030400720b */ /* 0x020fe20003f76000 */
[-C--:B------:R-:W-:Y:S02]  /*6b20*/  IMAD.WIDE R18, R18, R5.reuse, c[0x0][0x168] ;  /* 0x00005a0012127625 */ /* 0x080fe400078e0205 */
[----:B------:R-:W-:Y:S01]  /*6b30*/  IMAD.WIDE R20, R20, R5, c[0x0][0x168] ;  /* 0x00005a0014147625 */ /* 0x000fe200078e0205 */
[----:B------:R-:W-:-:S04]  /*6b40*/  FSEL R3, R3, R4, !P3 ;  /* 0x0000000403037208 */ /* 0x000fc80005800000 */
[----:B------:R-:W-:-:S04]  /*6b50*/  FSETP.GE.FTZ.AND P0, PT, R8, R3, PT ;  /* 0x000000030800720b */ /* 0x000fc80003f16000 */
[----:B------:R-:W-:Y:S02]  /*6b60*/  FSEL R3, R3, R8, !P0 ;  /* 0x0000000803037208 */ /* 0x000fe40004000000 */
[----:B------:R-:W-:Y:S02]  /*6b70*/  LEA R8, R68, R66, 0x1 ;  /* 0x0000004244087211 */ /* 0x000fe400078e08ff */
[----:B------:R-:W-:-:S04]  /*6b80*/  FSETP.GE.FTZ.AND P2, PT, R9, R3, PT ;  /* 0x000000030900720b */ /* 0x000fc80003f56000 */
[----:B------:R-:W-:Y:S02]  /*6b90*/  FSEL R9, R3, R9, !P2 ;  /* 0x0000000903097208 */ /* 0x000fe40005000000 */
[----:B------:R-:W-:Y:S02]  /*6ba0*/  SEL R3, RZ, 0x1, !P5 ;  /* 0x00000001ff037807 */ /* 0x000fe40006800000 */
[----:B------:R-:W-:Y:S02]  /*6bb0*/  FSETP.GE.FTZ.AND P1, PT, R7, R9, PT ;  /* 0x000000090700720b */ /* 0x000fe40003f36000 */
[----:B------:R-:W-:Y:S02]  /*6bc0*/  SEL R3, R3, 0x2, !P6 ;  /* 0x0000000203037807 */ /* 0x000fe40007000000 */
[----:B------:R-:W-:Y:S01]  /*6bd0*/  FSEL R7, R9, R7, !P1 ;  /* 0x0000000709077208 */ /* 0x000fe20004800000 */
[----:B------:R-:W-:Y:S01]  /*6be0*/  IMAD.WIDE R8, R8, R5, c[0x0][0x168] ;  /* 0x00005a0008087625 */ /* 0x000fe200078e0205 */
[----:B------:R-:W-:-:S02]  /*6bf0*/  SEL R3, R3, 0x3, !P4 ;  /* 0x0000000303037807 */ /* 0x000fc40006000000 */
[----:B------:R-:W-:Y:S02]  /*6c00*/  FSETP.GE.FTZ.AND P5, PT, R10, R7, PT ;  /* 0x000000070a00720b */ /* 0x000fe40003fb6000 */
[----:B------:R-:W-:Y:S02]  /*6c10*/  SEL R3, R3, 0x4, !P3 ;  /* 0x0000000403037807 */ /* 0x000fe40005800000 */
[----:B------:R-:W-:Y:S01]  /*6c20*/  FSEL R10, R7, R10, !P5 ;  /* 0x0000000a070a7208 */ /* 0x000fe20006800000 */
[----:B------:R-:W-:Y:S01]  /*6c30*/  IMAD.WIDE R6, R6, R5, c[0x0][0x168] ;  /* 0x00005a0006067625 */ /* 0x000fe200078e0205 */
[----:B------:R-:W-:Y:S02]  /*6c40*/  SEL R4, R3, 0x5, !P0 ;  /* 0x0000000503047807 */ /* 0x000fe40004000000 */
[----:B------:R-:W-:Y:S02]  /*6c50*/  FSETP.GE.FTZ.AND P3, PT, R11, R10, PT ;  /* 0x0000000a0b00720b */ /* 0x000fe40003f76000 */
[----:B------:R-:W-:-:S02]  /*6c60*/  SEL R4, R4, 0x6, !P2 ;  /* 0x0000000604047807 */ /* 0x000fc40005000000 */
[----:B------:R-:W-:Y:S01]  /*6c70*/  FSEL R3, R10, R11, !P3 ;  /* 0x0000000b0a037208 */ /* 0x000fe20005800000 */
[----:B------:R-:W-:Y:S01]  /*6c80*/  IMAD R10, R68, 0x3, R66 ;  /* 0x00000003440a7824 */ /* 0x000fe200078e0242 */
[----:B------:R-:W-:-:S03]  /*6c90*/  SEL R4, R4, 0x7, !P1 ;  /* 0x0000000704047807 */ /* 0x000fc60004800000 */
[----:B------:R-:W-:Y:S01]  /*6ca0*/  IMAD.WIDE R10, R10, R5, c[0x0][0x168] ;  /* 0x00005a000a0a7625 */ /* 0x000fe200078e0205 */
[----:B------:R-:W-:-:S04]  /*6cb0*/  SEL R4, R4, 0x8, !P5 ;  /* 0x0000000804047807 */ /* 0x000fc80006800000 */
[----:B------:R-:W-:-:S04]  /*6cc0*/  SEL R4, R4, 0x9, !P3 ;  /* 0x0000000904047807 */ /* 0x000fc80005800000 */
[----:B------:R-:W-:-:S12]  /*6cd0*/  ISETP.NE.AND P0, PT, R4, RZ, PT ;  /* 0x000000ff0400720c */ /* 0x000fd80003f05270 */
[----:B------:R-:W-:Y:S05]  /*6ce0*/  @!P0 BRA `(.L_x_338) ;  /* 0x000004e000008947 */ /* 0x000fea0003800000 */
[----:B------:R-:W-:Y:S02]  /*6cf0*/  IMAD R30, R4, 0xa, RZ ;  /* 0x0000000a041e7824 */ /* 0x000fe400078e02ff */
[----:B------:R-:W-:Y:S02]  /*6d00*/  IMAD.WIDE R28, R66, R5, c[0x0][0x168] ;  /* 0x00005a00421c7625 */ /* 0x000fe400078e0205 */
[----:B------:R-:W-:-:S05]  /*6d10*/  IMAD R33, R68, R30, RZ ;  /* 0x0000001e44217224 */ /* 0x000fca00078e02ff */
[----:B------:R-:W-:-:S03]  /*6d20*/  IADD3 R22, R66, R33, RZ ;  /* 0x0000002142167210 */ /* 0x000fc60007ffe0ff */
[----:B------:R-:W2:Y:S02]  /*6d30*/  LDG.E.SYS R31, [R28] ;  /* 0x000000001c1f7381 */ /* 0x000ea400001ee900 */
[----:B------:R-:W-:-:S10]  /*6d40*/  IMAD.WIDE R22, R22, R5, c[0x0][0x168] ;  /* 0x00005a0016167625 */ /* 0x000fd400078e0205 */
[----:B------:R-:W3:Y:S01]  /*6d50*/  LDG.E.SYS R34, [R22] ;  /* 0x0000000016227381 */ /* 0x000ee200001ee900 */
[----:B------:R-:W-:-:S05]  /*6d60*/  IADD3 R24, R66, R33, R68 ;  /* 0x0000002142187210 */ /* 0x000fca0007ffe044 */
[----:B------:R-:W-:Y:S01]  /*6d70*/  IMAD.WIDE R24, R24, R5, c[0x0][0x168] ;  /* 0x00005a0018187625 */ /* 0x000fe200078e0205 */
[----:B------:R-:W-:Y:S01]  /*6d80*/  IADD3 R27, R30, 0x2, RZ ;  /* 0x000000021e1b7810 */ /* 0x000fe20007ffe0ff */
[----:B---3--:R0:W-:Y:S04]  /*6d90*/  STG.E.SYS [R28], R34 ;  /* 0x000000221c007386 */ /* 0x0081e8000010e900 */
[----:B--2---:R1:W-:Y:S04]  /*6da0*/  STG.E.SYS [R22], R31 ;  /* 0x0000001f16007386 */ /* 0x0043e8000010e900 */
[----:B------:R-:W2:Y:S04]  /*6db0*/  LDG.E.SYS R32, [R24] ;  /* 0x0000000018207381 */ /* 0x000ea800001ee900 */
[----:B------:R-:W3:Y:S01]  /*6dc0*/  LDG.E.SYS R35, [R6] ;  /* 0x0000000006237381 */ /* 0x000ee200001ee900 */
[----:B------:R-:W-:-:S04]  /*6dd0*/  IMAD R27, R68, R27, R66 ;  /* 0x0000001b441b7224 */ /* 0x000fc800078e0242 */
[----:B------:R-:W-:Y:S02]  /*6de0*/  IMAD.WIDE R26, R27, R5, c[0x0][0x168] ;  /* 0x00005a001b1a7625 */ /* 0x000fe400078e0205 */
[----:B0-----:R-:W-:Y:S01]  /*6df0*/  IMAD R28, R68, 0x3, R33 ;  /* 0x00000003441c7824 */ /* 0x001fe200078e0221 */
[----:B--2---:R-:W-:Y:S04]  /*6e00*/  STG.E.SYS [R6], R32 ;  /* 0x0000002006007386 */ /* 0x004fe8000010e900 */
[----:B---3--:R0:W-:Y:S04]  /*6e10*/  STG.E.SYS [R24], R35 ;  /* 0x0000002318007386 */ /* 0x0081e8000010e900 */
[----:B------:R-:W2:Y:S04]  /*6e20*/  LDG.E.SYS R37, [R26] ;  /* 0x000000001a257381 */ /* 0x000ea800001ee900 */
[----:B------:R-:W3:Y:S01]  /*6e30*/  LDG.E.SYS R36, [R8] ;  /* 0x0000000008247381 */ /* 0x000ee200001ee900 */
[----:B-1----:R-:W-:-:S05]  /*6e40*/  IADD3 R22, R66, R28, RZ ;  /* 0x0000001c42167210 */ /* 0x002fca0007ffe0ff */
[----:B------:R-:W-:Y:S01]  /*6e50*/  IMAD.WIDE R22, R22, R5, c[0x0][0x168] ;  /* 0x00005a0016167625 */ /* 0x000fe200078e0205 */
[----:B------:R-:W-:Y:S01]  /*6e60*/  IADD3 R31, R30, 0x4, RZ ;  /* 0x000000041e1f7810 */ /* 0x000fe20007ffe0ff */
[----:B--2---:R-:W-:Y:S04]  /*6e70*/  STG.E.SYS [R8], R37 ;  /* 0x0000002508007386 */ /* 0x004fe8000010e900 */
[----:B---3--:R1:W-:Y:S04]  /*6e80*/  STG.E.SYS [R26], R36 ;  /* 0x000000241a007386 */ /* 0x0083e8000010e900 */
[----:B------:R-:W2:Y:S04]  /*6e90*/  LDG.E.SYS R29, [R22] ;  /* 0x00000000161d7381 */ /* 0x000ea800001ee900 */
[----:B------:R-:W3:Y:S01]  /*6ea0*/  LDG.E.SYS R28, [R10] ;  /* 0x000000000a1c7381 */ /* 0x000ee200001ee900 */
[----:B0-----:R-:W-:-:S04]  /*6eb0*/  IMAD R24, R68, R31, R66 ;  /* 0x0000001f44187224 */ /* 0x001fc800078e0242 */
[----:B------:R-:W-:Y:S01]  /*6ec0*/  IMAD.WIDE R24, R24, R5, c[0x0][0x168] ;  /* 0x00005a0018187625 */ /* 0x000fe200078e0205 */
[----:B--2---:R0:W-:Y:S04]  /*6ed0*/  STG.E.SYS [R10], R29 ;  /* 0x0000001d0a007386 */ /* 0x0041e8000010e900 */
[----:B---3--:R2:W-:Y:S05]  /*6ee0*/  STG.E.SYS [R22], R28 ;  /* 0x0000001c16007386 */ /* 0x0085ea000010e900 */
[----:B------:R-:W3:Y:S04]  /*6ef0*/  LDG.E.SYS R34, [R24] ;  /* 0x0000000018227381 */ /* 0x000ee800001ee900 */
[----:B------:R-:W4:Y:S01]  /*6f00*/  LDG.E.SYS R31, [R12] ;  /* 0x000000000c1f7381 */ /* 0x000f2200001ee900 */
[----:B------:R-:W-:-:S05]  /*6f10*/  IMAD R32, R68, 0x5, R33 ;  /* 0x0000000544207824 */ /* 0x000fca00078e0221 */
[----:B-1----:R-:W-:-:S05]  /*6f20*/  IADD3 R26, R66, R32, RZ ;  /* 0x00000020421a7210 */ /* 0x002fca0007ffe0ff */
[----:B------:R-:W-:Y:S01]  /*6f30*/  IMAD.WIDE R26, R26, R5, c[0x0][0x168] ;  /* 0x00005a001a1a7625 */ /* 0x000fe200078e0205 */
[----:B---3--:R-:W-:Y:S04]  /*6f40*/  STG.E.SYS [R12], R34 ;  /* 0x000000220c007386 */ /* 0x008fe8000010e900 */
[----:B----4-:R1:W-:Y:S05]  /*6f50*/  STG.E.SYS [R24], R31 ;  /* 0x0000001f18007386 */ /* 0x0103ea000010e900 */
[----:B------:R-:W3:Y:S04]  /*6f60*/  LDG.E.SYS R35, [R26] ;  /* 0x000000001a237381 */ /* 0x000ee800001ee900 */
[----:B------:R-:W4:Y:S01]  /*6f70*/  LDG.E.SYS R32, [R14] ;  /* 0x000000000e207381 */ /* 0x000f2200001ee900 */
[----:B0-----:R-:W-:-:S05]  /*6f80*/  IMAD R29, R68, 0x6, R33 ;  /* 0x00000006441d7824 */ /* 0x001fca00078e0221 */
[----:B--2---:R-:W-:-:S05]  /*6f90*/  IADD3 R22, R66, R29, RZ ;  /* 0x0000001d42167210 */ /* 0x004fca0007ffe0ff */
[----:B------:R-:W-:Y:S01]  /*6fa0*/  IMAD.WIDE R22, R22, R5, c[0x0][0x168] ;  /* 0x00005a0016167625 */ /* 0x000fe200078e0205 */
[----:B---3--:R0:W-:Y:S04]  /*6fb0*/  STG.E.SYS [R14], R35 ;  /* 0x000000230e007386 */ /* 0x0081e8000010e900 */
[----:B----4-:R2:W-:Y:S05]  /*6fc0*/  STG.E.SYS [R26], R32 ;  /* 0x000000201a007386 */ /* 0x0105ea000010e900 */
[----:B------:R-:W3:Y:S04]  /*6fd0*/  LDG.E.SYS R29, [R22] ;  /* 0x00000000161d7381 */ /* 0x000ee800001ee900 */
[----:B------:R-:W4:Y:S01]  /*6fe0*/  LDG.E.SYS R28, [R16] ;  /* 0x00000000101c7381 */ /* 0x000f2200001ee900 */
[----:B------:R-:W-:-:S05]  /*6ff0*/  IMAD R33, R68, 0x7, R33 ;  /* 0x0000000744217824 */ /* 0x000fca00078e0221 */
[----:B-1----:R-:W-:-:S05]  /*7000*/  IADD3 R24, R66, R33, RZ ;  /* 0x0000002142187210 */ /* 0x002fca0007ffe0ff */
[----:B------:R-:W-:Y:S01]  /*7010*/  IMAD.WIDE R24, R24, R5, c[0x0][0x168] ;  /* 0x00005a0018187625 */ /* 0x000fe200078e0205 */
[----:B---3--:R1:W-:Y:S04]  /*7020*/  STG.E.SYS [R16], R29 ;  /* 0x0000001d10007386 */ /* 0x0083e8000010e900 */
[----:B----4-:R3:W-:Y:S05]  /*7030*/  STG.E.SYS [R22], R28 ;  /* 0x0000001c16007386 */ /* 0x0107ea000010e900 */
[----:B------:R-:W4:Y:S04]  /*7040*/  LDG.E.SYS R33, [R24] ;  /* 0x0000000018217381 */ /* 0x000f2800001ee900 */
[----:B------:R-:W3:Y:S01]  /*7050*/  LDG.E.SYS R31, [R18] ;  /* 0x00000000121f7381 */ /* 0x000ee200001ee900 */
[----:B0-----:R-:W-:-:S05]  /*7060*/  IADD3 R35, R30, 0x8, RZ ;  /* 0x000000081e237810 */ /* 0x001fca0007ffe0ff */
[----:B--2---:R-:W-:-:S04]  /*7070*/  IMAD R26, R68, R35, R66 ;  /* 0x00000023441a7224 */ /* 0x004fc800078e0242 */
[----:B------:R-:W-:Y:S01]  /*7080*/  IMAD.WIDE R26, R26, R5, c[0x0][0x168] ;  /* 0x00005a001a1a7625 */ /* 0x000fe200078e0205 */
[----:B-1----:R-:W-:Y:S01]  /*7090*/  IADD3 R29, R30, 0x9, RZ ;  /* 0x000000091e1d7810 */ /* 0x002fe20007ffe0ff */
[----:B----4-:R-:W-:Y:S04]  /*70a0*/  STG.E.SYS [R18], R33 ;  /* 0x0000002112007386 */ /* 0x010fe8000010e900 */
[----:B---3--:R0:W-:Y:S04]  /*70b0*/  STG.E.SYS [R24], R31 ;  /* 0x0000001f18007386 */ /* 0x0081e8000010e900 */
[----:B------:R-:W2:Y:S04]  /*70c0*/  LDG.E.SYS R34, [R26] ;  /* 0x000000001a227381 */ /* 0x000ea800001ee900 */
[----:B------:R-:W3:Y:S01]  /*70d0*/  LDG.E.SYS R32, [R20] ;  /* 0x0000000014207381 */ /* 0x000ee200001ee900 */
[----:B------:R-:W-:-:S02]  /*70e0*/  IMAD R22, R68, R29, R66 ;  /* 0x0000001d44167224 */ /* 0x000fc400078e0242 */
[----:B------:R-:W-:Y:S02]  /*70f0*/  IMAD R28, R68, 0x9, R66 ;  /* 0x00000009441c7824 */ /* 0x000fe400078e0242 */
[-C--:B------:R-:W-:Y:S02]  /*7100*/  IMAD.WIDE R22, R22, R5.reuse, c[0x0][0x168] ;  /* 0x00005a0016167625 */ /* 0x080fe400078e0205 */
[----:B------:R-:W-:Y:S02]  /*7110*/  IMAD.WIDE R28, R28, R5, c[0x0][0x168] ;  /* 0x00005a001c1c7625 */ /* 0x000fe400078e0205 */
[----:B------:R-:W-:-:S05]  /*7120*/  IMAD R4, R4, 0xb, RZ ;  /* 0x0000000b04047824 */ /* 0x000fca00078e02ff */
[----:B------:R-:W-:-:S08]  /*7130*/  LEA R4, R4, R1, 0x2 ;  /* 0x0000000104047211 */ /* 0x000fd000078e10ff */
[----:B------:R1:W-:Y:S04]  /*7140*/  STL [R4], R2 ;  /* 0x0000000204007387 */ /* 0x0003e80000100800 */
[----:B------:R1:W5:Y:S04]  /*7150*/  LDL R38, [R1+0x2c] ;  /* 0x00002c0001267983 */ /* 0x0003680000100800 */
[----:B--2---:R1:W-:Y:S04]  /*7160*/  STG.E.SYS [R20], R34 ;  /* 0x0000002214007386 */ /* 0x0043e8000010e900 */
[----:B---3--:R1:W-:Y:S04]  /*7170*/  STG.E.SYS [R26], R32 ;  /* 0x000000201a007386 */ /* 0x0083e8000010e900 */
[----:B------:R-:W2:Y:S04]  /*7180*/  LDG.E.SYS R30, [R22] ;  /* 0x00000000161e7381 */ /* 0x000ea800001ee900 */
[----:B0-----:R-:W3:Y:S04]  /*7190*/  LDG.E.SYS R24, [R28] ;  /* 0x000000001c187381 */ /* 0x001ee800001ee900 */
[----:B------:R1:W-:Y:S04]  /*71a0*/  STL [R1], R3 ;  /* 0x0000000301007387 */ /* 0x0003e80000100800 */
[----:B--2---:R1:W-:Y:S04]  /*71b0*/  STG.E.SYS [R28], R30 ;  /* 0x0000001e1c007386 */ /* 0x0043e8000010e900 */
[----:B---3--:R1:W-:Y:S02]  /*71c0*/  STG.E.SYS [R22], R24 ;  /* 0x0000001816007386 */ /* 0x0083e4000010e900 */
.L_x_338:
[----:B-1----:R-:W-:Y:S05]  /*71d0*/  BSYNC B0 ;  /* 0x0000000000007941 */ /* 0x002fea0003800000 */
.L_x_337:
[----:B------:R-:W2:Y:S04]  /*71e0*/  LDL R52, [R1+0x58] ;  /* 0x0000580001347983 */ /* 0x000ea80000100800 */
[----:B------:R-:W3:Y:S04]  /*71f0*/  LDL R3, [R1+0x84] ;  /* 0x0000840001037983 */ /* 0x000ee80000100800 */
[----:B------:R-:W4:Y:S04]  /*7200*/  LDL R4, [R1+0xb0] ;  /* 0x0000b00001047983 */ /* 0x000f280000100800 */
[----:B------:R-:W4:Y:S04]  /*7210*/  LDL R23, [R1+0xdc] ;  /* 0x0000dc0001177983 */ /* 0x000f280000100800 */
[----:B------:R-:W4:Y:S04]  /*7220*/  LDL R24, [R1+0x108] ;  /* 0x0001080001187983 */ /* 0x000f280000100800 */
[----:B------:R-:W4:Y:S04]  /*7230*/  LDL R25, [R1+0x134] ;  /* 0x0001340001197983 */ /* 0x000f280000100800 */
[----:B------:R-:W4:Y:S04]  /*7240*/  LDL R22, [R1+0x160] ;  /* 0x0001600001167983 */ /* 0x000f280000100800 */
[----:B------:R-:W4:Y:S01]  /*7250*/  LDL R26, [R1+0x18c] ;  /* 0x00018c00011a7983 */ /* 0x000f220000100800 */
[C---:B------:R-:W-:Y:S01]  /*7260*/  LEA R32, R68.reuse, R66, 0x4 ;  /* 0x0000004244207211 */ /* 0x040fe200078e20ff */
[C-C-:B------:R-:W-:Y:S01]  /*7270*/  IMAD R28, R68.reuse, 0xe, R66.reuse ;  /* 0x0000000e441c7824 */ /* 0x140fe200078e0242 */
[----:B------:R-:W-:Y:S01]  /*7280*/  BSSY B0, `(.L_x_339) ;  /* 0x0000079000007945 */ /* 0x000fe20003800000 */
[----:B------:R-:W-:-:S02]  /*7290*/  IMAD R30, R68, 0xf, R66 ;  /* 0x0000000f441e7824 */ /* 0x000fc400078e0242 */
[C-C-:B------:R-:W-:Y:S02]  /*72a0*/  IMAD R34, R68.reuse, 0x11, R66.reuse ;  /* 0x0000001144227824 */ /* 0x140fe400078e0242 */
[----:B------:R-:W-:Y:S02]  /*72b0*/  IMAD R36, R68, 0x12, R66 ;  /* 0x0000001244247824 */ /* 0x000fe400078e0242 */
[-C--:B------:R-:W-:Y:S02]  /*72c0*/  IMAD.WIDE R28, R28, R5.reuse, c[0x0][0x168] ;  /* 0x00005a001c1c7625 */ /* 0x080fe400078e0205 */
[-C--:B------:R-:W-:Y:S02]  /*72d0*/  IMAD.WIDE R30, R30, R5.reuse, c[0x0][0x168] ;  /* 0x00005a001e1e7625 */ /* 0x080fe400078e0205 */
[-C--:B------:R-:W-:Y:S02]  /*72e0*/  IMAD.WIDE R32, R32, R5.reuse, c[0x0][0x168] ;  /* 0x00005a0020207625 */ /* 0x080fe400078e0205 */
[----:B------:R-:W-:-:S02]  /*72f0*/  IMAD.WIDE R34, R34, R5, c[0x0][0x168] ;  /* 0x00005a0022227625 */ /* 0x000fc400078e0205 */
[----:B------:R-:W-:Y:S01]  /*7300*/  IMAD.WIDE R36, R36, R5, c[0x0][0x168] ;  /* 0x00005a0024247625 */ /* 0x000fe200078e0205 */
[----:B--2--5:R-:W-:-:S04]  /*7310*/  FSETP.GE.FTZ.AND P2, PT, R52, R38, PT ;  /* 0x000000263400720b */ /* 0x024fc80003f56000 */
[----:B------:R-:W-:-:S04]  /*7320*/  FSEL R2, R38, R52, !P2 ;  /* 0x0000003426027208 */ /* 0x000fc80005000000 */
[----:B---3--:R-:W-:-:S04]  /*7330*/  FSETP.GE.FTZ.AND P3, PT, R3, R2, PT ;  /* 0x000000020300720b */ /* 0x008fc80003f76000 */
[----:B------:R-:W-:Y:S02]  /*7340*/  FSEL R2, R2, R3, !P3 ;  /* 0x0000000302027208 */ /* 0x000fe40005800000 */
[----:B------:R-:W-:Y:S02]  /*7350*/  MOV R3, 0x1 ;  /* 0x0000000100037802 */ /* 0x000fe40000000f00 */
[----:B----4-:R-:W-:Y:S02]  /*7360*/  FSETP.GE.FTZ.AND P4, PT, R4, R2, PT ;  /* 0x000000020400720b */ /* 0x010fe40003f96000 */
[----:B------:R-:W-:Y:S02]  /*7370*/  SEL R3, R3, 0x2, !P2 ;  /* 0x0000000203037807 */ /* 0x000fe40005000000 */
[----:B------:R-:W-:Y:S02]  /*7380*/  FSEL R2, R2, R4, !P4 ;  /* 0x0000000402027208 */ /* 0x000fe40006000000 */
[----:B------:R-:W-:-:S02]  /*7390*/  SEL R3, R3, 0x3, !P3 ;  /* 0x0000000303037807 */ /* 0x000fc40005800000 */
[----:B------:R-:W-:Y:S02]  /*73a0*/  FSETP.GE.FTZ.AND P5, PT, R23, R2, PT ;  /* 0x000000021700720b */ /* 0x000fe40003fb6000 */
[----:B------:R-:W-:Y:S02]  /*73b0*/  SEL R3, R3, 0x4, !P4 ;  /* 0x0000000403037807 */ /* 0x000fe40006000000 */
[----:B------:R-:W-:Y:S02]  /*73c0*/  FSEL R2, R2, R23, !P5 ;  /* 0x0000001702027208 */ /* 0x000fe40006800000 */
[----:B------:R-:W-:Y:S02]  /*73d0*/  SEL R3, R3, 0x5, !P5 ;  /* 0x0000000503037807 */ /* 0x000fe40006800000 */
[----:B------:R-:W-:-:S04]  /*73e0*/  FSETP.GE.FTZ.AND P1, PT, R24, R2, PT ;  /* 0x000000021800720b */ /* 0x000fc80003f36000 */
[----:B------:R-:W-:Y:S01]  /*73f0*/  FSEL R2, R2, R24, !P1 ;  /* 0x0000001802027208 */ /* 0x000fe20004800000 */
[----:B------:R-:W-:Y:S01]  /*7400*/  IMAD R24, R68, 0xc, R66 ;  /* 0x0000000c44187824 */ /* 0x000fe200078e0242 */
[----:B------:R-:W-:Y:S02]  /*7410*/  SEL R3, R3, 0x6, !P1 ;  /* 0x0000000603037807 */ /* 0x000fe40004800000 */
[----:B------:R-:W-:-:S04]  /*7420*/  FSETP.GE.FTZ.AND P0, PT, R25, R2, PT ;  /* 0x000000021900720b */ /* 0x000fc80003f16000 */
[----:B------:R-:W-:Y:S02]  /*7430*/  FSEL R25, R2, R25, !P0 ;  /* 0x0000001902197208 */ /* 0x000fe40004000000 */
[----:B------:R-:W-:Y:S02]  /*7440*/  SEL R3, R3, 0x7, !P0 ;  /* 0x0000000703037807 */ /* 0x000fe40004000000 */
[----:B------:R-:W-:-:S04]  /*7450*/  FSETP.GE.FTZ.AND P2, PT, R22, R25, PT ;  /* 0x000000191600720b */ /* 0x000fc80003f56000 */
[----:B------:R-:W-:Y:S01]  /*7460*/  FSEL R25, R25, R22, !P2 ;  /* 0x0000001619197208 */ /* 0x000fe20005000000 */
[----:B------:R-:W-:Y:S01]  /*7470*/  IMAD R22, R68, 0xa, R66 ;  /* 0x0000000a44167824 */ /* 0x000fe200078e0242 */
[----:B------:R-:W-:Y:S02]  /*7480*/  SEL R3, R3, 0x8, !P2 ;  /* 0x0000000803037807 */ /* 0x000fe40005000000 */
[----:B------:R-:W-:Y:S01]  /*7490*/  FSETP.GE.FTZ.AND P3, PT, R26, R25, PT ;  /* 0x000000191a00720b */ /* 0x000fe20003f76000 */
[----:B------:R-:W-:-:S03]  /*74a0*/  IMAD.WIDE R22, R22, R5, c[0x0][0x168] ;  /* 0x00005a0016167625 */ /* 0x000fc600078e0205 */
[----:B------:R-:W-:Y:S02]  /*74b0*/  SEL R54, R3, 0x9, !P3 ;  /* 0x0000000903367807 */ /* 0x000fe40005800000 */
[----:B------:R-:W-:Y:S01]  /*74c0*/  FSEL R2, R25, R26, !P3 ;  /* 0x0000001a19027208 */ /* 0x000fe20005800000 */
[----:B------:R-:W-:Y:S01]  /*74d0*/  IMAD R26, R68, 0xd, R66 ;  /* 0x0000000d441a7824 */ /* 0x000fe200078e0242 */
[----:B------:R-:W-:Y:S01]  /*74e0*/  ISETP.NE.AND P0, PT, R54, 0x1, PT ;  /* 0x000000013600780c */ /* 0x000fe20003f05270 */
[-C--:B------:R-:W-:Y:S02]  /*74f0*/  IMAD.WIDE R24, R24, R5.reuse, c[0x0][0x168] ;  /* 0x00005a0018187625 */ /* 0x080fe400078e0205 */
[----:B------:R-:W-:-:S09]  /*7500*/  IMAD.WIDE R26, R26, R5, c[0x0][0x168] ;  /* 0x00005a001a1a7625 */ /* 0x000fd200078e0205 */
[----:B------:R-:W-:Y:S05]  /*7510*/  @!P0 BRA `(.L_x_340) ;  /* 0x000004f000008947 */ /* 0x000fea0003800000 */
[----:B------:R-:W-:Y:S01]  /*7520*/  IMAD R39, R54, 0xa, RZ ;  /* 0x0000000a36277824 */ /* 0x000fe200078e02ff */
[----:B------:R-:W2:Y:S03]  /*7530*/  LDG.E.SYS R3, [R22] ;  /* 0x0000000016037381 */ /* 0x000ea600001ee900 */
[----:B------:R-:W-:-:S04]  /*7540*/  IMAD R40, R68, R39, R66 ;  /* 0x0000002744287224 */ /* 0x000fc800078e0242 */
[----:B------:R-:W-:-:S10]  /*7550*/  IMAD.WIDE R40, R40, R5, c[0x0][0x168] ;  /* 0x00005a0028287625 */ /* 0x000fd400078e0205 */
[----:B------:R-:W3:Y:S01]  /*7560*/  LDG.E.SYS R4, [R40] ;  /* 0x0000000028047381 */ /* 0x000ee200001ee900 */
[C---:B------:R-:W-:Y:S02]  /*7570*/  IMAD R43, R68.reuse, R39, R68 ;  /* 0x00000027442b7224 */ /* 0x040fe400078e0244 */
[----:B------:R-:W-:-:S03]  /*7580*/  IMAD R42, R68, 0xb, R66 ;  /* 0x0000000b442a7824 */ /* 0x000fc600078e0242 */
[----:B------:R-:W-:-:S05]  /*7590*/  IADD3 R43, R66, R43, RZ ;  /* 0x0000002b422b7210 */ /* 0x000fca0007ffe0ff */
[-C--:B------:R-:W-:Y:S02]  /*75a0*/  IMAD.WIDE R44, R43, R5.reuse, c[0x0][0x168] ;  /* 0x00005a002b2c7625 */ /* 0x080fe400078e0205 */
[----:B------:R-:W-:Y:S01]  /*75b0*/  IMAD.WIDE R42, R42, R5, c[0x0][0x168] ;  /* 0x00005a002a2a7625 */ /* 0x000fe200078e0205 */
[----:B------:R-:W-:Y:S01]  /*75c0*/  IADD3 R47, R39, 0x2, RZ ;  /* 0x00000002272f7810 */ /* 0x000fe20007ffe0ff */
[----:B---3--:R-:W-:Y:S04]  /*75d0*/  STG.E.SYS [R22], R4 ;  /* 0x0000000416007386 */ /* 0x008fe8000010e900 */
[----:B--2---:R0:W-:Y:S04]  /*75e0*/  STG.E.SYS [R40], R3 ;  /* 0x0000000328007386 */ /* 0x0041e8000010e900 */
[----:B------:R-:W2:Y:S04]  /*75f0*/  LDG.E.SYS R48, [R44] ;  /* 0x000000002c307381 */ /* 0x000ea800001ee900 */
[----:B------:R-:W3:Y:S01]  /*7600*/  LDG.E.SYS R49, [R42] ;  /* 0x000000002a317381 */ /* 0x000ee200001ee900 */
[----:B------:R-:W-:-:S04]  /*7610*/  IMAD R47, R68, R47, R66 ;  /* 0x0000002f442f7224 */ /* 0x000fc800078e0242 */
[----:B------:R-:W-:Y:S01]  /*7620*/  IMAD.WIDE R46, R47, R5, c[0x0][0x168] ;  /* 0x00005a002f2e7625 */ /* 0x000fe200078e0205 */
[----:B------:R-:W-:Y:S01]  /*7630*/  IADD3 R53, R39, 0x3, RZ ;  /* 0x0000000327357810 */ /* 0x000fe20007ffe0ff */
[----:B--2---:R1:W-:Y:S04]  /*7640*/  STG.E.SYS [R42], R48 ;  /* 0x000000302a007386 */ /* 0x0043e8000010e900 */
[----:B---3--:R2:W-:Y:S04]  /*7650*/  STG.E.SYS [R44], R49 ;  /* 0x000000312c007386 */ /* 0x0085e8000010e900 */
[----:B------:R-:W3:Y:S04]  /*7660*/  LDG.E.SYS R50, [R46] ;  /* 0x000000002e327381 */ /* 0x000ee800001ee900 */
[----:B------:R-:W4:Y:S01]  /*7670*/  LDG.E.SYS R51, [R24] ;  /* 0x0000000018337381 */ /* 0x000f2200001ee900 */
[----:B0-----:R-:W-:-:S04]  /*7680*/  IMAD R40, R68, R53, R66 ;  /* 0x0000003544287224 */ /* 0x001fc800078e0242 */
[----:B------:R-:W-:Y:S01]  /*7690*/  IMAD.WIDE R40, R40, R5, c[0x0][0x168] ;  /* 0x00005a0028287625 */ /* 0x000fe200078e0205 */
[----:B-1----:R-:W-:Y:S01]  /*76a0*/  IADD3 R43, R39, 0x4, RZ ;  /* 0x00000004272b7810 */ /* 0x002fe20007ffe0ff */
[----:B---3--:R-:W-:Y:S04]  /*76b0*/  STG.E.SYS [R24], R50 ;  /* 0x0000003218007386 */ /* 0x008fe8000010e900 */
[----:B----4-:R0:W-:Y:S04]  /*76c0*/  STG.E.SYS [R46], R51 ;  /* 0x000000332e007386 */ /* 0x0101e8000010e900 */
[----:B------:R-:W3:Y:S04]  /*76d0*/  LDG.E.SYS R4, [R40] ;  /* 0x0000000028047381 */ /* 0x000ee800001ee900 */
[----:B------:R-:W4:Y:S01]  /*76e0*/  LDG.E.SYS R3, [R26] ;  /* 0x000000001a037381 */ /* 0x000f2200001ee900 */
[----:B------:R-:W-:-:S04]  /*76f0*/  IMAD R43, R68, R43, R66 ;  /* 0x0000002b442b7224 */ /* 0x000fc800078e0242 */
[----:B------:R-:W-:Y:S01]  /*7700*/  IMAD.WIDE R42, R43, R5, c[0x0][0x168] ;  /* 0x00005a002b2a7625 */ /* 0x000fe200078e0205 */
[----:B--2---:R-:W-:Y:S01]  /*7710*/  IADD3 R45, R39, 0x5, RZ ;  /* 0x00000005272d7810 */ /* 0x004fe20007ffe0ff */
[----:B---3--:R-:W-:Y:S04]  /*7720*/  STG.E.SYS [R26], R4 ;  /* 0x000000041a007386 */ /* 0x008fe8000010e900 */
[----:B----4-:R1:W-:Y:S04]  /*7730*/  STG.E.SYS [R40], R3 ;  /* 0x0000000328007386 */ /* 0x0103e8000010e900 */
[----:B------:R-:W2:Y:S04]  /*7740*/  LDG.E.SYS R49, [R42] ;  /* 0x000000002a317381 */ /* 0x000ea800001ee900 */
[----:B------:R-:W3:Y:S01]  /*7750*/  LDG.E.SYS R48, [R28] ;  /* 0x000000001c307381 */ /* 0x000ee200001ee900 */
[----:B------:R-:W-:-:S04]  /*7760*/  IMAD R44, R68, R45, R66 ;  /* 0x0000002d442c7224 */ /* 0x000fc800078e0242 */
[----:B------:R-:W-:Y:S01]  /*7770*/  IMAD.WIDE R44, R44, R5, c[0x0][0x168] ;  /* 0x00005a002c2c7625 */ /* 0x000fe200078e0205 */
[----:B--2---:R2:W-:Y:S04]  /*7780*/  STG.E.SYS [R28], R49 ;  /* 0x000000311c007386 */ /* 0x0045e8000010e900 */
[----:B---3--:R3:W-:Y:S05]  /*7790*/  STG.E.SYS [R42], R48 ;  /* 0x000000302a007386 */ /* 0x0087ea000010e900 */
[----:B0-----:R-:W4:Y:S04]  /*77a0*/  LDG.E.SYS R47, [R44] ;  /* 0x000000002c2f7381 */ /* 0x001f2800001ee900 */
[----:B------:R-:W3:Y:S01]  /*77b0*/  LDG.E.SYS R46, [R30] ;  /* 0x000000001e2e7381 */ /* 0x000ee200001ee900 */
[----:B------:R-:W-:-:S05]  /*77c0*/  IADD3 R51, R39, 0x6, RZ ;  /* 0x0000000627337810 */ /* 0x000fca0007ffe0ff */
[----:B-1----:R-:W-:-:S04]  /*77d0*/  IMAD R40, R68, R51, R66 ;  /* 0x0000003344287224 */ /* 0x002fc800078e0242 */
[----:B------:R-:W-:Y:S01]  /*77e0*/  IMAD.WIDE R40, R40, R5, c[0x0][0x168] ;  /* 0x00005a0028287625 */ /* 0x000fe200078e0205 */
[----:B--2---:R-:W-:Y:S01]  /*77f0*/  IADD3 R49, R39, 0x7, RZ ;  /* 0x0000000727317810 */ /* 0x004fe20007ffe0ff */
[----:B----4-:R0:W-:Y:S04]  /*7800*/  STG.E.SYS [R30], R47 ;  /* 0x0000002f1e007386 */ /* 0x0101e8000010e900 */
[----:B---3--:R1:W-:Y:S04]  /*7810*/  STG.E.SYS [R44], R46 ;  /* 0x0000002e2c007386 */ /* 0x0083e8000010e900 */
[----:B------:R-:W2:Y:S04]  /*7820*/  LDG.E.SYS R50, [R40] ;  /* 0x0000000028327381 */ /* 0x000ea800001ee900 */
[----:B------:R-:W3:Y:S01]  /*7830*/  LDG.E.SYS R3, [R32] ;  /* 0x0000000020037381 */ /* 0x000ee200001ee900 */
[----:B------:R-:W-:-:S04]  /*7840*/  IMAD R42, R68, R49, R66 ;  /* 0x00000031442a7224 */ /* 0x000fc800078e0242 */
[----:B------:R-:W-:Y:S01]  /*7850*/  IMAD.WIDE R42, R42, R5, c[0x0][0x168] ;  /* 0x00005a002a2a7625 */ /* 0x000fe200078e0205 */
[----:B0-----:R-:W-:Y:S01]  /*7860*/  IADD3 R47, R39, 0x8, RZ ;  /* 0x00000008272f7810 */ /* 0x001fe20007ffe0ff */
[----:B--2---:R-:W-:Y:S04]  /*7870*/  STG.E.SYS [R32], R50 ;  /* 0x0000003220007386 */ /* 0x004fe8000010e900 */
[----:B---3--:R0:W-:Y:S04]  /*7880*/  STG.E.SYS [R40], R3 ;  /* 0x0000000328007386 */ /* 0x0081e8000010e900 */
[----:B------:R-:W2:Y:S04]  /*7890*/  LDG.E.SYS R48, [R42] ;  /* 0x000000002a307381 */ /* 0x000ea800001ee900 */
[----:B------:R-:W3:Y:S01]  /*78a0*/  LDG.E.SYS R4, [R34] ;  /* 0x0000000022047381 */ /* 0x000ee200001ee900 */
[----:B-1----:R-:W-:-:S04]  /*78b0*/  IMAD R44, R68, R47, R66 ;  /* 0x0000002f442c7224 */ /* 0x002fc800078e0242 */
[----:B------:R-:W-:Y:S01]  /*78c0*/  IMAD.WIDE R44, R44, R5, c[0x0][0x168] ;  /* 0x00005a002c2c7625 */ /* 0x000fe200078e0205 */
[----:B------:R-:W-:Y:S01]  /*78d0*/  IADD3 R39, R39, 0x9, RZ ;  /* 0x0000000927277810 */ /* 0x000fe20007ffe0ff */
[----:B--2---:R1:W-:Y:S04]  /*78e0*/  STG.E.SYS [R34], R48 ;  /* 0x0000003022007386 */ /* 0x0043e8000010e900 */
[----:B---3--:R2:W-:Y:S04]  /*78f0*/  STG.E.SYS [R42], R4 ;  /* 0x000000042a007386 */ /* 0x0085e8000010e900 */
[----:B------:R-:W3:Y:S04]  /*7900*/  LDG.E.SYS R51, [R44] ;  /* 0x000000002c337381 */ /* 0x000ee800001ee900 */
[----:B------:R-:W4:Y:S01]  /*7910*/  LDG.E.SYS R49, [R36] ;  /* 0x0000000024317381 */ /* 0x000f2200001ee900 */
[----:B------:R-:W-:-:S02]  /*7920*/  IMAD R39, R68, R39, R66 ;  /* 0x0000002744277224 */ /* 0x000fc400078e0242 */
[----:B------:R-:W-:Y:S02]  /*7930*/  IMAD R46, R68, 0x13, R66 ;  /* 0x00000013442e7824 */ /* 0x000fe400078e0242 */
[-C--:B0-----:R-:W-:Y:S02]  /*7940*/  IMAD.WIDE R40, R39, R5.reuse, c[0x0][0x168] ;  /* 0x00005a0027287625 */ /* 0x081fe400078e0205 */
[----:B------:R-:W-:Y:S02]  /*7950*/  IMAD.WIDE R46, R46, R5, c[0x0][0x168] ;  /* 0x00005a002e2e7625 */ /* 0x000fe400078e0205 */
[----:B------:R-:W-:-:S05]  /*7960*/  IMAD R3, R54, 0xb, RZ ;  /* 0x0000000b36037824 */ /* 0x000fca00078e02ff */
[----:B------:R-:W-:-:S08]  /*7970*/  LEA R3, R3, R1, 0x2 ;  /* 0x0000000103037211 */ /* 0x000fd000078e10ff */
[----:B------:R2:W-:Y:S04]  /*7980*/  STL [R3], R38 ;  /* 0x0000002603007387 */ /* 0x0005e80000100800 */
[----:B------:R2:W5:Y:S04]  /*7990*/  LDL R52, [R1+0x58] ;  /* 0x0000580001347983 */ /* 0x0005680000100800 */
[----:B---3--:R2:W-:Y:S04]  /*79a0*/  STG.E.SYS [R36], R51 ;  /* 0x0000003324007386 */ /* 0x0085e8000010e900 */
[----:B----4-:R2:W-:Y:S04]  /*79b0*/  STG.E.SYS [R44], R49 ;  /* 0x000000312c007386 */ /* 0x0105e8000010e900 */
[----:B-1----:R-:W3:Y:S04]  /*79c0*/  LDG.E.SYS R48, [R40] ;  /* 0x0000000028307381 */ /* 0x002ee800001ee900 */
[----:B------:R-:W4:Y:S04]  /*79d0*/  LDG.E.SYS R39, [R46] ;  /* 0x000000002e277381 */ /* 0x000f2800001ee900 */
[----:B------:R2:W-:Y:S04]  /*79e0*/  STL [R1+0x2c], R2 ;  /* 0x00002c0201007387 */ /* 0x0005e80000100800 */
[----:B---3--:R2:W-:Y:S04]  /*79f0*/  STG.E.SYS [R46], R48 ;  /* 0x000000302e007386 */ /* 0x0085e8000010e900 */
[----:B----4-:R2:W-:Y:S02]  /*7a00*/  STG.E.SYS [R40], R39 ;  /* 0x0000002728007386 */ /* 0x0105e4000010e900 */
.L_x_340:
[----:B--2---:R-:W-:Y:S05]  /*7a10*/  BSYNC B0 ;  /* 0x0000000000007941 */ /* 0x004fea0003800000 */
.L_x_339:
[----:B------:R-:W2:Y:S04]  /*7a20*/  LDL R64, [R1+0x84] ;  /* 0x0000840001407983 */ /* 0x000ea80000100800 */
[----:B------:R-:W3:Y:S04]  /*7a30*/  LDL R3, [R1+0xb0] ;  /* 0x0000b00001037983 */ /* 0x000ee80000100800 */
[----:B------:R-:W4:Y:S04]  /*7a40*/  LDL R4, [R1+0xdc] ;  /* 0x0000dc0001047983 */ /* 0x000f280000100800 */
[----:B------:R-:W4:Y:S04]  /*7a50*/  LDL R39, [R1+0x108] ;  /* 0x0001080001277983 */ /* 0x000f280000100800 */
[----:B------:R-:W4:Y:S04]  /*7a60*/  LDL R40, [R1+0x134] ;  /* 0x0001340001287983 */ /* 0x000f280000100800 */
[----:B------:R-:W4:Y:S04]  /*7a70*/  LDL R38, [R1+0x160] ;  /* 0x0001600001267983 */ /* 0x000f280000100800 */
[----:B------:R-:W4:Y:S01]  /*7a80*/  LDL R41, [R1+0x18c] ;  /* 0x00018c0001297983 */ /* 0x000f220000100800 */
[C-C-:B------:R-:W-:Y:S01]  /*7a90*/  IMAD R42, R68.reuse, 0x17, R66.reuse ;  /* 0x00000017442a7824 */ /* 0x140fe200078e0242 */
[----:B------:R-:W-:Y:S01]  /*7aa0*/  BSSY B0, `(.L_x_341) ;  /* 0x0000077000007945 */ /* 0x000fe20003800000 */
[----:B------:R-:W-:-:S02]  /*7ab0*/  IMAD R44, R68, 0x18, R66 ;  /* 0x00000018442c7824 */ /* 0x000fc400078e0242 */
[C-C-:B------:R-:W-:Y:S02]  /*7ac0*/  IMAD R46, R68.reuse, 0x19, R66.reuse ;  /* 0x00000019442e7824 */ /* 0x140fe400078e0242 */
[C-C-:B------:R-:W-:Y:S02]  /*7ad0*/  IMAD R48, R68.reuse, 0x1a, R66.reuse ;  /* 0x0000001a44307824 */ /* 0x140fe400078e0242 */
[----:B------:R-:W-:Y:S02]  /*7ae0*/  IMAD R50, R68, 0x1b, R66 ;  /* 0x0000001b44327824 */ /* 0x000fe400078e0242 */
[-C--:B------:R-:W-:Y:S02]  /*7af0*/  IMAD.WIDE R42, R42, R5.reuse, c[0x0][0x168] ;  /* 0x00005a002a2a7625 */ /* 0x080fe400078e0205 */
[-C--:B------:R-:W-:Y:S02]  /*7b00*/  IMAD.WIDE R44, R44, R5.reuse, c[0x0][0x168] ;  /* 0x00005a002c2c7625 */ /* 0x080fe400078e0205 */
[----:B------:R-:W-:-:S02]  /*7b10*/  IMAD.WIDE R46, R46, R5, c[0x0][0x168] ;  /* 0x00005a002e2e7625 */ /* 0x000fc400078e0205 */
[-C--:B------:R-:W-:Y:S02]  /*7b20*/  IMAD.WIDE R48, R48, R5.reuse, c[0x0][0x168] ;  /* 0x00005a0030307625 */ /* 0x080fe400078e0205 */
        /* <DEDUP_REMOVED lines=15> */
[----:B------:R-:W-:Y:S02]  /*7c20*/  FSEL R40, R2, R40, !P4 ;  /* 0x0000002802287208 */ /* 0x000fe40006000000 */
[----:B------:R-:W-:Y:S02]  /*7c30*/  SEL R3, R3, 0x7, !P4 ;  /* 0x0000000703037807 */ /* 0x000fe40006000000 */
[----:B------:R-:W-:-:S04]  /*7c40*/  FSETP.GE.FTZ.AND P0, PT, R38, R40, PT ;  /* 0x000000282600720b */ /* 0x000fc80003f16000 */
[----:B------:R-:W-:Y:S01]  /*7c50*/  FSEL R2, R40, R38, !P0 ;  /* 0x0000002628027208 */ /* 0x000fe20004000000 */
[C-C-:B------:R-:W-:Y:S01]  /*7c60*/  IMAD R38, R68.reuse, 0x14, R66.reuse ;  /* 0x0000001444267824 */ /* 0x140fe200078e0242 */
[----:B------:R-:W-:Y:S01]  /*7c70*/  SEL R3, R3, 0x8, !P0 ;  /* 0x0000000803037807 */ /* 0x000fe20004000000 */
[----:B------:R-:W-:Y:S01]  /*7c80*/  IMAD R40, R68, 0x15, R66 ;  /* 0x0000001544287824 */ /* 0x000fe200078e0242 */
[----:B------:R-:W-:Y:S01]  /*7c90*/  FSETP.GE.FTZ.AND P1, PT, R41, R2, PT ;  /* 0x000000022900720b */ /* 0x000fe20003f36000 */
[----:B------:R-:W-:-:S03]  /*7ca0*/  IMAD.WIDE R38, R38, R5, c[0x0][0x168] ;  /* 0x00005a0026267625 */ /* 0x000fc600078e0205 */
[----:B------:R-:W-:Y:S02]  /*7cb0*/  SEL R3, R3, 0x9, !P1 ;  /* 0x0000000903037807 */ /* 0x000fe40004800000 */
[----:B------:R-:W-:Y:S01]  /*7cc0*/  FSEL R2, R2, R41, !P1 ;  /* 0x0000002902027208 */ /* 0x000fe20004800000 */
[----:B------:R-:W-:Y:S01]  /*7cd0*/  IMAD.WIDE R40, R40, R5, c[0x0][0x168] ;  /* 0x00005a0028287625 */ /* 0x000fe200078e0205 */
[----:B------:R-:W-:-:S12]  /*7ce0*/  ISETP.NE.AND P0, PT, R3, 0x2, PT ;  /* 0x000000020300780c */ /* 0x000fd80003f05270 */
[----:B------:R-:W-:Y:S05]  /*7cf0*/  @!P0 BRA `(.L_x_342) ;  /* 0x0000051000008947 */ /* 0x000fea0003800000 */
[----:B------:R-:W-:Y:S01]  /*7d00*/  IMAD R53, R3, 0xa, RZ ;  /* 0x0000000a03357824 */ /* 0x000fe200078e02ff */
[----:B------:R-:W2:Y:S03]  /*7d10*/  LDG.E.SYS R4, [R38] ;  /* 0x0000000026047381 */ /* 0x000ea600001ee900 */
[----:B------:R-:W-:-:S04]  /*7d20*/  IMAD R54, R68, R53, R66 ;  /* 0x0000003544367224 */ /* 0x000fc800078e0242 */
[----:B------:R-:W-:-:S10]  /*7d30*/  IMAD.WIDE R54, R54, R5, c[0x0][0x168] ;  /* 0x00005a0036367625 */ /* 0x000fd400078e0205 */
[----:B------:R-:W3:Y:S01]  /*7d40*/  LDG.E.SYS R63, [R54] ;  /* 0x00000000363f7381 */ /* 0x000ee200001ee900 */
[----:B------:R-:W-:-:S05]  /*7d50*/  IMAD R56, R68, R53, R68 ;  /* 0x0000003544387224 */ /* 0x000fca00078e0244 */
[----:B------:R-:W-:-:S05]  /*7d60*/  IADD3 R56, R66, R56, RZ ;  /* 0x0000003842387210 */ /* 0x000fca0007ffe0ff */
[----:B------:R-:W-:Y:S01]  /*7d70*/  IMAD.WIDE R56, R56, R5, c[0x0][0x168] ;  /* 0x00005a0038387625 */ /* 0x000fe200078e0205 */
[----:B------:R-:W-:Y:S01]  /*7d80*/  IADD3 R59, R53, 0x2, RZ ;  /* 0x00000002353b7810 */ /* 0x000fe20007ffe0ff */
[----:B---3--:R-:W-:Y:S04]  /*7d90*/  STG.E.SYS [R38], R63 ;  /* 0x0000003f26007386 */ /* 0x008fe8000010e900 */
[----:B--2---:R0:W-:Y:S04]  /*7da0*/  STG.E.SYS [R54], R4 ;  /* 0x0000000436007386 */ /* 0x0041e8000010e900 */
[----:B------:R-:W2:Y:S04]  /*7db0*/  LDG.E.SYS R65, [R56] ;  /* 0x0000000038417381 */ /* 0x000ea800001ee900 */
[----:B------:R-:W3:Y:S01]  /*7dc0*/  LDG.E.SYS R62, [R40] ;  /* 0x00000000283e7381 */ /* 0x000ee200001ee900 */
[----:B------:R-:W-:-:S02]  /*7dd0*/  IMAD R59, R68, R59, R66 ;  /* 0x0000003b443b7224 */ /* 0x000fc400078e0242 */
[--C-:B------:R-:W-:Y:S02]  /*7de0*/  IMAD R60, R68, 0x16, R66.reuse ;  /* 0x00000016443c7824 */ /* 0x100fe400078e0242 */
[-C--:B------:R-:W-:Y:S02]  /*7df0*/  IMAD.WIDE R58, R59, R5.reuse, c[0x0][0x168] ;  /* 0x00005a003b3a7625 */ /* 0x080fe400078e0205 */
[----:B------:R-:W-:Y:S01]  /*7e00*/  IMAD.WIDE R60, R60, R5, c[0x0][0x168] ;  /* 0x00005a003c3c7625 */ /* 0x000fe200078e0205 */
[----:B0-----:R-:W-:Y:S01]  /*7e10*/  IADD3 R55, R53, 0x3, RZ ;  /* 0x0000000335377810 */ /* 0x001fe20007ffe0ff */
[----:B--2---:R0:W-:Y:S04]  /*7e20*/  STG.E.SYS [R40], R65 ;  /* 0x0000004128007386 */ /* 0x0041e8000010e900 */
[----:B---3--:R1:W-:Y:S04]  /*7e30*/  STG.E.SYS [R56], R62 ;  /* 0x0000003e38007386 */ /* 0x0083e8000010e900 */
[----:B------:R-:W2:Y:S04]  /*7e40*/  LDG.E.SYS R63, [R58] ;  /* 0x000000003a3f7381 */ /* 0x000ea800001ee900 */
[----:B------:R-:W3:Y:S01]  /*7e50*/  LDG.E.SYS R4, [R60] ;  /* 0x000000003c047381 */ /* 0x000ee200001ee900 */
[----:B------:R-:W-:-:S04]  /*7e60*/  IMAD R55, R68, R55, R66 ;  /* 0x0000003744377224 */ /* 0x000fc800078e0242 */
[----:B------:R-:W-:Y:S01]  /*7e70*/  IMAD.WIDE R54, R55, R5, c[0x0][0x168] ;  /* 0x00005a0037367625 */ /* 0x000fe200078e0205 */
[----:B0-----:R-:W-:Y:S01]  /*7e80*/  IADD3 R65, R53, 0x4, RZ ;  /* 0x0000000435417810 */ /* 0x001fe20007ffe0ff */
[----:B--2---:R0:W-:Y:S04]  /*7e90*/  STG.E.SYS [R60], R63 ;  /* 0x0000003f3c007386 */ /* 0x0041e8000010e900 */
[----:B---3--:R2:W-:Y:S04]  /*7ea0*/  STG.E.SYS [R58], R4 ;  /* 0x000000043a007386 */ /* 0x0085e8000010e900 */
[----:B------:R-:W3:Y:S04]  /*7eb0*/  LDG.E.SYS R76, [R54] ;  /* 0x00000000364c7381 */ /* 0x000ee800001ee900 */
[----:B------:R-:W4:Y:S01]  /*7ec0*/  LDG.E.SYS R64, [R42] ;  /* 0x000000002a407381 */ /* 0x000f2200001ee900 */
[----:B-1----:R-:W-:-:S04]  /*7ed0*/  IMAD R56, R68, R65, R66 ;  /* 0x0000004144387224 */ /* 0x002fc800078e0242 */
[----:B------:R-:W-:Y:S01]  /*7ee0*/  IMAD.WIDE R56, R56, R5, c[0x0][0x168] ;  /* 0x00005a0038387625 */ /* 0x000fe200078e0205 */
[----:B0-----:R-:W-:Y:S01]  /*7ef0*/  IADD3 R61, R53, 0x5, RZ ;  /* 0x00000005353d7810 */ /* 0x001fe20007ffe0ff */
[----:B---3--:R-:W-:Y:S04]  /*7f00*/  STG.E.SYS [R42], R76 ;  /* 0x0000004c2a007386 */ /* 0x008fe8000010e900 */
[----:B----4-:R0:W-:Y:S04]  /*7f10*/  STG.E.SYS [R54], R64 ;  /* 0x0000004036007386 */ /* 0x0101e8000010e900 */
[----:B------:R-:W3:Y:S04]  /*7f20*/  LDG.E.SYS R65, [R56] ;  /* 0x0000000038417381 */ /* 0x000ee800001ee900 */
[----:B------:R-:W4:Y:S01]  /*7f30*/  LDG.E.SYS R62, [R44] ;  /* 0x000000002c3e7381 */ /* 0x000f2200001ee900 */
[----:B--2---:R-:W-:-:S04]  /*7f40*/  IMAD R58, R68, R61, R66 ;  /* 0x0000003d443a7224 */ /* 0x004fc800078e0242 */
[----:B------:R-:W-:Y:S01]  /*7f50*/  IMAD.WIDE R58, R58, R5, c[0x0][0x168] ;  /* 0x00005a003a3a7625 */ /* 0x000fe200078e0205 */
[----:B------:R-:W-:Y:S01]  /*7f60*/  IADD3 R61, R53, 0x6, RZ ;  /* 0x00000006353d7810 */ /* 0x000fe20007ffe0ff */
[----:B---3--:R-:W-:Y:S04]  /*7f70*/  STG.E.SYS [R44], R65 ;  /* 0x000000412c007386 */ /* 0x008fe8000010e900 */
[----:B----4-:R1:W-:Y:S04]  /*7f80*/  STG.E.SYS [R56], R62 ;  /* 0x0000003e38007386 */ /* 0x0103e8000010e900 */
[----:B------:R-:W2:Y:S04]  /*7f90*/  LDG.E.SYS R60, [R58] ;  /* 0x000000003a3c7381 */ /* 0x000ea800001ee900 */
[----:B------:R-:W3:Y:S01]  /*7fa0*/  LDG.E.SYS R4, [R46] ;  /* 0x000000002e047381 */ /* 0x000ee200001ee900 */
[----:B0-----:R-:W-:-:S04]  /*7fb0*/  IMAD R54, R68, R61, R66 ;  /* 0x0000003d44367224 */ /* 0x001fc800078e0242 */
[----:B------:R-:W-:Y:S01]  /*7fc0*/  IMAD.WIDE R54, R54, R5, c[0x0][0x168] ;  /* 0x00005a0036367625 */ /* 0x000fe200078e0205 */
[----:B------:R-:W-:Y:S01]  /*7fd0*/  IADD3 R61, R53, 0x7, RZ ;  /* 0x00000007353d7810 */ /* 0x000fe20007ffe0ff */
        /* <DEDUP_REMOVED lines=11> */
[----:B0-----:R-:W-:-:S02]  /*8090*/  IMAD R58, R68, R61, R66 ;  /* 0x0000003d443a7224 */ /* 0x001fc400078e0242 */
[--C-:B------:R-:W-:Y:S02]  /*80a0*/  IMAD R60, R68, 0x1c, R66.reuse ;  /* 0x0000001c443c7824 */ /* 0x100fe400078e0242 */
[-C--:B------:R-:W-:Y:S02]  /*80b0*/  IMAD.WIDE R58, R58, R5.reuse, c[0x0][0x168] ;  /* 0x00005a003a3a7625 */ /* 0x080fe400078e0205 */
[----:B------:R-:W-:Y:S01]  /*80c0*/  IMAD.WIDE R60, R60, R5, c[0x0][0x168] ;  /* 0x00005a003c3c7625 */ /* 0x000fe200078e0205 */
[----:B------:R-:W-:Y:S01]  /*80d0*/  IADD3 R53, R53, 0x9, RZ ;  /* 0x0000000935357810 */ /* 0x000fe20007ffe0ff */
[----:B---3--:R0:W-:Y:S04]  /*80e0*/  STG.E.SYS [R50], R64 ;  /* 0x0000004032007386 */ /* 0x0081e8000010e900 */
[----:B----4-:R3:W-:Y:S04]  /*80f0*/  STG.E.SYS [R56], R65 ;  /* 0x0000004138007386 */ /* 0x0107e8000010e900 */
[----:B-1----:R-:W4:Y:S04]  /*8100*/  LDG.E.SYS R77, [R58] ;  /* 0x000000003a4d7381 */ /* 0x002f2800001ee900 */
[----:B------:R-:W3:Y:S01]  /*8110*/  LDG.E.SYS R4, [R60] ;  /* 0x000000003c047381 */ /* 0x000ee200001ee900 */
[----:B--2---:R-:W-:-:S02]  /*8120*/  IMAD R54, R68, R53, R66 ;  /* 0x0000003544367224 */ /* 0x004fc400078e0242 */
[----:B------:R-:W-:Y:S02]  /*8130*/  IMAD R62, R68, 0x1d, R66 ;  /* 0x0000001d443e7824 */ /* 0x000fe400078e0242 */
[-C--:B------:R-:W-:Y:S02]  /*8140*/  IMAD.WIDE R54, R54, R5.reuse, c[0x0][0x168] ;  /* 0x00005a0036367625 */ /* 0x080fe400078e0205 */
[----:B------:R-:W-:Y:S02]  /*8150*/  IMAD.WIDE R62, R62, R5, c[0x0][0x168] ;  /* 0x00005a003e3e7625 */ /* 0x000fe400078e0205 */
[----:B------:R-:W-:-:S05]  /*8160*/  IMAD R3, R3, 0xb, RZ ;  /* 0x0000000b03037824 */ /* 0x000fca00078e02ff */
[----:B------:R-:W-:-:S08]  /*8170*/  LEA R3, R3, R1, 0x2 ;  /* 0x0000000103037211 */ /* 0x000fd000078e10ff */
[----:B------:R1:W-:Y:S04]  /*8180*/  STL [R3], R52 ;  /* 0x0000003403007387 */ /* 0x0003e80000100800 */
[----:B0-----:R1:W5:Y:S04]  /*8190*/  LDL R64, [R1+0x84] ;  /* 0x0000840001407983 */ /* 0x0013680000100800 */
[----:B----4-:R1:W-:Y:S04]  /*81a0*/  STG.E.SYS [R60], R77 ;  /* 0x0000004d3c007386 */ /* 0x0103e8000010e900 */
[----:B---3--:R1:W-:Y:S04]  /*81b0*/  STG.E.SYS [R58], R4 ;  /* 0x000000043a007386 */ /* 0x0083e8000010e900 */
[----:B------:R-:W2:Y:S04]  /*81c0*/  LDG.E.SYS R76, [R54] ;  /* 0x00000000364c7381 */ /* 0x000ea800001ee900 */
[----:B------:R-:W3:Y:S04]  /*81d0*/  LDG.E.SYS R53, [R62] ;  /* 0x000000003e357381 */ /* 0x000ee800001ee900 */
[----:B------:R1:W-:Y:S04]  /*81e0*/  STL [R1+0x58], R2 ;  /* 0x0000580201007387 */ /* 0x0003e80000100800 */
[----:B--2---:R1:W-:Y:S04]  /*81f0*/  STG.E.SYS [R62], R76 ;  /* 0x0000004c3e007386 */ /* 0x0043e8000010e900 */
[----:B---3--:R1:W-:Y:S02]  /*8200*/  STG.E.SYS [R54], R53 ;  /* 0x0000003536007386 */ /* 0x0083e4000010e900 */
.L_x_342:
[----:B-1----:R-:W-:Y:S05]  /*8210*/  BSYNC B0 ;  /* 0x0000000000007941 */ /* 0x002fea0003800000 */
.L_x_341:
[----:B------:R-:W2:Y:S04]  /*8220*/  LDL R84, [R1+0xb0] ;  /* 0x0000b00001547983 */ /* 0x000ea80000100800 */
[----:B------:R-:W3:Y:S04]  /*8230*/  LDL R3, [R1+0xdc] ;  /* 0x0000dc0001037983 */ /* 0x000ee80000100800 */
        /* <DEDUP_REMOVED lines=8> */
[----:B------:R-:W-:Y:S02]  /*82c0*/  IMAD R62, R68, 0x24, R66 ;  /* 0x00000024443e7824 */ /* 0x000fe400078e0242 */
[-C--:B------:R-:W-:Y:S02]  /*82d0*/  IMAD.WIDE R56, R56, R5.reuse, c[0x0][0x168] ;  /* 0x00005a0038387625 */ /* 0x080fe400078e0205 */
[-C--:B------:R-:W-:Y:S02]  /*82e0*/  IMAD.WIDE R58, R58, R5.reuse, c[0x0][0x168] ;  /* 0x00005a003a3a7625 */ /* 0x080fe400078e0205 */
[-C--:B------:R-:W-:Y:S02]  /*82f0*/  IMAD.WIDE R60, R60, R5.reuse, c[0x0][0x168] ;  /* 0x00005a003c3c7625 */ /* 0x080fe400078e0205 */
[----:B------:R-:W-:Y:S01]  /*8300*/  IMAD.WIDE R62, R62, R5, c[0x0][0x168] ;  /* 0x00005a003e3e7625 */ /* 0x000fe200078e0205 */
[----:B--2--5:R-:W-:-:S04]  /*8310*/  FSETP.GE.FTZ.AND P0, PT, R84, R64, PT ;  /* 0x000000405400720b */ /* 0x024fc80003f16000 */
[----:B------:R-:W-:-:S04]  /*8320*/  FSEL R2, R64, R84, !P0 ;  /* 0x0000005440027208 */ /* 0x000fc80004000000 */
[----:B---3--:R-:W-:-:S04]  /*8330*/  FSETP.GE.FTZ.AND P1, PT, R3, R2, PT ;  /* 0x000000020300720b */ /* 0x008fc80003f36000 */
[----:B------:R-:W-:-:S04]  /*8340*/  FSEL R2, R2, R3, !P1 ;  /* 0x0000000302027208 */ /* 0x000fc80004800000 */
[----:B----4-:R-:W-:-:S04]  /*8350*/  FSETP.GE.FTZ.AND P2, PT, R4, R2, PT ;  /* 0x000000020400720b */ /* 0x010fc80003f56000 */
[----:B------:R-:W-:Y:S01]  /*8360*/  FSEL R2, R2, R4, !P2 ;  /* 0x0000000402027208 */ /* 0x000fe20005000000 */
[----:B------:R-:W-:-:S03]  /*8370*/  IMAD R4, R68, 0x1e, R66 ;  /* 0x0000001e44047824 */ /* 0x000fc600078e0242 */
[----:B------:R-:W-:-:S04]  /*8380*/  FSETP.GE.FTZ.AND P3, PT, R52, R2, PT ;  /* 0x000000023400720b */ /* 0x000fc80003f76000 */
[----:B------:R-:W-:Y:S02]  /*8390*/  FSEL R52, R2, R52, !P3 ;  /* 0x0000003402347208 */ /* 0x000fe40005800000 */
[----:B------:R-:W-:Y:S02]  /*83a0*/  SEL R2, R5, 0x3, P0 ;  /* 0x0000000305027807 */ /* 0x000fe40000000000 */
[----:B------:R-:W-:Y:S02]  /*83b0*/  FSETP.GE.FTZ.AND P0, PT, R53, R52, PT ;  /* 0x000000343500720b */ /* 0x000fe40003f16000 */
[----:B------:R-:W-:Y:S02]  /*83c0*/  SEL R2, R2, 0x5, !P1 ;  /* 0x0000000502027807 */ /* 0x000fe40004800000 */
[----:B------:R-:W-:Y:S02]  /*83d0*/  FSEL R52, R52, R53, !P0 ;  /* 0x0000003534347208 */ /* 0x000fe40004000000 */
[----:B------:R-:W-:-:S02]  /*83e0*/  SEL R2, R2, 0x6, !P2 ;  /* 0x0000000602027807 */ /* 0x000fc40005000000 */
[----:B------:R-:W-:Y:S02]  /*83f0*/  FSETP.GE.FTZ.AND P1, PT, R54, R52, PT ;  /* 0x000000343600720b */ /* 0x000fe40003f36000 */
[----:B------:R-:W-:Y:S02]  /*8400*/  SEL R3, R2, 0x7, !P3 ;  /* 0x0000000702037807 */ /* 0x000fe40005800000 */
[----:B------:R-:W-:Y:S01]  /*8410*/  FSEL R2, R52, R54, !P1 ;  /* 0x0000003634027208 */ /* 0x000fe20004800000 */
[----:B------:R-:W-:Y:S01]  /*8420*/  IMAD R54, R68, 0x1f, R66 ;  /* 0x0000001f44367824 */ /* 0x000fe200078e0242 */
[----:B------:R-:W-:Y:S01]  /*8430*/  SEL R3, R3, 0x8, !P0 ;  /* 0x0000000803037807 */ /* 0x000fe20004000000 */
[-C--:B------:R-:W-:Y:S02]  /*8440*/  IMAD.WIDE R52, R4, R5.reuse, c[0x0][0x168] ;  /* 0x00005a0004347625 */ /* 0x080fe400078e0205 */
[----:B------:R-:W-:Y:S01]  /*8450*/  IMAD.WIDE R54, R54, R5, c[0x0][0x168] ;  /* 0x00005a0036367625 */ /* 0x000fe200078e0205 */
[----:B------:R-:W-:-:S04]  /*8460*/  SEL R3, R3, 0x9, !P1 ;  /* 0x0000000903037807 */ /* 0x000fc80004800000 */
        /* <DEDUP_REMOVED lines=11> */
[----:B---3--:R0:W-:Y:S04]  /*8520*/  STG.E.SYS [R52], R83 ;  /* 0x0000005334007386 */ /* 0x0081e8000010e900 */
[----:B--2---:R1:W-:Y:S04]  /*8530*/  STG.E.SYS [R76], R82 ;  /* 0x000000524c007386 */ /* 0x0043e8000010e900 */
        /* <DEDUP_REMOVED lines=9> */
[----:B-1----:R-:W-:-:S02]  /*85d0*/  IMAD R76, R68, R83, R66 ;  /* 0x00000053444c7224 */ /* 0x002fc400078e0242 */
[--C-:B------:R-:W-:Y:S02]  /*85e0*/  IMAD R82, R68, 0x21, R66.reuse ;  /* 0x0000002144527824 */ /* 0x100fe400078e0242 */
[-C--:B------:R-:W-:Y:S02]  /*85f0*/  IMAD.WIDE R76, R76, R5.reuse, c[0x0][0x168] ;  /* 0x00005a004c4c7625 */ /* 0x080fe400078e0205 */
[----:B------:R-:W-:Y:S01]  /*8600*/  IMAD.WIDE R82, R82, R5, c[0x0][0x168] ;  /* 0x00005a0052527625 */ /* 0x000fe200078e0205 */
[----:B0-----:R-:W-:Y:S01]  /*8610*/  IADD3 R79, R65, 0x4, RZ ;  /* 0x00000004414f7810 */ /* 0x001fe20007ffe0ff */
[----:B--2---:R-:W-:Y:S04]  /*8620*/  STG.E.SYS [R56], R86 ;  /* 0x0000005638007386 */ /* 0x004fe8000010e900 */
[----:B---3--:R0:W-:Y:S04]  /*8630*/  STG.E.SYS [R80], R85 ;  /* 0x0000005550007386 */ /* 0x0081e8000010e900 */
        /* <DEDUP_REMOVED lines=23> */
[----:B0-----:R-:W-:-:S02]  /*87b0*/  IMAD R78, R68, R83, R66 ;  /* 0x00000053444e7224 */ /* 0x001fc400078e0242 */
[--C-:B------:R-:W-:Y:S02]  /*87c0*/  IMAD R82, R68, 0x25, R66.reuse ;  /* 0x0000002544527824 */ /* 0x100fe400078e0242 */
[-C--:B------:R-:W-:Y:S02]  /*87d0*/  IMAD.WIDE R78, R78, R5.reuse, c[0x0][0x168] ;  /* 0x00005a004e4e7625 */ /* 0x080fe400078e0205 */
[----:B------:R-:W-:Y:S01]  /*87e0*/  IMAD.WIDE R82, R82, R5, c[0x0][0x168] ;  /* 0x00005a0052527625 */ /* 0x000fe200078e0205 */
[----:B--2---:R-:W-:Y:S04]  /*87f0*/  STG.E.SYS [R62], R84 ;  /* 0x000000543e007386 */ /* 0x004fe8000010e900 */
[----:B---3--:R0:W-:Y:S04]  /*8800*/  STG.E.SYS [R76], R89 ;  /* 0x000000594c007386 */ /* 0x0081e8000010e900 */
[----:B------:R-:W2:Y:S04]  /*8810*/  LDG.E.SYS R91, [R78] ;  /* 0x000000004e5b7381 */ /* 0x000ea800001ee900 */
[----:B------:R-:W3:Y:S01]  /*8820*/  LDG.E.SYS R4, [R82] ;  /* 0x0000000052047381 */ /* 0x000ee200001ee900 */
[----:B-1----:R-:W-:Y:S01]  /*8830*/  IADD3 R81, R65, 0x8, RZ ;  /* 0x0000000841517810 */ /* 0x002fe20007ffe0ff */
[----:B------:R-:W-:-:S04]  /*8840*/  IMAD R86, R68, 0x26, R66 ;  /* 0x0000002644567824 */ /* 0x000fc800078e0242 */
[--C-:B------:R-:W-:Y:S02]  /*8850*/  IMAD R80, R68, R81, R66.reuse ;  /* 0x0000005144507224 */ /* 0x100fe400078e0242 */
[-C--:B------:R-:W-:Y:S02]  /*8860*/  IMAD.WIDE R86, R86, R5.reuse, c[0x0][0x168] ;  /* 0x00005a0056567625 */ /* 0x080fe400078e0205 */
[----:B------:R-:W-:Y:S01]  /*8870*/  IMAD.WIDE R80, R80, R5, c[0x0][0x168] ;  /* 0x00005a0050507625 */ /* 0x000fe200078e0205 */
[----:B------:R-:W-:Y:S01]  /*8880*/  IADD3 R65, R65, 0x9, RZ ;  /* 0x0000000941417810 */ /* 0x000fe20007ffe0ff */
[----:B--2---:R1:W-:Y:S04]  /*8890*/  STG.E.SYS [R82], R91 ;  /* 0x0000005b52007386 */ /* 0x0043e8000010e900 */
[----:B---3--:R2:W-:Y:S04]  /*88a0*/  STG.E.SYS [R78], R4 ;  /* 0x000000044e007386 */ /* 0x0085e8000010e900 */
[----:B------:R-:W3:Y:S04]  /*88b0*/  LDG.E.SYS R92, [R80] ;  /* 0x00000000505c7381 */ /* 0x000ee800001ee900 */
[----:B------:R-:W4:Y:S01]  /*88c0*/  LDG.E.SYS R85, [R86] ;  /* 0x0000000056557381 */ /* 0x000f2200001ee900 */
[----:B0-----:R-:W-:-:S02]  /*88d0*/  IMAD R76, R68, R65, R66 ;  /* 0x00000041444c7224 */ /* 0x001fc400078e0242 */
[----:B------:R-:W-:Y:S02]  /*88e0*/  IMAD R88, R68, 0x27, R66 ;  /* 0x0000002744587824 */ /* 0x000fe400078e0242 */
[-C--:B------:R-:W-:Y:S02]  /*88f0*/  IMAD.WIDE R76, R76, R5.reuse, c[0x0][0x168] ;  /* 0x00005a004c4c7625 */ /* 0x080fe400078e0205 */
        /* <DEDUP_REMOVED lines=12> */
.L_x_344:
[----:B--2---:R-:W-:Y:S05]  /*89c0*/  BSYNC B0 ;  /* 0x0000000000007941 */ /* 0x004fea0003800000 */
.L_x_343:
[----:B------:R-:W2:Y:S04]  /*89d0*/  LDL R92, [R1+0xdc] ;  /* 0x0000dc00015c7983 */ /* 0x000ea80000100800 */
[----:B------:R-:W3:Y:S04]  /*89e0*/  LDL R3, [R1+0x108] ;  /* 0x0001080001037983 */ /* 0x000ee80000100800 */
        /* <DEDUP_REMOVED lines=17> */
[----:B------:R-:W-:Y:S02]  /*8b00*/  FSEL R4, R2, R4, !P2 ;  /* 0x0000000402047208 */ /* 0x000fe40005000000 */
[----:B------:R-:W-:Y:S02]  /*8b10*/  SEL R2, R5, 0x5, !P0 ;  /* 0x0000000505027807 */ /* 0x000fe40004000000 */
        /* <DEDUP_REMOVED lines=35> */
[----:B--2---:R-:W-:Y:S04]  /*8d50*/  STG.E.SYS [R78], R96 ;  /* 0x000000604e007386 */ /* 0x004fe8000010e900 */
[----:B---3--:R1:W-:Y:S04]  /*8d60*/  STG.E.SYS [R90], R92 ;  /* 0x0000005c5a007386 */ /* 0x0083e8000010e900 */
[----:B------:R-:W2:Y:S04]  /*8d70*/  LDG.E.SYS R97, [R86] ;  /* 0x0000000056617381 */ /* 0x000ea800001ee900 */
[----:B------:R-:W3:Y:S01]  /*8d80*/  LDG.E.SYS R4, [R80] ;  /* 0x0000000050047381 */ /* 0x000ee200001ee900 */
[----:B0-----:R-:W-:-:S02]  /*8d90*/  IMAD R88, R68, R93, R66 ;  /* 0x0000005d44587224 */ /* 0x001fc400078e0242 */
[--C-:B------:R-:W-:Y:S02]  /*8da0*/  IMAD R94, R68, 0x2c, R66.reuse ;  /* 0x0000002c445e7824 */ /* 0x100fe400078e0242 */
[-C--:B------:R-:W-:Y:S02]  /*8db0*/  IMAD.WIDE R88, R88, R5.reuse, c[0x0][0x168] ;  /* 0x00005a0058587625 */ /* 0x080fe400078e0205 */
[----:B------:R-:W-:Y:S01]  /*8dc0*/  IMAD.WIDE R94, R94, R5, c[0x0][0x168] ;  /* 0x00005a005e5e7625 */ /* 0x000fe200078e0205 */
[----:B-1----:R-:W-:Y:S01]  /*8dd0*/  IADD3 R91, R85, 0x5, RZ ;  /* 0x00000005555b7810 */ /* 0x002fe20007ffe0ff */
[----:B--2---:R-:W-:Y:S04]  /*8de0*/  STG.E.SYS [R80], R97 ;  /* 0x0000006150007386 */ /* 0x004fe8000010e900 */
[----:B---3--:R0:W-:Y:S04]  /*8df0*/  STG.E.SYS [R86], R4 ;  /* 0x0000000456007386 */ /* 0x0081e8000010e900 */
[----:B------:R-:W2:Y:S04]  /*8e00*/  LDG.E.SYS R96, [R88] ;  /* 0x0000000058607381 */ /* 0x000ea800001ee900 */
[----:B------:R-:W3:Y:S01]  /*8e10*/  LDG.E.SYS R90, [R94] ;  /* 0x000000005e5a7381 */ /* 0x000ee200001ee900 */
[----:B------:R-:W-:-:S04]  /*8e20*/  IMAD R91, R68, R91, R66 ;  /* 0x0000005b445b7224 */ /* 0x000fc800078e0242 */
        /* <DEDUP_REMOVED lines=10> */
[----:B--2---:R0:W-:Y:S04]  /*8ed0*/  STG.E.SYS [R82], R100 ;  /* 0x0000006452007386 */ /* 0x0041e8000010e900 */
[----:B---3--:R2:W-:Y:S04]  /*8ee0*/  STG.E.SYS [R92], R101 ;  /* 0x000000655c007386 */ /* 0x0085e8000010e900 */
[----:B------:R-:W3:Y:S04]  /*8ef0*/  LDG.E.SYS R103, [R86] ;  /* 0x0000000056677381 */ /* 0x000ee800001ee900 */
[----:B------:R-:W4:Y:S01]  /*8f00*/  LDG.E.SYS R4, [R98] ;  /* 0x0000000062047381 */ /* 0x000f2200001ee900 */
[----:B-1----:R-:W-:Y:S01]  /*8f10*/  IADD3 R89, R85, 0x7, RZ ;  /* 0x0000000755597810 */ /* 0x002fe20007ffe0ff */
[----:B------:R-:W-:-:S04]  /*8f20*/  IMAD R90, R68, 0x2f, R66 ;  /* 0x0000002f445a7824 */ /* 0x000fc800078e0242 */
[--C-:B------:R-:W-:Y:S02]  /*8f30*/  IMAD R88, R68, R89, R66.reuse ;  /* 0x0000005944587224 */ /* 0x100fe400078e0242 */
[-C--:B------:R-:W-:Y:S02]  /*8f40*/  IMAD.WIDE R90, R90, R5.reuse, c[0x0][0x168] ;  /* 0x00005a005a5a7625 */ /* 0x080fe400078e0205 */
[----:B------:R-:W-:Y:S01]  /*8f50*/  IMAD.WIDE R88, R88, R5, c[0x0][0x168] ;  /* 0x00005a0058587625 */ /* 0x000fe200078e0205 */
[----:B------:R-:W-:Y:S01]  /*8f60*/  IADD3 R95, R85, 0x8, RZ ;  /* 0x00000008555f7810 */ /* 0x000fe20007ffe0ff */
[----:B---3--:R-:W-:Y:S04]  /*8f70*/  STG.E.SYS [R98], R103 ;  /* 0x0000006762007386 */ /* 0x008fe8000010e900 */
[----:B----4-:R1:W-:Y:S04]  /*8f80*/  STG.E.SYS [R86], R4 ;  /* 0x0000000456007386 */ /* 0x0103e8000010e900 */
[----:B0-----:R-:W3:Y:S04]  /*8f90*/  LDG.E.SYS R100, [R88] ;  /* 0x0000000058647381 */ /* 0x001ee800001ee900 */
[----:B--2---:R-:W2:Y:S01]  /*8fa0*/  LDG.E.SYS R93, [R90] ;  /* 0x000000005a5d7381 */ /* 0x004ea200001ee900 */
[----:B------:R-:W-:-:S02]  /*8fb0*/  IMAD R95, R68, R95, R66 ;  /* 0x0000005f445f7224 */ /* 0x000fc400078e0242 */
[--C-:B------:R-:W-:Y:S02]  /*8fc0*/  IMAD R96, R68, 0x30, R66.reuse ;  /* 0x0000003044607824 */ /* 0x100fe400078e0242 */
[-C--:B------:R-:W-:Y:S02]  /*8fd0*/  IMAD.WIDE R94, R95, R5.reuse, c[0x0][0x168] ;  /* 0x00005a005f5e7625 */ /* 0x080fe400078e0205 */
[----:B------:R-:W-:Y:S01]  /*8fe0*/  IMAD.WIDE R96, R96, R5, c[0x0][0x168] ;  /* 0x00005a0060607625 */ /* 0x000fe200078e0205 */
[----:B------:R-:W-:Y:S01]  /*8ff0*/  IADD3 R85, R85, 0x9, RZ ;  /* 0x0000000955557810 */ /* 0x000fe20007ffe0ff */
[----:B---3--:R0:W-:Y:S04]  /*9000*/  STG.E.SYS [R90], R100 ;  /* 0x000000645a007386 */ /* 0x0081e8000010e900 */
[----:B--2---:R2:W-:Y:S04]  /*9010*/  STG.E.SYS [R88], R93 ;  /* 0x0000005d58007386 */ /* 0x0045e8000010e900 */
[----:B------:R-:W3:Y:S04]  /*9020*/  LDG.E.SYS R101, [R94] ;  /* 0x000000005e657381 */ /* 0x000ee800001ee900 */
[----:B-1----:R-:W4:Y:S01]  /*9030*/  LDG.E.SYS R4, [R96] ;  /* 0x0000000060047381 */ /* 0x002f2200001ee900 */
        /* <DEDUP_REMOVED lines=10> */
[----:B0-----:R-:W3:Y:S04]  /*90e0*/  LDG.E.SYS R91, [R86] ;  /* 0x00000000565b7381 */ /* 0x001ee800001ee900 */
[----:B------:R-:W4:Y:S04]  /*90f0*/  LDG.E.SYS R85, [R98] ;  /* 0x0000000062557381 */ /* 0x000f2800001ee900 */
[----:B------:R2:W-:Y:S04]  /*9100*/  STL [R1+0xb0], R2 ;  /* 0x0000b00201007387 */ /* 0x0005e80000100800 */
[----:B---3--:R2:W-:Y:S04]  /*9110*/  STG.E.SYS [R98], R91 ;  /* 0x0000005b62007386 */ /* 0x0085e8000010e900 */
[----:B----4-:R2:W-:Y:S02]  /*9120*/  STG.E.SYS [R86], R85 ;  /* 0x0000005556007386 */ /* 0x0105e4000010e900 */
.L_x_346:
[----:B--2---:R-:W-:Y:S05]  /*9130*/  BSYNC B0 ;  /* 0x0000000000007941 */ /* 0x004fea0003800000 */
.L_x_345:
[----:B------:R-:W2:Y:S04]  /*9140*/  LDL R98, [R1+0x108] ;  /* 0x0001080001627983 */ /* 0x000ea80000100800 */
[----:B------:R-:W3:Y:S04]  /*9150*/  LDL R3, [R1+0x134] ;  /* 0x0001340001037983 */ /* 0x000ee80000100800 */
[----:B------:R-:W4:Y:S04]  /*9160*/  LDL R4, [R1+0x160] ;  /* 0x0001600001047983 */ /* 0x000f280000100800 */
[----:B------:R-:W4:Y:S01]  /*9170*/  LDL R84, [R1+0x18c] ;  /* 0x00018c0001547983 */ /* 0x000f220000100800 */
[C-C-:B------:R-:W-:Y:S01]  /*9180*/  IMAD R87, R68.reuse, 0x32, R66.reuse ;  /* 0x0000003244577824 */ /* 0x140fe200078e0242 */
[----:B------:R-:W-:Y:S01]  /*9190*/  BSSY B0, `(.L_x_347) ;  /* 0x000006e000007945 */ /* 0x000fe20003800000 */
[----:B------:R-:W-:-:S02]  /*91a0*/  IMAD R86, R68, 0x33, R66 ;  /* 0x0000003344567824 */ /* 0x000fc400078e0242 */
[C-C-:B------:R-:W-:Y:S02]  /*91b0*/  IMAD R88, R68.reuse, 0x34, R66.reuse ;  /* 0x0000003444587824 */ /* 0x140fe400078e0242 */
[----:B------:R-:W-:Y:S02]  /*91c0*/  IMAD R90, R68, 0x35, R66 ;  /* 0x00000035445a7824 */ /* 0x000fe400078e0242 */
        /* <DEDUP_REMOVED lines=13> */
[----:B------:R-:W-:Y:S01]  /*92a0*/  FSEL R2, R3, R84, !P0 ;  /* 0x0000005403027208 */ /* 0x000fe20004000000 */
[-C--:B------:R-:W-:Y:S01]  /*92b0*/  IMAD.WIDE R84, R87, R5.reuse, c[0x0][0x168] ;  /* 0x00005a0057547625 */ /* 0x080fe200078e0205 */
[----:B------:R-:W-:Y:S01]  /*92c0*/  SEL R3, R4, 0x9, !P0 ;  /* 0x0000000904037807 */ /* 0x000fe20004000000 */
[----:B------:R-:W-:-:S03]  /*92d0*/  IMAD.WIDE R86, R86, R5, c[0x0][0x168] ;  /* 0x00005a0056567625 */ /* 0x000fc600078e0205 */
        /* <DEDUP_REMOVED lines=42> */
[----:B--2---:R1:W-:Y:S04]  /*9580*/  STG.E.SYS [R94], R107 ;  /* 0x0000006b5e007386 */ /* 0x0043e8000010e900 */
[----:B---3--:R2:W-:Y:S05]  /*9590*/  STG.E.SYS [R100], R106 ;  /* 0x0000006a64007386 */ /* 0x0085ea000010e900 */
[----:B------:R-:W3:Y:S04]  /*95a0*/  LDG.E.SYS R109, [R102] ;  /* 0x00000000666d7381 */ /* 0x000ee800001ee900 */
[----:B0-----:R-:W4:Y:S01]  /*95b0*/  LDG.E.SYS R4, [R96] ;  /* 0x0000000060047381 */ /* 0x001f2200001ee900 */
[----:B------:R-:W-:Y:S01]  /*95c0*/  IADD3 R99, R93, 0x6, RZ ;  /* 0x000000065d637810 */ /* 0x000fe20007ffe0ff */
[----:B------:R-:W-:-:S04]  /*95d0*/  IMAD R98, R68, 0x38, R66 ;  /* 0x0000003844627824 */ /* 0x000fc800078e0242 */
[----:B------:R-:W-:-:S04]  /*95e0*/  IMAD R99, R68, R99, R66 ;  /* 0x0000006344637224 */ /* 0x000fc800078e0242 */
[-C--:B------:R-:W-:Y:S02]  /*95f0*/  IMAD.WIDE R104, R99, R5.reuse, c[0x0][0x168] ;  /* 0x00005a0063687625 */ /* 0x080fe400078e0205 */
[----:B------:R-:W-:Y:S01]  /*9600*/  IMAD.WIDE R98, R98, R5, c[0x0][0x168] ;  /* 0x00005a0062627625 */ /* 0x000fe200078e0205 */
[----:B---3--:R0:W-:Y:S04]  /*9610*/  STG.E.SYS [R96], R109 ;  /* 0x0000006d60007386 */ /* 0x0081e8000010e900 */
[----:B----4-:R3:W-:Y:S04]  /*9620*/  STG.E.SYS [R102], R4 ;  /* 0x0000000466007386 */ /* 0x0107e8000010e900 */
[----:B-1----:R-:W4:Y:S04]  /*9630*/  LDG.E.SYS R107, [R104] ;  /* 0x00000000686b7381 */ /* 0x002f2800001ee900 */
[----:B--2---:R-:W2:Y:S01]  /*9640*/  LDG.E.SYS R106, [R98] ;  /* 0x00000000626a7381 */ /* 0x004ea200001ee900 */
[----:B------:R-:W-:Y:S01]  /*9650*/  IADD3 R95, R93, 0x7, RZ ;  /* 0x000000075d5f7810 */ /* 0x000fe20007ffe0ff */
[----:B------:R-:W-:-:S04]  /*9660*/  IMAD R94, R68, 0x39, R66 ;  /* 0x00000039445e7824 */ /* 0x000fc800078e0242 */
[----:B------:R-:W-:-:S04]  /*9670*/  IMAD R95, R68, R95, R66 ;  /* 0x0000005f445f7224 */ /* 0x000fc800078e0242 */
[-C--:B------:R-:W-:Y:S02]  /*9680*/  IMAD.WIDE R100, R95, R5.reuse, c[0x0][0x168] ;  /* 0x00005a005f647625 */ /* 0x080fe400078e0205 */
[----:B------:R-:W-:Y:S01]  /*9690*/  IMAD.WIDE R94, R94, R5, c[0x0][0x168] ;  /* 0x00005a005e5e7625 */ /* 0x000fe200078e0205 */
[----:B----4-:R1:W-:Y:S04]  /*96a0*/  STG.E.SYS [R98], R107 ;  /* 0x0000006b62007386 */ /* 0x0103e8000010e900 */
[----:B--2---:R2:W-:Y:S04]  /*96b0*/  STG.E.SYS [R104], R106 ;  /* 0x0000006a68007386 */ /* 0x0045e8000010e900 */
[----:B------:R-:W4:Y:S04]  /*96c0*/  LDG.E.SYS R108, [R100] ;  /* 0x00000000646c7381 */ /* 0x000f2800001ee900 */
[----:B0-----:R-:W2:Y:S01]  /*96d0*/  LDG.E.SYS R109, [R94] ;  /* 0x000000005e6d7381 */ /* 0x001ea200001ee900 */
[----:B------:R-:W-:Y:S01]  /*96e0*/  IADD3 R97, R93, 0x8, RZ ;  /* 0x000000085d617810 */ /* 0x000fe20007ffe0ff */
[----:B------:R-:W-:-:S04]  /*96f0*/  IMAD R96, R68, 0x3a, R66 ;  /* 0x0000003a44607824 */ /* 0x000fc800078e0242 */
[--C-:B---3--:R-:W-:Y:S02]  /*9700*/  IMAD R102, R68, R97, R66.reuse ;  /* 0x0000006144667224 */ /* 0x108fe400078e0242 */
[-C--:B------:R-:W-:Y:S02]  /*9710*/  IMAD.WIDE R96, R96, R5.reuse, c[0x0][0x168] ;  /* 0x00005a0060607625 */ /* 0x080fe400078e0205 */
[----:B------:R-:W-:Y:S01]  /*9720*/  IMAD.WIDE R102, R102, R5, c[0x0][0x168] ;  /* 0x00005a0066667625 */ /* 0x000fe200078e0205 */
[----:B------:R-:W-:Y:S01]  /*9730*/  IADD3 R93, R93, 0x9, RZ ;  /* 0x000000095d5d7810 */ /* 0x000fe20007ffe0ff */
[----:B----4-:R0:W-:Y:S04]  /*9740*/  STG.E.SYS [R94], R108 ;  /* 0x0000006c5e007386 */ /* 0x0101e8000010e900 */
[----:B--2---:R2:W-:Y:S04]  /*9750*/  STG.E.SYS [R100], R109 ;  /* 0x0000006d64007386 */ /* 0x0045e8000010e900 */
[----:B-1----:R-:W3:Y:S04]  /*9760*/  LDG.E.SYS R99, [R102] ;  /* 0x0000000066637381 */ /* 0x002ee800001ee900 */
[----:B------:R-:W4:Y:S01]  /*9770*/  LDG.E.SYS R4, [R96] ;  /* 0x0000000060047381 */ /* 0x000f2200001ee900 */
        /* <DEDUP_REMOVED lines=15> */
.L_x_348:
[----:B--2---:R-:W-:Y:S05]  /*9870*/  BSYNC B0 ;  /* 0x0000000000007941 */ /* 0x004fea0003800000 */
.L_x_347:
[----:B------:R-:W2:Y:S04]  /*9880*/  LDL R99, [R1+0x134] ;  /* 0x0001340001637983 */ /* 0x000ea80000100800 */
[----:B------:R-:W3:Y:S04]  /*9890*/  LDL R4, [R1+0x160] ;  /* 0x0001600001047983 */ /* 0x000ee80000100800 */
[----:B------:R-:W4:Y:S01]  /*98a0*/  LDL R93, [R1+0x18c] ;  /* 0x00018c00015d7983 */ /* 0x000f220000100800 */
[----:B------:R-:W-:Y:S01]  /*98b0*/  MOV R3, 0x6 ;  /* 0x0000000600037802 */ /* 0x000fe20000000f00 */
[C-C-:B------:R-:W-:Y:S01]  /*98c0*/  IMAD R92, R68.reuse, 0x3c, R66.reuse ;  /* 0x0000003c445c7824 */ /* 0x140fe200078e0242 */
[----:B------:R-:W-:Y:S01]  /*98d0*/  BSSY B0, `(.L_x_349) ;  /* 0x000006b000007945 */ /* 0x000fe20003800000 */
[----:B------:R-:W-:-:S02]  /*98e0*/  IMAD R94, R68, 0x3d, R66 ;  /* 0x0000003d445e7824 */ /* 0x000fc400078e0242 */
[----:B------:R-:W-:Y:S02]  /*98f0*/  IMAD R96, R68, 0x3e, R66 ;  /* 0x0000003e44607824 */ /* 0x000fe400078e0242 */
[-C--:B------:R-:W-:Y:S02]  /*9900*/  IMAD.WIDE R94, R94, R5.reuse, c[0x0][0x168] ;  /* 0x00005a005e5e7625 */ /* 0x080fe400078e0205 */
[----:B------:R-:W-:Y:S01]  /*9910*/  IMAD.WIDE R96, R96, R5, c[0x0][0x168] ;  /* 0x00005a0060607625 */ /* 0x000fe200078e0205 */
[----:B--2--5:R-:W-:-:S04]  /*9920*/  FSETP.GE.FTZ.AND P0, PT, R99, R98, PT ;  /* 0x000000626300720b */ /* 0x024fc80003f16000 */
[----:B------:R-:W-:Y:S02]  /*9930*/  FSEL R2, R98, R99, !P0 ;  /* 0x0000006362027208 */ /* 0x000fe40004000000 */
[----:B------:R-:W-:Y:S02]  /*9940*/  SEL R3, R3, 0x7, !P0 ;  /* 0x0000000703037807 */ /* 0x000fe40004000000 */
[----:B---3--:R-:W-:-:S04]  /*9950*/  FSETP.GE.FTZ.AND P1, PT, R4, R2, PT ;  /* 0x000000020400720b */ /* 0x008fc80003f36000 */
[----:B------:R-:W-:Y:S02]  /*9960*/  FSEL R4, R2, R4, !P1 ;  /* 0x0000000402047208 */ /* 0x000fe40004800000 */
[----:B------:R-:W-:Y:S02]  /*9970*/  SEL R2, R3, 0x8, !P1 ;  /* 0x0000000803027807 */ /* 0x000fe40004800000 */
[----:B----4-:R-:W-:-:S04]  /*9980*/  FSETP.GE.FTZ.AND P0, PT, R93, R4, PT ;  /* 0x000000045d00720b */ /* 0x010fc80003f16000 */
[----:B------:R-:W-:Y:S02]  /*9990*/  SEL R2, R2, 0x9, !P0 ;  /* 0x0000000902027807 */ /* 0x000fe40004000000 */
[----:B------:R-:W-:Y:S01]  /*99a0*/  FSEL R3, R4, R93, !P0 ;  /* 0x0000005d04037208 */ /* 0x000fe20004000000 */
[----:B------:R-:W-:Y:S01]  /*99b0*/  IMAD.WIDE R92, R92, R5, c[0x0][0x168] ;  /* 0x00005a005c5c7625 */ /* 0x000fe200078e0205 */
[----:B------:R-:W-:Y:S02]  /*99c0*/  ISETP.NE.AND P0, PT, R2, 0x6, PT ;  /* 0x000000060200780c */ /* 0x000fe40003f05270 */
[----:B------:R-:W-:-:S10]  /*99d0*/  MOV R4, R99 ;  /* 0x0000006300047202 */ /* 0x000fd40000000f00 */
        /* <DEDUP_REMOVED lines=30> */
[C---:B------:R-:W-:Y:S01]  /*9bc0*/  LEA R106, R68.reuse, R66, 0x6 ;  /* 0x00000042446a7211 */ /* 0x040fe200078e30ff */
[----:B------:R-:W-:-:S04]  /*9bd0*/  IMAD R104, R68, R101, R66 ;  /* 0x0000006544687224 */ /* 0x000fc800078e0242 */
        /* <DEDUP_REMOVED lines=12> */
[----:B---3--:R-:W-:Y:S04]  /*9ca0*/  STG.E.SYS [R106], R116 ;  /* 0x000000746a007386 */ /* 0x008fe8000010e900 */
[----:B----4-:R0:W-:Y:S04]  /*9cb0*/  STG.E.SYS [R104], R115 ;  /* 0x0000007368007386 */ /* 0x0101e8000010e900 */
[----:B-1----:R-:W3:Y:S04]  /*9cc0*/  LDG.E.SYS R112, [R108] ;  /* 0x000000006c707381 */ /* 0x002ee800001ee900 */
[----:B------:R-:W4:Y:S01]  /*9cd0*/  LDG.E.SYS R113, [R110] ;  /* 0x000000006e717381 */ /* 0x000f2200001ee900 */
[----:B------:R-:W-:-:S02]  /*9ce0*/  IMAD R100, R68, R101, R66 ;  /* 0x0000006544647224 */ /* 0x000fc400078e0242 */
[--C-:B--2---:R-:W-:Y:S02]  /*9cf0*/  IMAD R102, R68, 0x42, R66.reuse ;  /* 0x0000004244667824 */ /* 0x104fe400078e0242 */
[-C--:B------:R-:W-:Y:S02]  /*9d00*/  IMAD.WIDE R100, R100, R5.reuse, c[0x0][0x168] ;  /* 0x00005a0064647625 */ /* 0x080fe400078e0205 */
[----:B------:R-:W-:Y:S01]  /*9d10*/  IMAD.WIDE R102, R102, R5, c[0x0][0x168] ;  /* 0x00005a0066667625 */ /* 0x000fe200078e0205 */
[----:B---3--:R-:W-:Y:S04]  /*9d20*/  STG.E.SYS [R110], R112 ;  /* 0x000000706e007386 */ /* 0x008fe8000010e900 */
[----:B----4-:R1:W-:Y:S04]  /*9d30*/  STG.E.SYS [R108], R113 ;  /* 0x000000716c007386 */ /* 0x0103e8000010e900 */
[----:B------:R-:W2:Y:S04]  /*9d40*/  LDG.E.SYS R4, [R100] ;  /* 0x0000000064047381 */ /* 0x000ea800001ee900 */
[----:B------:R-:W3:Y:S01]  /*9d50*/  LDG.E.SYS R114, [R102] ;  /* 0x0000000066727381 */ /* 0x000ee200001ee900 */
[----:B0-----:R-:W-:Y:S01]  /*9d60*/  IADD3 R105, R99, 0x7, RZ ;  /* 0x0000000763697810 */ /* 0x001fe20007ffe0ff */
[----:B------:R-:W-:-:S04]  /*9d70*/  IMAD R106, R68, 0x43, R66 ;  /* 0x00000043446a7824 */ /* 0x000fc800078e0242 */
[--C-:B------:R-:W-:Y:S02]  /*9d80*/  IMAD R104, R68, R105, R66.reuse ;  /* 0x0000006944687224 */ /* 0x100fe400078e0242 */
[-C--:B------:R-:W-:Y:S02]  /*9d90*/  IMAD.WIDE R106, R106, R5.reuse, c[0x0][0x168] ;  /* 0x00005a006a6a7625 */ /* 0x080fe400078e0205 */
[----:B------:R-:W-:Y:S01]  /*9da0*/  IMAD.WIDE R104, R104, R5, c[0x0][0x168] ;  /* 0x00005a0068687625 */ /* 0x000fe200078e0205 */
[----:B-1----:R-:W-:Y:S01]  /*9db0*/  IADD3 R109, R99, 0x8, RZ ;  /* 0x00000008636d7810 */ /* 0x002fe20007ffe0ff */
[----:B--2---:R-:W-:Y:S04]  /*9dc0*/  STG.E.SYS [R102], R4 ;  /* 0x0000000466007386 */ /* 0x004fe8000010e900 */
[----:B---3--:R0:W-:Y:S04]  /*9dd0*/  STG.E.SYS [R100], R114 ;  /* 0x0000007264007386 */ /* 0x0081e8000010e900 */
[----:B------:R-:W2:Y:S04]  /*9de0*/  LDG.E.SYS R112, [R104] ;  /* 0x0000000068707381 */ /* 0x000ea800001ee900 */
[----:B------:R-:W3:Y:S01]  /*9df0*/  LDG.E.SYS R113, [R106] ;  /* 0x000000006a717381 */ /* 0x000ee200001ee900 */
[----:B------:R-:W-:-:S02]  /*9e00*/  IMAD R108, R68, R109, R66 ;  /* 0x0000006d446c7224 */ /* 0x000fc400078e0242 */
[--C-:B------:R-:W-:Y:S02]  /*9e10*/  IMAD R110, R68, 0x44, R66.reuse ;  /* 0x00000044446e7824 */ /* 0x100fe400078e0242 */
[-C--:B------:R-:W-:Y:S02]  /*9e20*/  IMAD.WIDE R108, R108, R5.reuse, c[0x0][0x168] ;  /* 0x00005a006c6c7625 */ /* 0x080fe400078e0205 */
[----:B------:R-:W-:Y:S01]  /*9e30*/  IMAD.WIDE R110, R110, R5, c[0x0][0x168] ;  /* 0x00005a006e6e7625 */ /* 0x000fe200078e0205 */
[----:B------:R-:W-:Y:S01]  /*9e40*/  IADD3 R99, R99, 0x9, RZ ;  /* 0x0000000963637810 */ /* 0x000fe20007ffe0ff */
[----:B--2---:R1:W-:Y:S04]  /*9e50*/  STG.E.SYS [R106], R112 ;  /* 0x000000706a007386 */ /* 0x0043e8000010e900 */
[----:B---3--:R2:W-:Y:S04]  /*9e60*/  STG.E.SYS [R104], R113 ;  /* 0x0000007168007386 */ /* 0x0085e8000010e900 */
[----:B------:R-:W3:Y:S04]  /*9e70*/  LDG.E.SYS R115, [R108] ;  /* 0x000000006c737381 */ /* 0x000ee800001ee900 */
[----:B0-----:R-:W4:Y:S01]  /*9e80*/  LDG.E.SYS R114, [R110] ;  /* 0x000000006e727381 */ /* 0x001f2200001ee900 */
        /* <DEDUP_REMOVED lines=11> */
[----:B--2---:R-:W2:Y:S04]  /*9f40*/  LDG.E.SYS R105, [R102] ;  /* 0x0000000066697381 */ /* 0x004ea800001ee900 */
[----:B------:R0:W-:Y:S04]  /*9f50*/  STL [R1+0x108], R3 ;  /* 0x0001080301007387 */ /* 0x0001e80000100800 */
[----:B---3--:R0:W-:Y:S04]  /*9f60*/  STG.E.SYS [R102], R107 ;  /* 0x0000006b66007386 */ /* 0x0081e8000010e900 */
[----:B--2---:R0:W-:Y:S02]  /*9f70*/  STG.E.SYS [R100], R105 ;  /* 0x0000006964007386 */ /* 0x0041e4000010e900 */
.L_x_350:
[----:B0-----:R-:W-:Y:S05]  /*9f80*/  BSYNC B0 ;  /* 0x0000000000007941 */ /* 0x001fea0003800000 */
.L_x_349:
[----:B------:R-:W2:Y:S04]  /*9f90*/  LDL R115, [R1+0x160] ;  /* 0x0001600001737983 */ /* 0x000ea80000100800 */
[----:B------:R-:W3:Y:S01]  /*9fa0*/  LDL R99, [R1+0x18c] ;  /* 0x00018c0001637983 */ /* 0x000ee20000100800 */
[----:B------:R-:W-:Y:S01]  /*9fb0*/  MOV R3, 0x7 ;  /* 0x0000000700037802 */ /* 0x000fe20000000f00 */
[C-C-:B------:R-:W-:Y:S01]  /*9fc0*/  IMAD R98, R68.reuse, 0x46, R66.reuse ;  /* 0x0000004644627824 */ /* 0x140fe200078e0242 */
[----:B------:R-:W-:Y:S01]  /*9fd0*/  BSSY B0, `(.L_x_351) ;  /* 0x0000067000007945 */ /* 0x000fe20003800000 */
[----:B------:R-:W-:-:S04]  /*9fe0*/  IMAD R100, R68, 0x47, R66 ;  /* 0x0000004744647824 */ /* 0x000fc800078e0242 */
[----:B------:R-:W-:Y:S01]  /*9ff0*/  IMAD.WIDE R100, R100, R5, c[0x0][0x168] ;  /* 0x00005a0064647625 */ /* 0x000fe200078e0205 */
[----:B--2--5:R-:W-:-:S04]  /*a000*/  FSETP.GE.FTZ.AND P0, PT, R115, R4, PT ;  /* 0x000000047300720b */ /* 0x024fc80003f16000 */
[----:B------:R-:W-:Y:S02]  /*a010*/  FSEL R2, R4, R115, !P0 ;  /* 0x0000007304027208 */ /* 0x000fe40004000000 */
[----:B------:R-:W-:Y:S02]  /*a020*/  SEL R3, R3, 0x8, !P0 ;  /* 0x0000000803037807 */ /* 0x000fe40004000000 */
[----:B---3--:R-:W-:-:S04]  /*a030*/  FSETP.GE.FTZ.AND P0, PT, R99, R2, PT ;  /* 0x000000026300720b */ /* 0x008fc80003f16000 */
        /* <DEDUP_REMOVED lines=43> */
[----:B------:R-:W3:Y:S04]  /*a2f0*/  LDG.E.SYS R118, [R102] ;  /* 0x0000000066767381 */ /* 0x000ee800001ee900 */
[----:B------:R-:W4:Y:S01]  /*a300*/  LDG.E.SYS R116, [R104] ;  /* 0x0000000068747381 */ /* 0x000f2200001ee900 */
[----:B------:R-:W-:-:S02]  /*a310*/  IMAD R107, R68, R107, R66 ;  /* 0x0000006b446b7224 */ /* 0x000fc400078e0242 */
[--C-:B-1----:R-:W-:Y:S02]  /*a320*/  IMAD R108, R68, 0x4b, R66.reuse ;  /* 0x0000004b446c7824 */ /* 0x102fe400078e0242 */
[-C--:B------:R-:W-:Y:S02]  /*a330*/  IMAD.WIDE R106, R107, R5.reuse, c[0x0][0x168] ;  /* 0x00005a006b6a7625 */ /* 0x080fe400078e0205 */
[----:B------:R-:W-:Y:S01]  /*a340*/  IMAD.WIDE R108, R108, R5, c[0x0][0x168] ;  /* 0x00005a006c6c7625 */ /* 0x000fe200078e0205 */
[----:B---3--:R-:W-:Y:S04]  /*a350*/  STG.E.SYS [R104], R118 ;  /* 0x0000007668007386 */ /* 0x008fe8000010e900 */
[----:B----4-:R1:W-:Y:S04]  /*a360*/  STG.E.SYS [R102], R116 ;  /* 0x0000007466007386 */ /* 0x0103e8000010e900 */
[----:B------:R-:W3:Y:S04]  /*a370*/  LDG.E.SYS R119, [R106] ;  /* 0x000000006a777381 */ /* 0x000ee800001ee900 */
[----:B------:R-:W4:Y:S01]  /*a380*/  LDG.E.SYS R117, [R108] ;  /* 0x000000006c757381 */ /* 0x000f2200001ee900 */
[----:B0-----:R-:W-:Y:S01]  /*a390*/  IADD3 R111, R115, 0x6, RZ ;  /* 0x00000006736f7810 */ /* 0x001fe20007ffe0ff */
[----:B--2---:R-:W-:-:S04]  /*a3a0*/  IMAD R112, R68, 0x4c, R66 ;  /* 0x0000004c44707824 */ /* 0x004fc800078e0242 */
[--C-:B------:R-:W-:Y:S02]  /*a3b0*/  IMAD R111, R68, R111, R66.reuse ;  /* 0x0000006f446f7224 */ /* 0x100fe400078e0242 */
[-C--:B------:R-:W-:Y:S02]  /*a3c0*/  IMAD.WIDE R112, R112, R5.reuse, c[0x0][0x168] ;  /* 0x00005a0070707625 */ /* 0x080fe400078e0205 */
[----:B------:R-:W-:Y:S01]  /*a3d0*/  IMAD.WIDE R110, R111, R5, c[0x0][0x168] ;  /* 0x00005a006f6e7625 */ /* 0x000fe200078e0205 */
[----:B---3--:R-:W-:Y:S04]  /*a3e0*/  STG.E.SYS [R108], R119 ;  /* 0x000000776c007386 */ /* 0x008fe8000010e900 */
[----:B----4-:R0:W-:Y:S05]  /*a3f0*/  STG.E.SYS [R106], R117 ;  /* 0x000000756a007386 */ /* 0x0101ea000010e900 */
[----:B------:R-:W2:Y:S04]  /*a400*/  LDG.E.SYS R114, [R110] ;  /* 0x000000006e727381 */ /* 0x000ea800001ee900 */
[----:B-1----:R-:W3:Y:S01]  /*a410*/  LDG.E.SYS R116, [R112] ;  /* 0x0000000070747381 */ /* 0x002ee200001ee900 */
[----:B------:R-:W-:Y:S01]  /*a420*/  IADD3 R103, R115, 0x7, RZ ;  /* 0x0000000773677810 */ /* 0x000fe20007ffe0ff */
        /* <DEDUP_REMOVED lines=10> */
[--C-:B------:R-:W-:Y:S02]  /*a4d0*/  IMAD R107, R68, R107, R66.reuse ;  /* 0x0000006b446b7224 */ /* 0x100fe400078e0242 */
[-C--:B------:R-:W-:Y:S02]  /*a4e0*/  IMAD.WIDE R108, R108, R5.reuse, c[0x0][0x168] ;  /* 0x00005a006c6c7625 */ /* 0x080fe400078e0205 */
[----:B------:R-:W-:Y:S01]  /*a4f0*/  IMAD.WIDE R106, R107, R5, c[0x0][0x168] ;  /* 0x00005a006b6a7625 */ /* 0x000fe200078e0205 */
[----:B------:R-:W-:Y:S01]  /*a500*/  IADD3 R115, R115, 0x9, RZ ;  /* 0x0000000973737810 */ /* 0x000fe20007ffe0ff */
[----:B---3--:R0:W-:Y:S04]  /*a510*/  STG.E.SYS [R104], R118 ;  /* 0x0000007668007386 */ /* 0x0081e8000010e900 */
[----:B----4-:R3:W-:Y:S04]  /*a520*/  STG.E.SYS [R102], R117 ;  /* 0x0000007566007386 */ /* 0x0107e8000010e900 */
[----:B-1----:R-:W4:Y:S04]  /*a530*/  LDG.E.SYS R114, [R106] ;  /* 0x000000006a727381 */ /* 0x002f2800001ee900 */
[----:B--2---:R-:W2:Y:S01]  /*a540*/  LDG.E.SYS R116, [R108] ;  /* 0x000000006c747381 */ /* 0x004ea200001ee900 */
        /* <DEDUP_REMOVED lines=8> */
[----:B----4-:R1:W-:Y:S04]  /*a5d0*/  STG.E.SYS [R108], R114 ;  /* 0x000000726c007386 */ /* 0x0103e8000010e900 */
[----:B--2---:R1:W-:Y:S04]  /*a5e0*/  STG.E.SYS [R106], R116 ;  /* 0x000000746a007386 */ /* 0x0043e8000010e900 */
[----:B0-----:R-:W2:Y:S04]  /*a5f0*/  LDG.E.SYS R105, [R110] ;  /* 0x000000006e697381 */ /* 0x001ea800001ee900 */
[----:B---3--:R-:W3:Y:S04]  /*a600*/  LDG.E.SYS R103, [R112] ;  /* 0x0000000070677381 */ /* 0x008ee800001ee900 */
[----:B------:R1:W-:Y:S04]  /*a610*/  STL [R1+0x134], R2 ;  /* 0x0001340201007387 */ /* 0x0003e80000100800 */
[----:B--2---:R1:W-:Y:S04]  /*a620*/  STG.E.SYS [R112], R105 ;  /* 0x0000006970007386 */ /* 0x0043e8000010e900 */
[----:B---3--:R1:W-:Y:S02]  /*a630*/  STG.E.SYS [R110], R103 ;  /* 0x000000676e007386 */ /* 0x0083e4000010e900 */
.L_x_352:
[----:B-1----:R-:W-:Y:S05]  /*a640*/  BSYNC B0 ;  /* 0x0000000000007941 */ /* 0x002fea0003800000 */
.L_x_351:
[----:B------:R-:W2:Y:S01]  /*a650*/  LDL R4, [R1+0x18c] ;  /* 0x00018c0001047983 */ /* 0x000ea20000100800 */
[----:B------:R-:W-:Y:S01]  /*a660*/  IMAD R2, R68, 0x50, R66 ;  /* 0x0000005044027824 */ /* 0x000fe200078e0242 */
[----:B------:R-:W-:Y:S03]  /*a670*/  BSSY B0, `(.L_x_353) ;  /* 0x0000064000007945 */ /* 0x000fe60003800000 */
[----:B------:R-:W-:Y:S01]  /*a680*/  IMAD.WIDE R2, R2, R5, c[0x0][0x168] ;  /* 0x00005a0002027625 */ /* 0x000fe200078e0205 */
[----:B--2--5:R-:W-:-:S04]  /*a690*/  FSETP.GE.FTZ.AND P0, PT, R4, R115, PT ;  /* 0x000000730400720b */ /* 0x024fc80003f16000 */
[----:B------:R-:W-:-:S08]  /*a6a0*/  FSEL R4, R115, R4, !P0 ;  /* 0x0000000473047208 */ /* 0x000fd00004000000 */
[----:B------:R-:W-:Y:S05]  /*a6b0*/  @!P0 BRA `(.L_x_354) ;  /* 0x000005e000008947 */ /* 0x000fea0003800000 */
[----:B------:R-:W-:Y:S01]  /*a6c0*/  MOV R114, 0x9 ;  /* 0x0000000900727802 */ /* 0x000fe20000000f00 */
[----:B------:R-:W2:Y:S04]  /*a6d0*/  LDG.E.SYS R108, [R2] ;  /* 0x00000000026c7381 */ /* 0x000ea800001ee900 */
[----:B------:R-:W-:-:S04]  /*a6e0*/  IMAD R117, R114, 0xa, RZ ;  /* 0x0000000a72757824 */ /* 0x000fc800078e02ff */
[----:B------:R-:W-:-:S04]  /*a6f0*/  IMAD R106, R68, R117, R66 ;  /* 0x00000075446a7224 */ /* 0x000fc800078e0242 */
[----:B------:R-:W-:-:S10]  /*a700*/  IMAD.WIDE R106, R106, R5, c[0x0][0x168] ;  /* 0x00005a006a6a7625 */ /* 0x000fd400078e0205 */
[----:B------:R-:W3:Y:S01]  /*a710*/  LDG.E.SYS R109, [R106] ;  /* 0x000000006a6d7381 */ /* 0x000ee200001ee900 */
[C---:B------:R-:W-:Y:S02]  /*a720*/  IMAD R103, R68.reuse, R117, R68 ;  /* 0x0000007544677224 */ /* 0x040fe400078e0244 */
[----:B------:R-:W-:-:S03]  /*a730*/  IMAD R112, R68, 0x51, R66 ;  /* 0x0000005144707824 */ /* 0x000fc600078e0242 */
[----:B------:R-:W-:Y:S01]  /*a740*/  IADD3 R103, R66, R103, RZ ;  /* 0x0000006742677210 */ /* 0x000fe20007ffe0ff */
[----:B------:R-:W-:-:S04]  /*a750*/  IMAD.WIDE R112, R112, R5, c[0x0][0x168] ;  /* 0x00005a0070707625 */ /* 0x000fc800078e0205 */
        /* <DEDUP_REMOVED lines=39> */
[----:B0-----:R-:W3:Y:S04]  /*a9d0*/  LDG.E.SYS R121, [R102] ;  /* 0x0000000066797381 */ /* 0x001ee800001ee900 */
[----:B------:R-:W4:Y:S01]  /*a9e0*/  LDG.E.SYS R119, [R104] ;  /* 0x0000000068777381 */ /* 0x000f2200001ee900 */
[----:B------:R-:W-:Y:S01]  /*a9f0*/  IADD3 R107, R117, 0x6, RZ ;  /* 0x00000006756b7810 */ /* 0x000fe20007ffe0ff */
        /* <DEDUP_REMOVED lines=25> */
[----:B0-----:R-:W4:Y:S04]  /*ab90*/  LDG.E.SYS R118, [R102] ;  /* 0x0000000066767381 */ /* 0x001f2800001ee900 */
[----:B-1----:R-:W5:Y:S01]  /*aba0*/  LDG.E.SYS R116, [R104] ;  /* 0x0000000068747381 */ /* 0x002f6200001ee900 */
[----:B------:R-:W-:-:S02]  /*abb0*/  IMAD R108, R68, R117, R66 ;  /* 0x00000075446c7224 */ /* 0x000fc400078e0242 */
[----:B------:R-:W-:Y:S02]  /*abc0*/  IMAD R106, R68, 0x59, R66 ;  /* 0x00000059446a7824 */ /* 0x000fe400078e0242 */
[-C--:B------:R-:W-:Y:S02]  /*abd0*/  IMAD.WIDE R108, R108, R5.reuse, c[0x0][0x168] ;  /* 0x00005a006c6c7625 */ /* 0x080fe400078e0205 */
[----:B------:R-:W-:Y:S01]  /*abe0*/  IMAD.WIDE R106, R106, R5, c[0x0][0x168] ;  /* 0x00005a006a6a7625 */ /* 0x000fe200078e0205 */
[----:B----4-:R0:W-:Y:S04]  /*abf0*/  STG.E.SYS [R104], R118 ;  /* 0x0000007668007386 */ /* 0x0101e8000010e900 */
[----:B-----5:R0:W-:Y:S04]  /*ac00*/  STG.E.SYS [R102], R116 ;  /* 0x0000007466007386 */ /* 0x0201e8000010e900 */
[----:B--2---:R-:W2:Y:S04]  /*ac10*/  LDG.E.SYS R112, [R108] ;  /* 0x000000006c707381 */ /* 0x004ea800001ee900 */
[----:B---3--:R-:W3:Y:S01]  /*ac20*/  LDG.E.SYS R110, [R106] ;  /* 0x000000006a6e7381 */ /* 0x008ee200001ee900 */
[----:B------:R-:W-:-:S05]  /*ac30*/  IMAD R114, R114, 0xb, RZ ;  /* 0x0000000b72727824 */ /* 0x000fca00078e02ff */
[----:B------:R-:W-:-:S08]  /*ac40*/  LEA R114, R114, R1, 0x2 ;  /* 0x0000000172727211 */ /* 0x000fd000078e10ff */
[----:B------:R0:W-:Y:S04]  /*ac50*/  STL [R114], R115 ;  /* 0x0000007372007387 */ /* 0x0001e80000100800 */
[----:B------:R0:W-:Y:S04]  /*ac60*/  STL [R1+0x160], R4 ;  /* 0x0001600401007387 */ /* 0x0001e80000100800 */
[----:B--2---:R0:W-:Y:S04]  /*ac70*/  STG.E.SYS [R106], R112 ;  /* 0x000000706a007386 */ /* 0x0041e8000010e900 */
[----:B---3--:R0:W-:Y:S01]  /*ac80*/  STG.E.SYS [R108], R110 ;  /* 0x0000006e6c007386 */ /* 0x0081e2000010e900 */
[----:B------:R-:W-:Y:S05]  /*ac90*/  BRA `(.L_x_355) ;  /* 0x0000001000007947 */ /* 0x000fea0003800000 */
.L_x_354:
[----:B------:R-:W-:-:S08]  /*aca0*/  MOV R4, R115 ;  /* 0x0000007300047202 */ /* 0x000fd00000000f00 */
.L_x_355:
[----:B0-----:R-:W-:Y:S05]  /*acb0*/  BSYNC B0 ;  /* 0x0000000000007941 */ /* 0x001fea0003800000 */
.L_x_353:
[----:B------:R-:W-:Y:S01]  /*acc0*/  IMAD.WIDE R102, R66, R5, c[0x0][0x170] ;  /* 0x00005c0042667625 */ /* 0x000fe200078e0205 */
[----:B------:R-:W-:Y:S01]  /*acd0*/  IADD3 R0, -R0, R67, RZ ;  /* 0x0000004300007210 */ /* 0x000fe20007ffe1ff */
[----:B------:R-:W-:Y:S01]  /*ace0*/  BSSY B0, `(.L_x_356) ;  /* 0x0000044000007945 */ /* 0x000fe20003800000 */
[----:B------:R-:W-:-:S03]  /*acf0*/  FSETP.LEU.FTZ.AND P0, PT, RZ, c[0x0][0x1a4], PT ;  /* 0x00006900ff007a0b */ /* 0x000fc60003f1b000 */
[----:B------:R-:W-:-:S04]  /*ad00*/  IMAD R0, R69, R0, RZ ;  /* 0x0000000045007224 */ /* 0x000fc800078e02ff */
[----:B------:R0:W-:Y:S01]  /*ad10*/  STG.E.SYS [R102], RZ ;  /* 0x000000ff66007386 */ /* 0x0001e2000010e900 */
[----:B------:R-:W-:-:S05]  /*ad20*/  IMAD.HI R0, R0, 0x55555556, RZ ;  /* 0x5555555600007827 */ /* 0x000fca00078e02ff */
[----:B------:R-:W-:-:S04]  /*ad30*/  LEA.HI R0, R0, R0, RZ, 0x1 ;  /* 0x0000000000007211 */ /* 0x000fc800078f08ff */
[----:B------:R-:W-:Y:S01]  /*ad40*/  IMNMX R104, R0, 0xa, PT ;  /* 0x0000000a00687817 */ /* 0x000fe20003800200 */
[----:B------:R-:W-:Y:S07]  /*ad50*/  @!P0 BRA `(.L_x_357) ;  /* 0x0000016000008947 */ /* 0x000fee0003800000 */
[----:B0-----:R-:W-:Y:S01]  /*ad60*/  ISETP.GE.AND P0, PT, R104, 0x1, PT ;  /* 0x000000016800780c */ /* 0x001fe20003f06270 */
[----:B------:R-:W-:Y:S11]  /*ad70*/  BSSY B1, `(.L_x_358) ;  /* 0x0000013000017945 */ /* 0x000ff60003800000 */
[----:B------:R-:W-:Y:S05]  /*ad80*/  @!P0 BRA `(.L_x_359) ;  /* 0x0000011000008947 */ /* 0x000fea0003800000 */
[----:B------:R-:W-:-:S08]  /*ad90*/  MOV R0, RZ ;  /* 0x000000ff00007202 */ /* 0x000fd00000000f00 */
.L_x_362:
[----:B------:R-:W-:Y:S01]  /*ada0*/  ISETP.GE.AND P0, PT, R0, 0x2, PT ;  /* 0x000000020000780c */ /* 0x000fe20003f06270 */
[----:B------:R-:W-:Y:S11]  /*adb0*/  BSSY B2, `(.L_x_360) ;  /* 0x0000009000027945 */ /* 0x000ff60003800000 */
[----:B------:R-:W-:Y:S05]  /*adc0*/  @!P0 BRA `(.L_x_361) ;  /* 0x0000007000008947 */ /* 0x000fea0003800000 */
[----:B------:R-:W-:-:S05]  /*add0*/  IMAD R4, R0, 0xb, RZ ;  /* 0x0000000b00047824 */ /* 0x000fca00078e02ff */
[----:B------:R-:W-:-:S08]  /*ade0*/  LEA R4, R4, R1, 0x2 ;  /* 0x0000000104047211 */ /* 0x000fd000078e10ff */
[----:B------:R-:W2:Y:S02]  /*adf0*/  LDL R4, [R4] ;  /* 0x0000000004047983 */ /* 0x000ea40000100800 */
[----:B--2---:R-:W0:Y:S02]  /*ae00*/  MUFU.SQRT R5, R4 ;  /* 0x0000000400057308 */ /* 0x004e240000002000 */
[----:B0-----:R-:W-:-:S12]  /*ae10*/  FSETP.GEU.FTZ.AND P0, PT, R5, c[0x0][0x1a4], PT ;  /* 0x0000690005007a0b */ /* 0x001fd80003f1e000 */
[----:B------:R-:W-:Y:S01]  /*ae20*/  @!P0 BREAK B2 ;  /* 0x0000000000028942 */ /* 0x000fe20003800000 */
[----:B------:R-:W-:Y:S05]  /*ae30*/  @!P0 BRA `(.L_x_359) ;  /* 0x0000006000008947 */ /* 0x000fea0003800000 */
.L_x_361:
[----:B------:R-:W-:Y:S05]  /*ae40*/  BSYNC B2 ;  /* 0x0000000000027941 */ /* 0x000fea0003800000 */
.L_x_360:
[----:B------:R-:W-:-:S04]  /*ae50*/  IADD3 R5, R0, 0x1, RZ ;  /* 0x0000000100057810 */ /* 0x000fc80007ffe0ff */
[----:B------:R-:W-:Y:S02]  /*ae60*/  ISETP.GE.AND P0, PT, R5, R104, PT ;  /* 0x000000680500720c */ /* 0x000fe40003f06270 */
[----:B------:R-:W-:Y:S02]  /*ae70*/  MOV R0, R5 ;  /* 0x0000000500007202 */ /* 0x000fe40000000f00 */
[----:B------:R0:W-:Y:S08]  /*ae80*/  STG.E.SYS [R102], R5 ;  /* 0x0000000566007386 */ /* 0x0001f0000010e900 */
[----:B0-----:R-:W-:Y:S05]  /*ae90*/  @!P0 BRA `(.L_x_362) ;  /* 0xffffff0000008947 */ /* 0x001fea000383ffff */
.L_x_359:
[----:B------:R-:W-:Y:S05]  /*aea0*/  BSYNC B1 ;  /* 0x0000000000017941 */ /* 0x000fea0003800000 */
.L_x_358:
[----:B------:R-:W-:Y:S05]  /*aeb0*/  BRA `(.L_x_363) ;  /* 0x0000026000007947 */ /* 0x000fea0003800000 */
.L_x_357:
[----:B0-----:R-:W2:Y:S04]  /*aec0*/  LDL R0, [R1] ;  /* 0x0000000001007983 */ /* 0x001ea80000100800 */
[----:B------:R-:W3:Y:S04]  /*aed0*/  LDL R5, [R1+0x2c] ;  /* 0x00002c0001057983 */ /* 0x000ee80000100800 */
[----:B------:R-:W4:Y:S04]  /*aee0*/  LDL R67, [R1+0x58] ;  /* 0x0000580001437983 */ /* 0x000f280000100800 */
[----:B------:R-:W5:Y:S04]  /*aef0*/  LDL R69, [R1+0x84] ;  /* 0x0000840001457983 */ /* 0x000f680000100800 */
[----:B------:R-:W5:Y:S04]  /*af00*/  LDL R105, [R1+0xb0] ;  /* 0x0000b00001697983 */ /* 0x000f680000100800 */
[----:B------:R-:W5:Y:S04]  /*af10*/  LDL R106, [R1+0xdc] ;  /* 0x0000dc00016a7983 */ /* 0x000f680000100800 */
[----:B------:R-:W5:Y:S04]  /*af20*/  LDL R107, [R1+0x108] ;  /* 0x00010800016b7983 */ /* 0x000f680000100800 */
[----:B------:R-:W5:Y:S04]  /*af30*/  LDL R109, [R1+0x134] ;  /* 0x00013400016d7983 */ /* 0x000f680000100800 */
[----:B------:R-:W5:Y:S01]  /*af40*/  LDL R110, [R1+0x18c] ;  /* 0x00018c00016e7983 */ /* 0x000f620000100800 */
[----:B------:R-:W-:Y:S01]  /*af50*/  ISETP.GE.AND P0, PT, R104, 0x1, PT ;  /* 0x000000016800780c */ /* 0x000fe20003f06270 */
[----:B--2---:R-:W-:-:S04]  /*af60*/  FADD.FTZ R0, RZ, R0 ;  /* 0x00000000ff007221 */ /* 0x004fc80000010000 */
[----:B---3--:R-:W-:-:S04]  /*af70*/  FADD.FTZ R0, R0, R5 ;  /* 0x0000000500007221 */ /* 0x008fc80000010000 */
[----:B----4-:R-:W-:-:S04]  /*af80*/  FADD.FTZ R0, R0, R67 ;  /* 0x0000004300007221 */ /* 0x010fc80000010000 */
[----:B-----5:R-:W-:-:S04]  /*af90*/  FADD.FTZ R0, R0, R69 ;  /* 0x0000004500007221 */ /* 0x020fc80000010000 */
[----:B------:R-:W-:-:S04]  /*afa0*/  FADD.FTZ R0, R0, R105 ;  /* 0x0000006900007221 */ /* 0x000fc80000010000 */
[----:B------:R-:W-:-:S04]  /*afb0*/  FADD.FTZ R0, R0, R106 ;  /* 0x0000006a00007221 */ /* 0x000fc80000010000 */
[----:B------:R-:W-:-:S04]  /*afc0*/  FADD.FTZ R0, R0, R107 ;  /* 0x0000006b00007221 */ /* 0x000fc80000010000 */
[----:B------:R-:W-:Y:S01]  /*afd0*/  FADD.FTZ R109, R0, R109 ;  /* 0x0000006d006d7221 */ /* 0x000fe20000010000 */
[----:B------:R-:W-:-:S03]  /*afe0*/  MOV R0, c[0x0][0x1a4] ;  /* 0x0000690000007a02 */ /* 0x000fc60000000f00 */
[----:B------:R-:W-:Y:S02]  /*aff0*/  FADD.FTZ R4, R4, R109 ;  /* 0x0000006d04047221 */ /* 0x000fe40000010000 */
[----:B------:R-:W-:Y:S02]  /*b000*/  FADD.FTZ R5, R0, 1 ;  /* 0x3f80000000057421 */ /* 0x000fe40000010000 */
[----:B------:R-:W-:-:S04]  /*b010*/  FADD.FTZ R4, R4, R110 ;  /* 0x0000006e04047221 */ /* 0x000fc80000010000 */
[----:B------:R-:W-:Y:S01]  /*b020*/  FMUL.FTZ R69, R4, R5 ;  /* 0x0000000504457220 */ /* 0x000fe20000410000 */
[----:B------:R-:W-:Y:S07]  /*b030*/  @!P0 BRA `(.L_x_363) ;  /* 0x000000e000008947 */ /* 0x000fee0003800000 */
[----:B------:R-:W-:Y:S02]  /*b040*/  MOV R0, RZ ;  /* 0x000000ff00007202 */ /* 0x000fe40000000f00 */
[----:B------:R-:W-:-:S08]  /*b050*/  MOV R4, RZ ;  /* 0x000000ff00047202 */ /* 0x000fd00000000f00 */
.L_x_364:
[----:B------:R-:W-:Y:S02]  /*b060*/  FSETP.GE.FTZ.AND P0, PT, R4, R69, PT ;  /* 0x000000450400720b */ /* 0x000fe40003f16000 */
[----:B------:R-:W-:-:S12]  /*b070*/  ISETP.GT.AND P1, PT, R0, 0x1, PT ;  /* 0x000000010000780c */ /* 0x000fd80003f24270 */
[----:B------:R-:W-:Y:S05]  /*b080*/  @P0 BRA P1, `(.L_x_363) ;  /* 0x0000009000000947 */ /* 0x000fea0000800000 */
[----:B------:R-:W-:-:S05]  /*b090*/  IMAD R67, R0, 0xb, RZ ;  /* 0x0000000b00437824 */ /* 0x000fca00078e02ff */
[----:B------:R-:W-:-:S08]  /*b0a0*/  LEA R67, R67, R1, 0x2 ;  /* 0x0000000143437211 */ /* 0x000fd000078e10ff */
[----:B------:R-:W2:Y:S01]  /*b0b0*/  LDL R67, [R67] ;  /* 0x0000000043437983 */ /* 0x000ea20000100800 */
[----:B------:R-:W-:-:S04]  /*b0c0*/  IADD3 R5, R0, 0x1, RZ ;  /* 0x0000000100057810 */ /* 0x000fc80007ffe0ff */
[----:B------:R-:W-:Y:S02]  /*b0d0*/  ISETP.GE.AND P0, PT, R5, R104, PT ;  /* 0x000000680500720c */ /* 0x000fe40003f06270 */
[----:B------:R-:W-:Y:S02]  /*b0e0*/  MOV R0, R5 ;  /* 0x0000000500007202 */ /* 0x000fe40000000f00 */
[----:B------:R0:W-:Y:S01]  /*b0f0*/  STG.E.SYS [R102], R5 ;  /* 0x0000000566007386 */ /* 0x0001e2000010e900 */
[----:B--2---:R-:W-:-:S07]  /*b100*/  FADD.FTZ R4, R67, R4 ;  /* 0x0000000443047221 */ /* 0x004fce0000010000 */
[----:B0-----:R-:W-:Y:S05]  /*b110*/  @!P0 BRA `(.L_x_364) ;  /* 0xffffff4000008947 */ /* 0x001fea000383ffff */
.L_x_363:
[----:B------:R-:W-:Y:S05]  /*b120*/  BSYNC B0 ;  /* 0x0000000000007941 */ /* 0x000fea0003800000 */
.L_x_356:
[----:B------:R-:W2:Y:S04]  /*b130*/  LDG.E.SYS R4, [R6] ;  /* 0x0000000006047381 */ /* 0x000ea800001ee900 */
[----:B------:R-:W3:Y:S04]  /*b140*/  LDG.E.SYS R0, [R22] ;  /* 0x0000000016007381 */ /* 0x000ee800001ee900 */
[----:B--2---:R0:W-:Y:S04]  /*b150*/  STG.E.SYS [R22], R4 ;  /* 0x0000000416007386 */ /* 0x0041e8000010e900 */
[----:B---3--:R1:W-:Y:S04]  /*b160*/  STG.E.SYS [R6], R0 ;  /* 0x0000000006007386 */ /* 0x0083e8000010e900 */
[----:B------:R-:W2:Y:S04]  /*b170*/  LDG.E.SYS R67, [R8] ;  /* 0x0000000008437381 */ /* 0x000ea800001ee900 */
[----:B------:R-:W3:Y:S04]  /*b180*/  LDG.E.SYS R5, [R38] ;  /* 0x0000000026057381 */ /* 0x000ee800001ee900 */
[----:B--2---:R-:W-:Y:S04]  /*b190*/  STG.E.SYS [R38], R67 ;  /* 0x0000004326007386 */ /* 0x004fe8000010e900 */
[----:B---3--:R2:W-:Y:S04]  /*b1a0*/  STG.E.SYS [R8], R5 ;  /* 0x0000000508007386 */ /* 0x0085e8000010e900 */
[----:B------:R-:W3:Y:S04]  /*b1b0*/  LDG.E.SYS R105, [R24] ;  /* 0x0000000018697381 */ /* 0x000ee800001ee900 */
[----:B------:R-:W4:Y:S04]  /*b1c0*/  LDG.E.SYS R69, [R40] ;  /* 0x0000000028457381 */ /* 0x000f2800001ee900 */
[----:B---3--:R-:W-:Y:S04]  /*b1d0*/  STG.E.SYS [R40], R105 ;  /* 0x0000006928007386 */ /* 0x008fe8000010e900 */
[----:B----4-:R-:W-:Y:S04]  /*b1e0*/  STG.E.SYS [R24], R69 ;  /* 0x0000004518007386 */ /* 0x010fe8000010e900 */
[----:B------:R-:W3:Y:S04]  /*b1f0*/  LDG.E.SYS R106, [R10] ;  /* 0x000000000a6a7381 */ /* 0x000ee800001ee900 */
[----:B0-----:R-:W4:Y:S04]  /*b200*/  LDG.E.SYS R4, [R52] ;  /* 0x0000000034047381 */ /* 0x001f2800001ee900 */
[----:B---3--:R-:W-:Y:S04]  /*b210*/  STG.E.SYS [R52], R106 ;  /* 0x0000006a34007386 */ /* 0x008fe8000010e900 */
[----:B----4-:R0:W-:Y:S04]  /*b220*/  STG.E.SYS [R10], R4 ;  /* 0x000000040a007386 */ /* 0x0101e8000010e900 */
[----:B-1----:R-:W3:Y:S04]  /*b230*/  LDG.E.SYS R7, [R26] ;  /* 0x000000001a077381 */ /* 0x002ee800001ee900 */
[----:B------:R-:W4:Y:S04]  /*b240*/  LDG.E.SYS R0, [R54] ;  /* 0x0000000036007381 */ /* 0x000f2800001ee900 */
[----:B---3--:R1:W-:Y:S04]  /*b250*/  STG.E.SYS [R54], R7 ;  /* 0x0000000736007386 */ /* 0x0083e8000010e900 */
[----:B----4-:R3:W-:Y:S04]  /*b260*/  STG.E.SYS [R26], R0 ;  /* 0x000000001a007386 */ /* 0x0107e8000010e900 */
[----:B------:R-:W4:Y:S04]  /*b270*/  LDG.E.SYS R6, [R42] ;  /* 0x000000002a067381 */ /* 0x000f2800001ee900 */
[----:B--2---:R-:W2:Y:S04]  /*b280*/  LDG.E.SYS R5, [R56] ;  /* 0x0000000038057381 */ /* 0x004ea800001ee900 */
[----:B----4-:R4:W-:Y:S04]  /*b290*/  STG.E.SYS [R56], R6 ;  /* 0x0000000638007386 */ /* 0x0109e8000010e900 */
[----:B--2---:R2:W-:Y:S04]  /*b2a0*/  STG.E.SYS [R42], R5 ;  /* 0x000000052a007386 */ /* 0x0045e8000010e900 */
[----:B------:R-:W5:Y:S04]  /*b2b0*/  LDG.E.SYS R22, [R12] ;  /* 0x000000000c167381 */ /* 0x000f6800001ee900 */
[----:B------:R-:W2:Y:S04]  /*b2c0*/  LDG.E.SYS R9, [R64] ;  /* 0x0000000040097381 */ /* 0x000ea800001ee900 */
[----:B-----5:R-:W-:Y:S04]  /*b2d0*/  STG.E.SYS [R64], R22 ;  /* 0x0000001640007386 */ /* 0x020fe8000010e900 */
[----:B--2---:R2:W-:Y:S04]  /*b2e0*/  STG.E.SYS [R12], R9 ;  /* 0x000000090c007386 */ /* 0x0045e8000010e900 */
[----:B0-----:R-:W5:Y:S04]  /*b2f0*/  LDG.E.SYS R10, [R28] ;  /* 0x000000001c0a7381 */ /* 0x001f6800001ee900 */
[----:B-1----:R-:W2:Y:S04]  /*b300*/  LDG.E.SYS R7, [R76] ;  /* 0x000000004c077381 */ /* 0x002ea800001ee900 */
[----:B-----5:R-:W-:Y:S04]  /*b310*/  STG.E.SYS [R76], R10 ;  /* 0x0000000a4c007386 */ /* 0x020fe8000010e900 */
[----:B--2---:R0:W-:Y:S04]  /*b320*/  STG.E.SYS [R28], R7 ;  /* 0x000000071c007386 */ /* 0x0041e8000010e900 */
[----:B---3--:R-:W2:Y:S04]  /*b330*/  LDG.E.SYS R0, [R44] ;  /* 0x000000002c007381 */ /* 0x008ea800001ee900 */
[----:B----4-:R-:W3:Y:S04]  /*b340*/  LDG.E.SYS R6, [R78] ;  /* 0x000000004e067381 */ /* 0x010ee800001ee900 */
[----:B--2---:R-:W-:Y:S04]  /*b350*/  STG.E.SYS [R78], R0 ;  /* 0x000000004e007386 */ /* 0x004fe8000010e900 */
[----:B---3--:R1:W-:Y:S04]  /*b360*/  STG.E.SYS [R44], R6 ;  /* 0x000000062c007386 */ /* 0x0083e8000010e900 */
[----:B------:R-:W2:Y:S04]  /*b370*/  LDG.E.SYS R5, [R58] ;  /* 0x000000003a057381 */ /* 0x000ea800001ee900 */
[----:B------:R-:W3:Y:S04]  /*b380*/  LDG.E.SYS R4, [R80] ;  /* 0x0000000050047381 */ /* 0x000ee800001ee900 */
[----:B--2---:R2:W-:Y:S04]  /*b390*/  STG.E.SYS [R80], R5 ;  /* 0x0000000550007386 */ /* 0x0045e8000010e900 */
[----:B---3--:R-:W-:Y:S04]  /*b3a0*/  STG.E.SYS [R58], R4 ;  /* 0x000000043a007386 */ /* 0x008fe8000010e900 */
[----:B------:R-:W3:Y:S04]  /*b3b0*/  LDG.E.SYS R9, [R14] ;  /* 0x000000000e097381 */ /* 0x000ee800001ee900 */
[----:B------:R-:W4:Y:S04]  /*b3c0*/  LDG.E.SYS R8, [R84] ;  /* 0x0000000054087381 */ /* 0x000f2800001ee900 */
[----:B---3--:R3:W-:Y:S04]  /*b3d0*/  STG.E.SYS [R84], R9 ;  /* 0x0000000954007386 */ /* 0x0087e8000010e900 */
[----:B----4-:R-:W-:Y:S04]  /*b3e0*/  STG.E.SYS [R14], R8 ;  /* 0x000000080e007386 */ /* 0x010fe8000010e900 */
[----:B------:R-:W4:Y:S04]  /*b3f0*/  LDG.E.SYS R11, [R30] ;  /* 0x000000001e0b7381 */ /* 0x000f2800001ee900 */
[----:B0-----:R-:W5:Y:S04]  /*b400*/  LDG.E.SYS R7, [R86] ;  /* 0x0000000056077381 */ /* 0x001f6800001ee900 */
[----:B----4-:R-:W-:Y:S04]  /*b410*/  STG.E.SYS [R86], R11 ;  /* 0x0000000b56007386 */ /* 0x010fe8000010e900 */
[----:B-----5:R0:W-:Y:S04]  /*b420*/  STG.E.SYS [R30], R7 ;  /* 0x000000071e007386 */ /* 0x0201e8000010e900 */
[----:B-1----:R-:W4:Y:S04]  /*b430*/  LDG.E.SYS R6, [R46] ;  /* 0x000000002e067381 */ /* 0x002f2800001ee900 */
[----:B------:R-:W5:Y:S01]  /*b440*/  LDG.E.SYS R12, [R88] ;  /* 0x00000000580c7381 */ /* 0x000f6200001ee900 */
[----:B------:R-:W-:Y:S01]  /*b450*/  MOV R0, 0x4 ;  /* 0x0000000400007802 */ /* 0x000fe20000000f00 */
[----:B--2---:R-:W-:-:S02]  /*b460*/  IMAD R5, R68, 0x36, R66 ;  /* 0x0000003644057824 */ /* 0x004fc400078e0242 */
[----:B----4-:R1:W-:Y:S04]  /*b470*/  STG.E.SYS [R88], R6 ;  /* 0x0000000658007386 */ /* 0x0103e8000010e900 */
[----:B-----5:R-:W-:Y:S04]  /*b480*/  STG.E.SYS [R46], R12 ;  /* 0x0000000c2e007386 */ /* 0x020fe8000010e900 */
[----:B------:R-:W2:Y:S04]  /*b490*/  LDG.E.SYS R13, [R60] ;  /* 0x000000003c0d7381 */ /* 0x000ea800001ee900 */
[----:B---3--:R-:W3:Y:S01]  /*b4a0*/  LDG.E.SYS R9, [R90] ;  /* 0x000000005a097381 */ /* 0x008ee200001ee900 */
[----:B------:R-:W-:-:S03]  /*b4b0*/  IMAD.WIDE R4, R5, R0, c[0x0][0x168] ;  /* 0x00005a0005047625 */ /* 0x000fc600078e0200 */
[----:B--2---:R2:W-:Y:S04]  /*b4c0*/  STG.E.SYS [R90], R13 ;  /* 0x0000000d5a007386 */ /* 0x0045e8000010e900 */
[----:B---3--:R-:W-:Y:S04]  /*b4d0*/  STG.E.SYS [R60], R9 ;  /* 0x000000093c007386 */ /* 0x008fe8000010e900 */
[----:B------:R-:W3:Y:S04]  /*b4e0*/  LDG.E.SYS R10, [R82] ;  /* 0x00000000520a7381 */ /* 0x000ee800001ee900 */
[----:B0-----:R-:W4:Y:S04]  /*b4f0*/  LDG.E.SYS R7, [R4] ;  /* 0x0000000004077381 */ /* 0x001f2800001ee900 */
[----:B---3--:R0:W-:Y:S04]  /*b500*/  STG.E.SYS [R4], R10 ;  /* 0x0000000a04007386 */ /* 0x0081e8000010e900 */
[----:B----4-:R-:W-:Y:S04]  /*b510*/  STG.E.SYS [R82], R7 ;  /* 0x0000000752007386 */ /* 0x010fe8000010e900 */
[----:B------:R-:W3:Y:S04]  /*b520*/  LDG.E.SYS R11, [R16] ;  /* 0x00000000100b7381 */ /* 0x000ee800001ee900 */
[----:B-1----:R-:W4:Y:S04]  /*b530*/  LDG.E.SYS R6, [R92] ;  /* 0x000000005c067381 */ /* 0x002f2800001ee900 */
[----:B---3--:R-:W-:Y:S04]  /*b540*/  STG.E.SYS [R92], R11 ;  /* 0x0000000b5c007386 */ /* 0x008fe8000010e900 */
[----:B----4-:R1:W-:Y:S04]  /*b550*/  STG.E.SYS [R16], R6 ;  /* 0x0000000610007386 */ /* 0x0103e8000010e900 */
[----:B------:R-:W3:Y:S04]  /*b560*/  LDG.E.SYS R8, [R32] ;  /* 0x0000000020087381 */ /* 0x000ee800001ee900 */
[----:B--2---:R-:W2:Y:S04]  /*b570*/  LDG.E.SYS R13, [R94] ;  /* 0x000000005e0d7381 */ /* 0x004ea800001ee900 */
[----:B---3--:R3:W-:Y:S04]  /*b580*/  STG.E.SYS [R94], R8 ;  /* 0x000000085e007386 */ /* 0x0087e8000010e900 */
[----:B--2---:R-:W-:Y:S04]  /*b590*/  STG.E.SYS [R32], R13 ;  /* 0x0000000d20007386 */ /* 0x004fe8000010e900 */
[----:B------:R-:W2:Y:S04]  /*b5a0*/  LDG.E.SYS R14, [R48] ;  /* 0x00000000300e7381 */ /* 0x000ea800001ee900 */
[----:B0-----:R-:W4:Y:S01]  /*b5b0*/  LDG.E.SYS R10, [R96] ;  /* 0x00000000600a7381 */ /* 0x001f2200001ee900 */
[----:B------:R-:W-:-:S04]  /*b5c0*/  IMAD R5, R68, 0x3f, R66 ;  /* 0x0000003f44057824 */ /* 0x000fc800078e0242 */
[----:B------:R-:W-:Y:S01]  /*b5d0*/  IMAD.WIDE R4, R5, R0, c[0x0][0x168] ;  /* 0x00005a0005047625 */ /* 0x000fe200078e0200 */
[----:B--2---:R0:W-:Y:S04]  /*b5e0*/  STG.E.SYS [R96], R14 ;  /* 0x0000000e60007386 */ /* 0x0041e8000010e900 */
[----:B----4-:R2:W-:Y:S04]  /*b5f0*/  STG.E.SYS [R48], R10 ;  /* 0x0000000a30007386 */ /* 0x0105e8000010e900 */
[----:B-1----:R-:W4:Y:S04]  /*b600*/  LDG.E.SYS R17, [R62] ;  /* 0x000000003e117381 */ /* 0x002f2800001ee900 */
[----:B------:R-:W5:Y:S01]  /*b610*/  LDG.E.SYS R15, [R4] ;  /* 0x00000000040f7381 */ /* 0x000f6200001ee900 */
[C---:B------:R-:W-:Y:S01]  /*b620*/  LEA R6, R68.reuse, R66, 0x6 ;  /* 0x0000004244067211 */ /* 0x040fe200078e30ff */
[----:B------:R-:W-:-:S04]  /*b630*/  IMAD R9, R68, 0x2e, R66 ;  /* 0x0000002e44097824 */ /* 0x000fc800078e0242 */
[-C--:B---3--:R-:W-:Y:S02]  /*b640*/  IMAD.WIDE R8, R9, R0.reuse, c[0x0][0x168] ;  /* 0x00005a0009087625 */ /* 0x088fe400078e0200 */
[----:B------:R-:W-:Y:S01]  /*b650*/  IMAD.WIDE R6, R6, R0, c[0x0][0x168] ;  /* 0x00005a0006067625 */ /* 0x000fe200078e0200 */
[----:B----4-:R1:W-:Y:S04]  /*b660*/  STG.E.SYS [R4], R17 ;  /* 0x0000001104007386 */ /* 0x0103e8000010e900 */
[----:B-----5:R3:W-:Y:S04]  /*b670*/  STG.E.SYS [R62], R15 ;  /* 0x0000000f3e007386 */ /* 0x0207e8000010e900 */
[----:B------:R-:W4:Y:S04]  /*b680*/  LDG.E.SYS R16, [R8] ;  /* 0x0000000008107381 */ /* 0x000f2800001ee900 */
[----:B0-----:R-:W5:Y:S01]  /*b690*/  LDG.E.SYS R14, [R6] ;  /* 0x00000000060e7381 */ /* 0x001f6200001ee900 */
[----:B------:R-:W-:-:S02]  /*b6a0*/  IMAD R13, R68, 0x38, R66 ;  /* 0x00000038440d7824 */ /* 0x000fc400078e0242 */
[--C-:B--2---:R-:W-:Y:S02]  /*b6b0*/  IMAD R10, R68, 0x41, R66.reuse ;  /* 0x00000041440a7824 */ /* 0x104fe400078e0242 */
[-C--:B------:R-:W-:Y:S02]  /*b6c0*/  IMAD.WIDE R12, R13, R0.reuse, c[0x0][0x168] ;  /* 0x00005a000d0c7625 */ /* 0x080fe400078e0200 */
[----:B------:R-:W-:Y:S01]  /*b6d0*/  IMAD.WIDE R10, R10, R0, c[0x0][0x168] ;  /* 0x00005a000a0a7625 */ /* 0x000fe200078e0200 */
[----:B----4-:R0:W-:Y:S04]  /*b6e0*/  STG.E.SYS [R6], R16 ;  /* 0x0000001006007386 */ /* 0x0101e8000010e900 */
[----:B-----5:R2:W-:Y:S04]  /*b6f0*/  STG.E.SYS [R8], R14 ;  /* 0x0000000e08007386 */ /* 0x0205e8000010e900 */
[----:B------:R-:W4:Y:S04]  /*b700*/  LDG.E.SYS R23, [R12] ;  /* 0x000000000c177381 */ /* 0x000f2800001ee900 */
[----:B-1----:R-:W5:Y:S04]  /*b710*/  LDG.E.SYS R17, [R10] ;  /* 0x000000000a117381 */ /* 0x002f6800001ee900 */
[----:B----4-:R-:W-:Y:S04]  /*b720*/  STG.E.SYS [R10], R23 ;  /* 0x000000170a007386 */ /* 0x010fe8000010e900 */
[----:B-----5:R1:W-:Y:S04]  /*b730*/  STG.E.SYS [R12], R17 ;  /* 0x000000110c007386 */ /* 0x0203e8000010e900 */
[----:B------:R-:W4:Y:S04]  /*b740*/  LDG.E.SYS R24, [R18] ;  /* 0x0000000012187381 */ /* 0x000f2800001ee900 */
[----:B---3--:R-:W3:Y:S01]  /*b750*/  LDG.E.SYS R15, [R98] ;  /* 0x00000000620f7381 */ /* 0x008ee200001ee900 */
[----:B------:R-:W-:-:S03]  /*b760*/  IMAD R5, R68, 0x48, R66 ;  /* 0x0000004844057824 */ /* 0x000fc600078e0242 */
[----:B----4-:R-:W-:Y:S04]  /*b770*/  STG.E.SYS [R98], R24 ;  /* 0x0000001862007386 */ /* 0x010fe8000010e900 */
[----:B---3--:R3:W-:Y:S04]  /*b780*/  STG.E.SYS [R18], R15 ;  /* 0x0000000f12007386 */ /* 0x0087e8000010e900 */
[----:B------:R-:W4:Y:S04]  /*b790*/  LDG.E.SYS R22, [R34] ;  /* 0x0000000022167381 */ /* 0x000f2800001ee900 */
[----:B0-----:R-:W5:Y:S01]  /*b7a0*/  LDG.E.SYS R16, [R100] ;  /* 0x0000000064107381 */ /* 0x001f6200001ee900 */
[----:B------:R-:W-:-:S02]  /*b7b0*/  IMAD.WIDE R4, R5, R0, c[0x0][0x168] ;  /* 0x00005a0005047625 */ /* 0x000fc400078e0200 */
[C-C-:B--2---:R-:W-:Y:S02]  /*b7c0*/  IMAD R9, R68.reuse, 0x25, R66.reuse ;  /* 0x0000002544097824 */ /* 0x144fe400078e0242 */
[----:B------:R-:W-:Y:S01]  /*b7d0*/  IMAD R6, R68, 0x49, R66 ;  /* 0x0000004944067824 */ /* 0x000fe200078e0242 */
[----:B----4-:R-:W-:Y:S04]  /*b7e0*/  STG.E.SYS [R100], R22 ;  /* 0x0000001664007386 */ /* 0x010fe8000010e900 */
[----:B-----5:R0:W-:Y:S04]  /*b7f0*/  STG.E.SYS [R34], R16 ;  /* 0x0000001022007386 */ /* 0x0201e8000010e900 */
[----:B------:R-:W2:Y:S04]  /*b800*/  LDG.E.SYS R14, [R50] ;  /* 0x00000000320e7381 */ /* 0x000ea800001ee900 */
[----:B-1----:R-:W4:Y:S01]  /*b810*/  LDG.E.SYS R17, [R4] ;  /* 0x0000000004117381 */ /* 0x002f2200001ee900 */
[----:B------:R-:W-:-:S02]  /*b820*/  IMAD.WIDE R8, R9, R0, c[0x0][0x168] ;  /* 0x00005a0009087625 */ /* 0x000fc400078e0200 */
[----:B------:R-:W-:Y:S02]  /*b830*/  IMAD.WIDE R6, R6, R0, c[0x0][0x168] ;  /* 0x00005a0006067625 */ /* 0x000fe400078e0200 */
[C-C-:B------:R-:W-:Y:S01]  /*b840*/  IMAD R13, R68.reuse, 0x2f, R66.reuse ;  /* 0x0000002f440d7824 */ /* 0x140fe200078e0242 */
[----:B--2---:R1:W-:Y:S04]  /*b850*/  STG.E.SYS [R4], R14 ;  /* 0x0000000e04007386 */ /* 0x0043e8000010e900 */
[----:B----4-:R2:W-:Y:S04]  /*b860*/  STG.E.SYS [R50], R17 ;  /* 0x0000001132007386 */ /* 0x0105e8000010e900 */
[----:B---3--:R-:W3:Y:S04]  /*b870*/  LDG.E.SYS R19, [R8] ;  /* 0x0000000008137381 */ /* 0x008ee800001ee900 */
[----:B------:R-:W4:Y:S01]  /*b880*/  LDG.E.SYS R18, [R6] ;  /* 0x0000000006127381 */ /* 0x000f2200001ee900 */
[----:B------:R-:W-:-:S02]  /*b890*/  IMAD R10, R68, 0x4a, R66 ;  /* 0x0000004a440a7824 */ /* 0x000fc400078e0242 */
[-C--:B------:R-:W-:Y:S02]  /*b8a0*/  IMAD.WIDE R12, R13, R0.reuse, c[0x0][0x168] ;  /* 0x00005a000d0c7625 */ /* 0x080fe400078e0200 */
[----:B------:R-:W-:Y:S01]  /*b8b0*/  IMAD.WIDE R10, R10, R0, c[0x0][0x168] ;  /* 0x00005a000a0a7625 */ /* 0x000fe200078e0200 */
[----:B---3--:R-:W-:Y:S04]  /*b8c0*/  STG.E.SYS [R6], R19 ;  /* 0x0000001306007386 */ /* 0x008fe8000010e900 */
[----:B----4-:R3:W-:Y:S04]  /*b8d0*/  STG.E.SYS [R8], R18 ;  /* 0x0000001208007386 */ /* 0x0107e8000010e900 */
[----:B0-----:R-:W4:Y:S04]  /*b8e0*/  LDG.E.SYS R16, [R12] ;  /* 0x000000000c107381 */ /* 0x001f2800001ee900 */
[----:B------:R-:W5:Y:S01]  /*b8f0*/  LDG.E.SYS R22, [R10] ;  /* 0x000000000a167381 */ /* 0x000f6200001ee900 */
[----:B-1----:R-:W-:-:S02]  /*b900*/  IMAD R14, R68, 0x39, R66 ;  /* 0x00000039440e7824 */ /* 0x002fc400078e0242 */
[--C-:B------:R-:W-:Y:S02]  /*b910*/  IMAD R5, R68, 0x4b, R66.reuse ;  /* 0x0000004b44057824 */ /* 0x100fe400078e0242 */
[-C--:B------:R-:W-:Y:S02]  /*b920*/  IMAD.WIDE R14, R14, R0.reuse, c[0x0][0x168] ;  /* 0x00005a000e0e7625 */ /* 0x080fe400078e0200 */
[----:B------:R-:W-:Y:S01]  /*b930*/  IMAD.WIDE R4, R5, R0, c[0x0][0x168] ;  /* 0x00005a0005047625 */ /* 0x000fe200078e0200 */
[----:B----4-:R0:W-:Y:S04]  /*b940*/  STG.E.SYS [R10], R16 ;  /* 0x000000100a007386 */ /* 0x0101e8000010e900 */
[----:B-----5:R1:W-:Y:S04]  /*b950*/  STG.E.SYS [R12], R22 ;  /* 0x000000160c007386 */ /* 0x0203e8000010e900 */
[----:B------:R-:W4:Y:S04]  /*b960*/  LDG.E.SYS R23, [R14] ;  /* 0x000000000e177381 */ /* 0x000f2800001ee900 */
[----:B--2---:R-:W2:Y:S01]  /*b970*/  LDG.E.SYS R17, [R4] ;  /* 0x0000000004117381 */ /* 0x004ea200001ee900 */
[----:B---3--:R-:W-:-:S02]  /*b980*/  IMAD R9, R68, 0x43, R66 ;  /* 0x0000004344097824 */ /* 0x008fc400078e0242 */
[--C-:B------:R-:W-:Y:S02]  /*b990*/  IMAD R6, R68, 0x4c, R66.reuse ;  /* 0x0000004c44067824 */ /* 0x100fe400078e0242 */
[-C--:B------:R-:W-:Y:S02]  /*b9a0*/  IMAD.WIDE R8, R9, R0.reuse, c[0x0][0x168] ;  /* 0x00005a0009087625 */ /* 0x080fe400078e0200 */
[----:B------:R-:W-:Y:S01]  /*b9b0*/  IMAD.WIDE R6, R6, R0, c[0x0][0x168] ;  /* 0x00005a0006067625 */ /* 0x000fe200078e0200 */
[----:B----4-:R3:W-:Y:S04]  /*b9c0*/  STG.E.SYS [R4], R23 ;  /* 0x0000001704007386 */ /* 0x0107e8000010e900 */
[----:B--2---:R2:W-:Y:S04]  /*b9d0*/  STG.E.SYS [R14], R17 ;  /* 0x000000110e007386 */ /* 0x0045e8000010e900 */
[----:B------:R-:W4:Y:S04]  /*b9e0*/  LDG.E.SYS R19, [R8] ;  /* 0x0000000008137381 */ /* 0x000f2800001ee900 */
[----:B------:R-:W5:Y:S01]  /*b9f0*/  LDG.E.SYS R18, [R6] ;  /* 0x0000000006127381 */ /* 0x000f6200001ee900 */
[----:B0-----:R-:W-:-:S03]  /*ba00*/  IMAD R10, R68, 0x51, R66 ;  /* 0x00000051440a7824 */ /* 0x001fc600078e0242 */
[----:B----4-:R0:W-:Y:S04]  /*ba10*/  STG.E.SYS [R6], R19 ;  /* 0x0000001306007386 */ /* 0x0101e8000010e900 */
[----:B-----5:R4:W-:Y:S04]  /*ba20*/  STG.E.SYS [R8], R18 ;  /* 0x0000001208007386 */ /* 0x0209e8000010e900 */
[----:B-1----:R-:W5:Y:S04]  /*ba30*/  LDG.E.SYS R12, [R20] ;  /* 0x00000000140c7381 */ /* 0x002f6800001ee900 */
[----:B------:R-:W2:Y:S01]  /*ba40*/  LDG.E.SYS R13, [R2] ;  /* 0x00000000020d7381 */ /* 0x000ea200001ee900 */
[----:B------:R-:W-:-:S02]  /*ba50*/  IMAD.WIDE R10, R10, R0, c[0x0][0x168] ;  /* 0x00005a000a0a7625 */ /* 0x000fc400078e0200 */
[C-C-:B---3--:R-:W-:Y:S01]  /*ba60*/  IMAD R5, R68.reuse, 0x52, R66.reuse ;  /* 0x0000005244057824 */ /* 0x148fe200078e0242 */
[----:B-----5:R1:W-:Y:S04]  /*ba70*/  STG.E.SYS [R2], R12 ;  /* 0x0000000c02007386 */ /* 0x0203e8000010e900 */
[----:B--2---:R-:W-:Y:S04]  /*ba80*/  STG.E.SYS [R20], R13 ;  /* 0x0000000d14007386 */ /* 0x004fe8000010e900 */
[----:B------:R-:W2:Y:S04]  /*ba90*/  LDG.E.SYS R15, [R36] ;  /* 0x00000000240f7381 */ /* 0x000ea800001ee900 */
[----:B------:R-:W3:Y:S01]  /*baa0*/  LDG.E.SYS R14, [R10] ;  /* 0x000000000a0e7381 */ /* 0x000ee200001ee900 */
[----:B------:R-:W-:-:S02]  /*bab0*/  IMAD R17, R68, 0x1c, R66 ;  /* 0x0000001c44117824 */ /* 0x000fc400078e0242 */
[-C--:B------:R-:W-:Y:S02]  /*bac0*/  IMAD.WIDE R4, R5, R0.reuse, c[0x0][0x168] ;  /* 0x00005a0005047625 */ /* 0x080fe400078e0200 */
[----:B0-----:R-:W-:Y:S01]  /*bad0*/  IMAD.WIDE R6, R17, R0, c[0x0][0x168] ;  /* 0x00005a0011067625 */ /* 0x001fe200078e0200 */
[----:B--2---:R0:W-:Y:S04]  /*bae0*/  STG.E.SYS [R10], R15 ;  /* 0x0000000f0a007386 */ /* 0x0041e8000010e900 */
[----:B---3--:R2:W-:Y:S05]  /*baf0*/  STG.E.SYS [R36], R14 ;  /* 0x0000000e24007386 */ /* 0x0085ea000010e900 */
[----:B------:R-:W3:Y:S04]  /*bb00*/  LDG.E.SYS R17, [R6] ;  /* 0x0000000006117381 */ /* 0x000ee800001ee900 */
[----:B------:R-:W5:Y:S01]  /*bb10*/  LDG.E.SYS R16, [R4] ;  /* 0x0000000004107381 */ /* 0x000f6200001ee900 */
[----:B----4-:R-:W-:-:S02]  /*bb20*/  IMAD R9, R68, 0x26, R66 ;  /* 0x0000002644097824 */ /* 0x010fc400078e0242 */
[--C-:B-1----:R-:W-:Y:S02]  /*bb30*/  IMAD R2, R68, 0x53, R66.reuse ;  /* 0x0000005344027824 */ /* 0x102fe400078e0242 */
[-C--:B------:R-:W-:Y:S02]  /*bb40*/  IMAD.WIDE R8, R9, R0.reuse, c[0x0][0x168] ;  /* 0x00005a0009087625 */ /* 0x080fe400078e0200 */
[----:B------:R-:W-:Y:S01]  /*bb50*/  IMAD.WIDE R2, R2, R0, c[0x0][0x168] ;  /* 0x00005a0002027625 */ /* 0x000fe200078e0200 */
[----:B---3--:R-:W-:Y:S04]  /*bb60*/  STG.E.SYS [R4], R17 ;  /* 0x0000001104007386 */ /* 0x008fe8000010e900 */
[----:B-----5:R1:W-:Y:S04]  /*bb70*/  STG.E.SYS [R6], R16 ;  /* 0x0000001006007386 */ /* 0x0203e8000010e900 */
[----:B------:R-:W3:Y:S04]  /*bb80*/  LDG.E.SYS R19, [R8] ;  /* 0x0000000008137381 */ /* 0x000ee800001ee900 */
[----:B0-----:R-:W4:Y:S01]  /*bb90*/  LDG.E.SYS R15, [R2] ;  /* 0x00000000020f7381 */ /* 0x001f2200001ee900 */
[----:B------:R-:W-:-:S02]  /*bba0*/  IMAD R13, R68, 0x30, R66 ;  /* 0x00000030440d7824 */ /* 0x000fc400078e0242 */
[--C-:B------:R-:W-:Y:S02]  /*bbb0*/  IMAD R10, R68, 0x54, R66.reuse ;  /* 0x00000054440a7824 */ /* 0x100fe400078e0242 */
[-C--:B------:R-:W-:Y:S02]  /*bbc0*/  IMAD.WIDE R12, R13, R0.reuse, c[0x0][0x168] ;  /* 0x00005a000d0c7625 */ /* 0x080fe400078e0200 */
[----:B------:R-:W-:Y:S01]  /*bbd0*/  IMAD.WIDE R10, R10, R0, c[0x0][0x168] ;  /* 0x00005a000a0a7625 */ /* 0x000fe200078e0200 */
[----:B---3--:R-:W-:Y:S04]  /*bbe0*/  STG.E.SYS [R2], R19 ;  /* 0x0000001302007386 */ /* 0x008fe8000010e900 */
[----:B----4-:R0:W-:Y:S04]  /*bbf0*/  STG.E.SYS [R8], R15 ;  /* 0x0000000f08007386 */ /* 0x0101e8000010e900 */
[----:B------:R-:W3:Y:S04]  /*bc00*/  LDG.E.SYS R20, [R12] ;  /* 0x000000000c147381 */ /* 0x000ee800001ee900 */
[----:B--2---:R-:W2:Y:S01]  /*bc10*/  LDG.E.SYS R14, [R10] ;  /* 0x000000000a0e7381 */ /* 0x004ea200001ee900 */
[----:B-1----:R-:W-:-:S02]  /*bc20*/  IMAD R6, R68, 0x3a, R66 ;  /* 0x0000003a44067824 */ /* 0x002fc400078e0242 */
[--C-:B------:R-:W-:Y:S02]  /*bc30*/  IMAD R5, R68, 0x55, R66.reuse ;  /* 0x0000005544057824 */ /* 0x100fe400078e0242 */
[-C--:B------:R-:W-:Y:S02]  /*bc40*/  IMAD.WIDE R6, R6, R0.reuse, c[0x0][0x168] ;  /* 0x00005a0006067625 */ /* 0x080fe400078e0200 */
[----:B------:R-:W-:Y:S01]  /*bc50*/  IMAD.WIDE R4, R5, R0, c[0x0][0x168] ;  /* 0x00005a0005047625 */ /* 0x000fe200078e0200 */
[----:B---3--:R-:W-:Y:S04]  /*bc60*/  STG.E.SYS [R10], R20 ;  /* 0x000000140a007386 */ /* 0x008fe8000010e900 */
[----:B--2---:R1:W-:Y:S04]  /*bc70*/  STG.E.SYS [R12], R14 ;  /* 0x0000000e0c007386 */ /* 0x0043e8000010e900 */
[----:B------:R-:W2:Y:S04]  /*bc80*/  LDG.E.SYS R17, [R6] ;  /* 0x0000000006117381 */ /* 0x000ea800001ee900 */
[----:B------:R-:W3:Y:S01]  /*bc90*/  LDG.E.SYS R16, [R4] ;  /* 0x0000000004107381 */ /* 0x000ee200001ee900 */
[----:B0-----:R-:W-:-:S02]  /*bca0*/  IMAD R9, R68, 0x44, R66 ;  /* 0x0000004444097824 */ /* 0x001fc400078e0242 */
[--C-:B------:R-:W-:Y:S02]  /*bcb0*/  IMAD R2, R68, 0x56, R66.reuse ;  /* 0x0000005644027824 */ /* 0x100fe400078e0242 */
[-C--:B------:R-:W-:Y:S02]  /*bcc0*/  IMAD.WIDE R8, R9, R0.reuse, c[0x0][0x168] ;  /* 0x00005a0009087625 */ /* 0x080fe400078e0200 */
[----:B------:R-:W-:Y:S01]  /*bcd0*/  IMAD.WIDE R2, R2, R0, c[0x0][0x168] ;  /* 0x00005a0002027625 */ /* 0x000fe200078e0200 */
[----:B--2---:R-:W-:Y:S04]  /*bce0*/  STG.E.SYS [R4], R17 ;  /* 0x0000001104007386 */ /* 0x004fe8000010e900 */
[----:B---3--:R0:W-:Y:S04]  /*bcf0*/  STG.E.SYS [R6], R16 ;  /* 0x0000001006007386 */ /* 0x0081e8000010e900 */
[----:B------:R-:W2:Y:S04]  /*bd00*/  LDG.E.SYS R19, [R8] ;  /* 0x0000000008137381 */ /* 0x000ea800001ee900 */
[----:B------:R-:W3:Y:S01]  /*bd10*/  LDG.E.SYS R15, [R2] ;  /* 0x00000000020f7381 */ /* 0x000ee200001ee900 */
[----:B-1----:R-:W-:-:S02]  /*bd20*/  IMAD R13, R68, 0x4e, R66 ;  /* 0x0000004e440d7824 */ /* 0x002fc400078e0242 */
[--C-:B------:R-:W-:Y:S02]  /*bd30*/  IMAD R10, R68, 0x57, R66.reuse ;  /* 0x00000057440a7824 */ /* 0x100fe400078e0242 */
[-C--:B------:R-:W-:Y:S02]  /*bd40*/  IMAD.WIDE R12, R13, R0.reuse, c[0x0][0x168] ;  /* 0x00005a000d0c7625 */ /* 0x080fe400078e0200 */
[----:B------:R-:W-:Y:S01]  /*bd50*/  IMAD.WIDE R10, R10, R0, c[0x0][0x168] ;  /* 0x00005a000a0a7625 */ /* 0x000fe200078e0200 */
[----:B--2---:R-:W-:Y:S04]  /*bd60*/  STG.E.SYS [R2], R19 ;  /* 0x0000001302007386 */ /* 0x004fe8000010e900 */
[----:B---3--:R1:W-:Y:S04]  /*bd70*/  STG.E.SYS [R8], R15 ;  /* 0x0000000f08007386 */ /* 0x0083e8000010e900 */
        /* <DEDUP_REMOVED lines=62> */
[----:B--2---:R1:W-:Y:S04]  /*c160*/  STG.E.SYS [R4], R17 ;  /* 0x0000001104007386 */ /* 0x0043e8000010e900 */
[----:B---3--:R2:W-:Y:S04]  /*c170*/  STG.E.SYS [R6], R16 ;  /* 0x0000001006007386 */ /* 0x0085e8000010e900 */
[----:B------:R-:W3:Y:S04]  /*c180*/  LDG.E.SYS R19, [R8] ;  /* 0x0000000008137381 */ /* 0x000ee800001ee900 */
[----:B------:R-:W4:Y:S01]  /*c190*/  LDG.E.SYS R15, [R2] ;  /* 0x00000000020f7381 */ /* 0x000f2200001ee900 */
[----:B0-----:R-:W-:-:S02]  /*c1a0*/  IMAD R13, R68, 0x59, R66 ;  /* 0x00000059440d7824 */ /* 0x001fc400078e0242 */
[----:B------:R-:W-:Y:S02]  /*c1b0*/  IMAD R10, R68, 0x62, R66 ;  /* 0x00000062440a7824 */ /* 0x000fe400078e0242 */
[-C--:B------:R-:W-:Y:S02]  /*c1c0*/  IMAD.WIDE R12, R13, R0.reuse, c[0x0][0x168] ;  /* 0x00005a000d0c7625 */ /* 0x080fe400078e0200 */
[----:B------:R-:W-:Y:S01]  /*c1d0*/  IMAD.WIDE R10, R10, R0, c[0x0][0x168] ;  /* 0x00005a000a0a7625 */ /* 0x000fe200078e0200 */
[----:B---3--:R2:W-:Y:S04]  /*c1e0*/  STG.E.SYS [R2], R19 ;  /* 0x0000001302007386 */ /* 0x0085e8000010e900 */
[----:B----4-:R2:W-:Y:S04]  /*c1f0*/  STG.E.SYS [R8], R15 ;  /* 0x0000000f08007386 */ /* 0x0105e8000010e900 */
[----:B------:R-:W3:Y:S04]  /*c200*/  LDG.E.SYS R20, [R12] ;  /* 0x000000000c147381 */ /* 0x000ee800001ee900 */
[----:B-1----:R-:W4:Y:S04]  /*c210*/  LDG.E.SYS R5, [R10] ;  /* 0x000000000a057381 */ /* 0x002f2800001ee900 */
[----:B---3--:R2:W-:Y:S04]  /*c220*/  STG.E.SYS [R10], R20 ;  /* 0x000000140a007386 */ /* 0x0085e8000010e900 */
[----:B----4-:R2:W-:Y:S04]  /*c230*/  STG.E.SYS [R12], R5 ;  /* 0x000000050c007386 */ /* 0x0105e8000010e900 */
[----:B------:R-:W3:Y:S01]  /*c240*/  LDG.E.SYS R4, [R102] ;  /* 0x0000000066047381 */ /* 0x000ee200001ee900 */
[----:B------:R-:W-:Y:S01]  /*c250*/  BSSY B0, `(.L_x_365) ;  /* 0x000000f000007945 */ /* 0x000fe20003800000 */
[----:B---3--:R-:W-:-:S12]  /*c260*/  ISETP.GE.AND P0, PT, R4, 0x1, PT ;  /* 0x000000010400780c */ /* 0x008fd80003f06270 */
[----:B------:R-:W-:Y:S05]  /*c270*/  @!P0 BRA `(.L_x_366) ;  /* 0x000000c000008947 */ /* 0x000fea0003800000 */
[----:B--2---:R-:W-:Y:S01]  /*c280*/  BSSY B1, `(.L_x_366) ;  /* 0x000000b000017945 */ /* 0x004fe20003800000 */
[----:B------:R-:W-:-:S08]  /*c290*/  MOV R5, RZ ;  /* 0x000000ff00057202 */ /* 0x000fd00000000f00 */
.L_x_367:
[----:B------:R-:W-:-:S04]  /*c2a0*/  IMAD R2, R68, R5, R66 ;  /* 0x0000000544027224 */ /* 0x000fc800078e0242 */
[----:B------:R-:W-:-:S10]  /*c2b0*/  IMAD.WIDE R2, R2, R0, c[0x0][0x168] ;  /* 0x00005a0002027625 */ /* 0x000fd400078e0200 */
[----:B------:R-:W2:Y:S02]  /*c2c0*/  LDG.E.SYS R4, [R2] ;  /* 0x0000000002047381 */ /* 0x000ea400001ee900 */
[----:B--2---:R-:W-:-:S08]  /*c2d0*/  FMUL.FTZ R4, R70, R4 ;  /* 0x0000000446047220 */ /* 0x004fd00000410000 */
[----:B------:R0:W-:Y:S04]  /*c2e0*/  STG.E.SYS [R2], R4 ;  /* 0x0000000402007386 */ /* 0x0001e8000010e900 */
[----:B0-----:R-:W2:Y:S01]  /*c2f0*/  LDG.E.SYS R4, [R102] ;  /* 0x0000000066047381 */ /* 0x001ea200001ee900 */
[----:B------:R-:W-:-:S04]  /*c300*/  IADD3 R5, R5, 0x1, RZ ;  /* 0x0000000105057810 */ /* 0x000fc80007ffe0ff */
[----:B--2---:R-:W-:-:S12]  /*c310*/  ISETP.GE.AND P0, PT, R5, R4, PT ;  /* 0x000000040500720c */ /* 0x004fd80003f06270 */
[----:B------:R-:W-:Y:S05]  /*c320*/  @!P0 BRA `(.L_x_367) ;  /* 0xffffff7000008947 */ /* 0x000fea000383ffff */
[----:B------:R-:W-:Y:S05]  /*c330*/  BSYNC B1 ;  /* 0x0000000000017941 */ /* 0x000fea0003800000 */
.L_x_366:
[----:B--2---:R-:W-:Y:S05]  /*c340*/  BSYNC B0 ;  /* 0x0000000000007941 */ /* 0x004fea0003800000 */
.L_x_365:
[----:B------:R-:W-:Y:S01]  /*c350*/  ISETP.GE.AND P0, PT, R4, 0x1, PT ;  /* 0x000000010400780c */ /* 0x000fe20003f06270 */
[----:B------:R-:W-:Y:S11]  /*c360*/  BSSY B0, `(.L_x_368) ;  /* 0x0000010000007945 */ /* 0x000ff60003800000 */
[----:B------:R-:W-:Y:S05]  /*c370*/  @!P0 BRA `(.L_x_369) ;  /* 0x000000e000008947 */ /* 0x000fea0003800000 */
[----:B------:R-:W-:Y:S01]  /*c380*/  BSSY B1, `(.L_x_370) ;  /* 0x000000c000017945 */ /* 0x000fe20003800000 */
[----:B------:R-:W-:-:S08]  /*c390*/  MOV R4, RZ ;  /* 0x000000ff00047202 */ /* 0x000fd00000000f00 */
.L_x_371:
[----:B0-----:R-:W-:-:S05]  /*c3a0*/  IADD3 R3, R4, 0xa, RZ ;  /* 0x0000000a04037810 */ /* 0x001fca0007ffe0ff */
[----:B------:R-:W-:-:S04]  /*c3b0*/  IMAD R3, R68, R3, R66 ;  /* 0x0000000344037224 */ /* 0x000fc800078e0242 */
[----:B------:R-:W-:-:S10]  /*c3c0*/  IMAD.WIDE R2, R3, R0, c[0x0][0x168] ;  /* 0x00005a0003027625 */ /* 0x000fd400078e0200 */
[----:B------:R-:W2:Y:S02]  /*c3d0*/  LDG.E.SYS R5, [R2] ;  /* 0x0000000002057381 */ /* 0x000ea400001ee900 */
[----:B--2---:R-:W-:-:S08]  /*c3e0*/  FMUL.FTZ R5, R71, R5 ;  /* 0x0000000547057220 */ /* 0x004fd00000410000 */
[----:B------:R0:W-:Y:S04]  /*c3f0*/  STG.E.SYS [R2], R5 ;  /* 0x0000000502007386 */ /* 0x0001e8000010e900 */
[----:B------:R-:W2:Y:S01]  /*c400*/  LDG.E.SYS R6, [R102] ;  /* 0x0000000066067381 */ /* 0x000ea200001ee900 */
[----:B------:R-:W-:-:S04]  /*c410*/  IADD3 R4, R4, 0x1, RZ ;  /* 0x0000000104047810 */ /* 0x000fc80007ffe0ff */
[----:B--2---:R-:W-:-:S12]  /*c420*/  ISETP.GE.AND P0, PT, R4, R6, PT ;  /* 0x000000060400720c */ /* 0x004fd80003f06270 */
[----:B------:R-:W-:Y:S05]  /*c430*/  @!P0 BRA `(.L_x_371) ;  /* 0xffffff6000008947 */ /* 0x000fea000383ffff */
[----:B0-----:R-:W-:Y:S05]  /*c440*/  BSYNC B1 ;  /* 0x0000000000017941 */ /* 0x001fea0003800000 */
.L_x_370:
[----:B------:R-:W-:-:S08]  /*c450*/  MOV R4, R6 ;  /* 0x0000000600047202 */ /* 0x000fd00000000f00 */
.L_x_369:
[----:B------:R-:W-:Y:S05]  /*c460*/  BSYNC B0 ;  /* 0x0000000000007941 */ /* 0x000fea0003800000 */
.L_x_368:
[----:B------:R-:W-:Y:S01]  /*c470*/  ISETP.GE.AND P0, PT, R4, 0x1, PT ;  /* 0x000000010400780c */ /* 0x000fe20003f06270 */
[----:B------:R-:W-:Y:S11]  /*c480*/  BSSY B0, `(.L_x_372) ;  /* 0x0000010000007945 */ /* 0x000ff60003800000 */
[----:B------:R-:W-:Y:S05]  /*c490*/  @!P0 BRA `(.L_x_373) ;  /* 0x000000e000008947 */ /* 0x000fea0003800000 */
[----:B------:R-:W-:Y:S01]  /*c4a0*/  BSSY B1, `(.L_x_374) ;  /* 0x000000c000017945 */ /* 0x000fe20003800000 */
[----:B------:R-:W-:-:S08]  /*c4b0*/  MOV R4, RZ ;  /* 0x000000ff00047202 */ /* 0x000fd00000000f00 */
.L_x_375:
        /* <DEDUP_REMOVED lines=11> */
.L_x_374:
[----:B------:R-:W-:-:S08]  /*c570*/  MOV R4, R6 ;  /* 0x0000000600047202 */ /* 0x000fd00000000f00 */
.L_x_373:
[----:B------:R-:W-:Y:S05]  /*c580*/  BSYNC B0 ;  /* 0x0000000000007941 */ /* 0x000fea0003800000 */
.L_x_372:
[----:B------:R-:W-:Y:S01]  /*c590*/  ISETP.GE.AND P0, PT, R4, 0x1, PT ;  /* 0x000000010400780c */ /* 0x000fe20003f06270 */
[----:B------:R-:W-:Y:S11]  /*c5a0*/  BSSY B0, `(.L_x_376) ;  /* 0x0000010000007945 */ /* 0x000ff60003800000 */
[----:B------:R-:W-:Y:S05]  /*c5b0*/  @!P0 BRA `(.L_x_377) ;  /* 0x000000e000008947 */ /* 0x000fea0003800000 */
[----:B------:R-:W-:Y:S01]  /*c5c0*/  BSSY B1, `(.L_x_378) ;  /* 0x000000c000017945 */ /* 0x000fe20003800000 */
[----:B------:R-:W-:-:S08]  /*c5d0*/  MOV R4, RZ ;  /* 0x000000ff00047202 */ /* 0x000fd00000000f00 */
.L_x_379:
        /* <DEDUP_REMOVED lines=11> */
.L_x_378:
[----:B------:R-:W-:-:S08]  /*c690*/  MOV R4, R6 ;  /* 0x0000000600047202 */ /* 0x000fd00000000f00 */
.L_x_377:
[----:B------:R-:W-:Y:S05]  /*c6a0*/  BSYNC B0 ;  /* 0x0000000000007941 */ /* 0x000fea0003800000 */
.L_x_376:
[----:B------:R-:W-:Y:S01]  /*c6b0*/  ISETP.GE.AND P0, PT, R4, 0x1, PT ;  /* 0x000000010400780c */ /* 0x000fe20003f06270 */
[----:B------:R-:W-:Y:S11]  /*c6c0*/  BSSY B0, `(.L_x_380) ;  /* 0x0000010000007945 */ /* 0x000ff60003800000 */
[----:B------:R-:W-:Y:S05]  /*c6d0*/  @!P0 BRA `(.L_x_381) ;  /* 0x000000e000008947 */ /* 0x000fea0003800000 */
[----:B------:R-:W-:Y:S01]  /*c6e0*/  BSSY B1, `(.L_x_382) ;  /* 0x000000c000017945 */ /* 0x000fe20003800000 */
[----:B------:R-:W-:-:S08]  /*c6f0*/  MOV R4, RZ ;  /* 0x000000ff00047202 */ /* 0x000fd00000000f00 */
.L_x_383:
        /* <DEDUP_REMOVED lines=11> */
.L_x_382:
[----:B------:R-:W-:-:S08]  /*c7b0*/  MOV R4, R6 ;  /* 0x0000000600047202 */ /* 0x000fd00000000f00 */
.L_x_381:
[----:B------:R-:W-:Y:S05]  /*c7c0*/  BSYNC B0 ;  /* 0x0000000000007941 */ /* 0x000fea0003800000 */
.L_x_380:
[----:B------:R-:W-:Y:S01]  /*c7d0*/  ISETP.GE.AND P0, PT, R4, 0x1, PT ;  /* 0x000000010400780c */ /* 0x000fe20003f06270 */
[----:B------:R-:W-:Y:S11]  /*c7e0*/  BSSY B0, `(.L_x_384) ;  /* 0x0000010000007945 */ /* 0x000ff60003800000 */
[----:B------:R-:W-:Y:S05]  /*c7f0*/  @!P0 BRA `(.L_x_385) ;  /* 0x000000e000008947 */ /* 0x000fea0003800000 */
[----:B------:R-:W-:Y:S01]  /*c800*/  BSSY B1, `(.L_x_386) ;  /* 0x000000c000017945 */ /* 0x000fe20003800000 */
[----:B------:R-:W-:-:S08]  /*c810*/  MOV R4, RZ ;  /* 0x000000ff00047202 */ /* 0x000fd00000000f00 */
.L_x_387:
        /* <DEDUP_REMOVED lines=11> */
.L_x_386:
[----:B------:R-:W-:-:S08]  /*c8d0*/  MOV R4, R6 ;  /* 0x0000000600047202 */ /* 0x000fd00000000f00 */
.L_x_385:
[----:B------:R-:W-:Y:S05]  /*c8e0*/  BSYNC B0 ;  /* 0x0000000000007941 */ /* 0x000fea0003800000 */
.L_x_384:
[----:B------:R-:W-:Y:S01]  /*c8f0*/  ISETP.GE.AND P0, PT, R4, 0x1, PT ;  /* 0x000000010400780c */ /* 0x000fe20003f06270 */
[----:B------:R-:W-:Y:S11]  /*c900*/  BSSY B0, `(.L_x_388) ;  /* 0x0000010000007945 */ /* 0x000ff60003800000 */
[----:B------:R-:W-:Y:S05]  /*c910*/  @!P0 BRA `(.L_x_389) ;  /* 0x000000e000008947 */ /* 0x000fea0003800000 */
[----:B------:R-:W-:Y:S01]  /*c920*/  BSSY B1, `(.L_x_390) ;  /* 0x000000c000017945 */ /* 0x000fe20003800000 */
[----:B------:R-:W-:-:S08]  /*c930*/  MOV R4, RZ ;  /* 0x000000ff00047202 */ /* 0x000fd00000000f00 */
.L_x_391:
        /* <DEDUP_REMOVED lines=11> */
.L_x_390:
[----:B------:R-:W-:-:S08]  /*c9f0*/  MOV R4, R6 ;  /* 0x0000000600047202 */ /* 0x000fd00000000f00 */
.L_x_389:
[----:B------:R-:W-:Y:S05]  /*ca00*/  BSYNC B0 ;  /* 0x0000000000007941 */ /* 0x000fea0003800000 */
.L_x_388:
[----:B------:R-:W-:Y:S01]  /*ca10*/  ISETP.GE.AND P0, PT, R4, 0x1, PT ;  /* 0x000000010400780c */ /* 0x000fe20003f06270 */
[----:B------:R-:W-:Y:S11]  /*ca20*/  BSSY B0, `(.L_x_392) ;  /* 0x0000010000007945 */ /* 0x000ff60003800000 */
[----:B------:R-:W-:Y:S05]  /*ca30*/  @!P0 BRA `(.L_x_393) ;  /* 0x000000e000008947 */ /* 0x000fea0003800000 */
[----:B------:R-:W-:Y:S01]  /*ca40*/  BSSY B1, `(.L_x_394) ;  /* 0x000000c000017945 */ /* 0x000fe20003800000 */
[----:B------:R-:W-:-:S08]  /*ca50*/  MOV R4, RZ ;  /* 0x000000ff00047202 */ /* 0x000fd00000000f00 */
.L_x_395:
        /* <DEDUP_REMOVED lines=11> */
.L_x_394:
[----:B------:R-:W-:-:S08]  /*cb10*/  MOV R4, R6 ;  /* 0x0000000600047202 */ /* 0x000fd00000000f00 */
.L_x_393:
[----:B------:R-:W-:Y:S05]  /*cb20*/  BSYNC B0 ;  /* 0x0000000000007941 */ /* 0x000fea0003800000 */
.L_x_392:
[----:B------:R-:W-:Y:S01]  /*cb30*/  ISETP.GE.AND P0, PT, R4, 0x1, PT ;  /* 0x000000010400780c */ /* 0x000fe20003f06270 */
[----:B------:R-:W-:Y:S11]  /*cb40*/  BSSY B0, `(.L_x_396) ;  /* 0x0000010000007945 */ /* 0x000ff60003800000 */
[----:B------:R-:W-:Y:S05]  /*cb50*/  @!P0 BRA `(.L_x_397) ;  /* 0x000000e000008947 */ /* 0x000fea0003800000 */
[----:B------:R-:W-:Y:S01]  /*cb60*/  BSSY B1, `(.L_x_398) ;  /* 0x000000c000017945 */ /* 0x000fe20003800000 */
[----:B------:R-:W-:-:S08]  /*cb70*/  MOV R4, RZ ;  /* 0x000000ff00047202 */ /* 0x000fd00000000f00 */
.L_x_399:
        /* <DEDUP_REMOVED lines=11> */
.L_x_398:
[----:B------:R-:W-:-:S08]  /*cc30*/  MOV R4, R6 ;  /* 0x0000000600047202 */ /* 0x000fd00000000f00 */
.L_x_397:
[----:B------:R-:W-:Y:S05]  /*cc40*/  BSYNC B0 ;  /* 0x0000000000007941 */ /* 0x000fea0003800000 */
.L_x_396:
[----:B------:R-:W-:-:S12]  /*cc50*/  ISETP.GE.AND P0, PT, R4, 0x1, PT ;  /* 0x000000010400780c */ /* 0x000fd80003f06270 */
[----:B------:R-:W-:Y:S05]  /*cc60*/  @!P0 EXIT ;  /* 0x000000000000894d */ /* 0x000fea0003800000 */
[----:B------:R-:W-:-:S08]  /*cc70*/  MOV R4, RZ ;  /* 0x000000ff00047202 */ /* 0x000fd00000000f00 */
.L_x_400:
        /* <DEDUP_REMOVED lines=10> */
[----:B0-----:R-:W-:Y:S05]  /*cd20*/  EXIT ;  /* 0x000000000000794d */ /* 0x001fea0003800000 */
.L_x_401:
[----:B------:R-:W-:-:S00]  /*cd30*/  BRA `(.L_x_401) ;  /* 0xfffffff000007947 */ /* 0x000fc0000383ffff */
[----:B------:R-:W-:-:S00]  /*cd40*/  NOP ;  /* 0x0000000000007918 */ /* 0x000fc00000000000 */
[----:B------:R-:W-:-:S00]  /*cd50*/  NOP ;  /* 0x0000000000007918 */ /* 0x000fc00000000000 */
[----:B------:R-:W-:-:S00]  /*cd60*/  NOP ;  /* 0x0000000000007918 */ /* 0x000fc00000000000 */
[----:B------:R-:W-:-:S00]  /*cd70*/  NOP ;  /* 0x0000000000007918 */ /* 0x000fc00000000000 */
.L_x_457:


//--------------------- .text.kernel_cuda_filter_combine_halves --------------------------
	.section	.text.kernel_cuda_filter_combine_halves,"ax",@progbits
	.sectioninfo	@"SHI_REGISTERS=52"
	.align	128
        .global         kernel_cuda_filter_combine_halves
        .type           kernel_cuda_filter_combine_halves,@function
        .size           kernel_cuda_filter_combine_halves,(.L_x_458 - kernel_cuda_filter_combine_halves)
        .other          kernel_cuda_filter_combine_halves,@"STO_CUDA_ENTRY STV_DEFAULT"
kernel_cuda_filter_combine_halves:
.text.kernel_cuda_filter_combine_halves:
[----:B------:R-:W-:-:S08]  /*0000*/  MOV R1, c[0x0][0x28] ;  /* 0x00000a0000017a02 */ /* 0x000fd00000000f00 */
[----:B------:R0:W0:Y:S01]  /*0010*/  S2UR UR6, SR_CTAID.Y ;  /* 0x00000000000679c3 */ /* 0x0000220000002600 */
[----:B------:R-:W1:Y:S01]  /*0020*/  S2R R8, SR_TID.Y ;  /* 0x0000000000087919 */ /* 0x000e620000002200 */
[----:B------:R-:W2:Y:S01]  /*0030*/  S2R R9, SR_TID.X ;  /* 0x0000000000097919 */ /* 0x000ea20000002100 */
[----:B------:R-:W-:Y:S01]  /*0040*/  ULDC UR7, c[0x0][0x4] ;  /* 0x0000010000077ab9 */ /* 0x000fe20000000800 */
[----:B------:R3:W3:Y:S01]  /*0050*/  S2UR UR4, SR_CTAID.X ;  /* 0x00000000000479c3 */ /* 0x0006e20000002500 */
[----:B------:R-:W-:Y:S01]  /*0060*/  ULDC UR8, c[0x0][0x184] ;  /* 0x0000610000087ab9 */ /* 0x000fe20000000800 */
[----:B------:R-:W-:Y:S01]  /*0070*/  ULDC UR5, c[0x0][0x0] ;  /* 0x0000000000057ab9 */ /* 0x000fe20000000800 */
[----:B------:R-:W-:Y:S01]  /*0080*/  IADD3 R1, R1, -0x68, RZ ;  /* 0xffffff9801017810 */ /* 0x000fe20007ffe0ff */
[----:B0-----:R-:W-:-:S03]  /*0090*/  UIMAD UR6, UR6, UR7, UR8 ;  /* 0x00000007060672a4 */ /* 0x001fc6000f8e0208 */
[----:B------:R-:W-:Y:S02]  /*00a0*/  ULDC UR7, c[0x0][0x180] ;  /* 0x0000600000077ab9 */ /* 0x000fe40000000800 */
[----:B---3--:R-:W-:Y:S01]  /*00b0*/  UIMAD UR4, UR4, UR5, UR7 ;  /* 0x00000005040472a4 */ /* 0x008fe2000f8e0207 */
[----:B-1----:R-:W-:-:S04]  /*00c0*/  IADD3 R8, R8, UR6, RZ ;  /* 0x0000000608087c10 */ /* 0x002fc8000fffe0ff */
[----:B------:R-:W-:Y:S02]  /*00d0*/  ISETP.GE.AND P0, PT, R8, c[0x0][0x18c], PT ;  /* 0x0000630008007a0c */ /* 0x000fe40003f06270 */
[----:B--2---:R-:W-:-:S04]  /*00e0*/  IADD3 R9, R9, UR4, RZ ;  /* 0x0000000409097c10 */ /* 0x004fc8000fffe0ff */
[----:B------:R-:W-:-:S12]  /*00f0*/  ISETP.GE.OR P0, PT, R9, c[0x0][0x188], P0 ;  /* 0x0000620009007a0c */ /* 0x000fd80000706670 */
[----:B------:R-:W-:Y:S05]  /*0100*/  @P0 EXIT ;  /* 0x000000000000094d */ /* 0x000fea0003800000 */
[----:B------:R-:W-:Y:S02]  /*0110*/  MOV R0, c[0x0][0x180] ;  /* 0x0000600000007a02 */ /* 0x000fe40000000f00 */
[----:B------:R-:W-:Y:S02]  /*0120*/  ISETP.NE.U32.AND P0, PT, RZ, c[0x0][0x160], PT ;  /* 0x00005800ff007a0c */ /* 0x000fe40003f05070 */
[----:B------:R-:W-:Y:S02]  /*0130*/  IADD3 R0, -R0, 0x3, RZ ;  /* 0x0000000300007810 */ /* 0x000fe40007ffe1ff */
[----:B------:R-:W-:Y:S02]  /*0140*/  ISETP.NE.AND.EX P0, PT, RZ, c[0x0][0x164], PT, P0 ;  /* 0x00005900ff007a0c */ /* 0x000fe40003f05300 */
[----:B------:R-:W-:Y:S02]  /*0150*/  IADD3 R0, R0, c[0x0][0x188], RZ ;  /* 0x0000620000007a10 */ /* 0x000fe40007ffe0ff */
[----:B------:R-:W-:-:S02]  /*0160*/  IADD3 R2, R8, -c[0x0][0x184], RZ ;  /* 0x8000610008027a10 */ /* 0x000fc40007ffe0ff */
[----:B------:R-:W-:Y:S02]  /*0170*/  IADD3 R3, R9, -c[0x0][0x180], RZ ;  /* 0x8000600009037a10 */ /* 0x000fe40007ffe0ff */
[----:B------:R-:W-:Y:S02]  /*0180*/  LOP3.LUT R0, R0, 0xfffffffc, RZ, 0xc0, !PT ;  /* 0xfffffffc00007812 */ /* 0x000fe400078ec0ff */
[----:B------:R-:W-:-:S03]  /*0190*/  MOV R12, 0x4 ;  /* 0x00000004000c7802 */ /* 0x000fc60000000f00 */
[----:B------:R-:W-:-:S04]  /*01a0*/  IMAD R10, R0, R2, R3 ;  /* 0x00000002000a7224 */ /* 0x000fc800078e0203 */
[CC--:B------:R-:W-:Y:S02]  /*01b0*/  IMAD.WIDE R4, R10.reuse, R12.reuse, c[0x0][0x170] ;  /* 0x00005c000a047625 */ /* 0x0c0fe400078e020c */
[----:B------:R-:W-:Y:S01]  /*01c0*/  IMAD.WIDE R6, R10, R12, c[0x0][0x178] ;  /* 0x00005e000a067625 */ /* 0x000fe200078e020c */
[----:B------:R-:W-:Y:S07]  /*01d0*/  @!P0 BRA `(.L_x_402) ;  /* 0x0000006000008947 */ /* 0x000fee0003800000 */
[----:B------:R-:W2:Y:S04]  /*01e0*/  LDG.E.SYS R2, [R6] ;  /* 0x0000000006027381 */ /* 0x000ea800001ee900 */
[----:B------:R-:W2:Y:S02]  /*01f0*/  LDG.E.SYS R3, [R4] ;  /* 0x0000000004037381 */ /* 0x000ea400001ee900 */
[----:B--2---:R-:W-:Y:S02]  /*0200*/  FADD.FTZ R11, R2, R3 ;  /* 0x00000003020b7221 */ /* 0x004fe40000010000 */
[----:B------:R-:W-:-:S02]  /*0210*/  IMAD.WIDE R2, R10, R12, c[0x0][0x160] ;  /* 0x000058000a027625 */ /* 0x000fc400078e020c */
[----:B------:R-:W-:-:S08]  /*0220*/  FMUL.FTZ R11, R11, 0.5 ;  /* 0x3f0000000b0b7820 */ /* 0x000fd00000410000 */
[----:B------:R0:W-:Y:S02]  /*0230*/  STG.E.SYS [R2], R11 ;  /* 0x0000000b02007386 */ /* 0x0001e4000010e900 */
.L_x_402:
[----:B0-----:R-:W-:Y:S02]  /*0240*/  ULDC UR4, c[0x0][0x168] ;  /* 0x00005a0000047ab9 */ /* 0x001fe40000000800 */
[----:B------:R-:W-:-:S03]  /*0250*/  UISETP.NE.U32.AND UP0, UPT, URZ, UR4, UPT ;  /* 0x000000043f00728c */ /* 0x000fc6000bf05070 */
[----:B------:R-:W-:Y:S02]  /*0260*/  ULDC UR4, c[0x0][0x16c] ;  /* 0x00005b0000047ab9 */ /* 0x000fe40000000800 */
[----:B------:R-:W-:-:S06]  /*0270*/  UISETP.NE.AND.EX UP0, UPT, URZ, UR4, UPT, UP0 ;  /* 0x000000043f00728c */ /* 0x000fcc000bf05300 */
[----:B------:R-:W-:-:S12]  /*0280*/  PLOP3.LUT P0, PT, PT, PT, UP0, 0x40, 0x0 ;  /* 0x000000000000781c */ /* 0x000fd80003f0e808 */
[----:B------:R-:W-:Y:S05]  /*0290*/  @P0 EXIT ;  /* 0x000000000000094d */ /* 0x000fea0003800000 */
[----:B------:R-:W-:Y:S01]  /*02a0*/  ISETP.NE.AND P0, PT, RZ, c[0x0][0x190], PT ;  /* 0x00006400ff007a0c */ /* 0x000fe20003f05270 */
[----:B------:R-:W-:-:S11]  /*02b0*/  IMAD.WIDE R2, R10, R12, c[0x0][0x168] ;  /* 0x00005a000a027625 */ /* 0x000fd600078e020c */
[----:B------:R-:W-:Y:S05]  /*02c0*/  @!P0 BRA `(.L_x_403) ;  /* 0x0000157000008947 */ /* 0x000fea0003800000 */
[----:B------:R-:W-:Y:S01]  /*02d0*/  ULDC UR4, c[0x0][0x190] ;  /* 0x0000640000047ab9 */ /* 0x000fe20000000800 */
[----:B------:R-:W-:Y:S01]  /*02e0*/  IADD3 R4, R8, -c[0x0][0x190], RZ ;  /* 0x8000640008047a10 */ /* 0x000fe20007ffe0ff */
[----:B------:R-:W-:Y:S01]  /*02f0*/  UIADD3 UR4, UR4, 0x1, URZ ;  /* 0x0000000104047890 */ /* 0x000fe2000fffe03f */
[----:B------:R0:W-:Y:S01]  /*0300*/  STG.E.SYS [R2], RZ ;  /* 0x000000ff02007386 */ /* 0x0001e2000010e900 */
[----:B------:R-:W-:Y:S01]  /*0310*/  BSSY B1, `(.L_x_404) ;  /* 0x000012e000017945 */ /* 0x000fe20003800000 */
[----:B------:R-:W-:Y:S02]  /*0320*/  IMNMX R5, R4, c[0x0][0x184], !PT ;  /* 0x0000610004057a17 */ /* 0x000fe40007800200 */
[----:B------:R-:W-:Y:S02]  /*0330*/  MOV R12, RZ ;  /* 0x000000ff000c7202 */ /* 0x000fe40000000f00 */
[----:B------:R-:W-:-:S04]  /*0340*/  IADD3 R8, R8, UR4, RZ ;  /* 0x0000000408087c10 */ /* 0x000fc8000fffe0ff */
[----:B------:R-:W-:-:S04]  /*0350*/  IMNMX R8, R8, c[0x0][0x18c], PT ;  /* 0x0000630008087a17 */ /* 0x000fc80003800200 */
[----:B------:R-:W-:-:S12]  /*0360*/  ISETP.GE.AND P0, PT, R5, R8, PT ;  /* 0x000000080500720c */ /* 0x000fd80003f06270 */
[----:B------:R-:W-:Y:S05]  /*0370*/  @P0 BRA `(.L_x_405) ;  /* 0x0000127000000947 */ /* 0x000fea0003800000 */
[C---:B0-----:R-:W-:Y:S02]  /*0380*/  IADD3 R10, R9.reuse, -c[0x0][0x190], RZ ;  /* 0x80006400090a7a10 */ /* 0x041fe40007ffe0ff */
[----:B------:R-:W-:Y:S02]  /*0390*/  IADD3 R11, R9, UR4, RZ ;  /* 0x00000004090b7c10 */ /* 0x000fe4000fffe0ff */
[----:B------:R-:W-:Y:S02]  /*03a0*/  MOV R9, R5 ;  /* 0x0000000500097202 */ /* 0x000fe40000000f00 */
[----:B------:R-:W-:Y:S02]  /*03b0*/  MOV R12, RZ ;  /* 0x000000ff000c7202 */ /* 0x000fe40000000f00 */
[----:B------:R-:W-:Y:S02]  /*03c0*/  IMNMX R10, R10, c[0x0][0x180], !PT ;  /* 0x000060000a0a7a17 */ /* 0x000fe40007800200 */
[----:B------:R-:W-:-:S08]  /*03d0*/  IMNMX R11, R11, c[0x0][0x188], PT ;  /* 0x000062000b0b7a17 */ /* 0x000fd00003800200 */
.L_x_420:
[----:B------:R-:W-:Y:S01]  /*03e0*/  ISETP.GT.AND P0, PT, R11, R10, PT ;  /* 0x0000000a0b00720c */ /* 0x000fe20003f04270 */
[----:B------:R-:W-:Y:S11]  /*03f0*/  BSSY B0, `(.L_x_406) ;  /* 0x000011c000007945 */ /* 0x000ff60003800000 */
[----:B------:R-:W-:Y:S05]  /*0400*/  @!P0 BRA `(.L_x_407) ;  /* 0x000011a000008947 */ /* 0x000fea0003800000 */
[----:B------:R-:W-:Y:S01]  /*0410*/  IADD3 R25, -R10, R11, RZ ;  /* 0x0000000b0a197210 */ /* 0x000fe20007ffe1ff */
[----:B------:R-:W-:Y:S01]  /*0420*/  BSSY B2, `(.L_x_408) ;  /* 0x000003a000027945 */ /* 0x000fe20003800000 */
[----:B------:R-:W-:-:S02]  /*0430*/  IADD3 R23, R9, -c[0x0][0x184], RZ ;  /* 0x8000610009177a10 */ /* 0x000fc40007ffe0ff */
[----:B------:R-:W-:-:S04]  /*0440*/  LOP3.LUT R4, R25, 0x3, RZ, 0xc0, !PT ;  /* 0x0000000319047812 */ /* 0x000fc800078ec0ff */
[----:B------:R-:W-:-:S12]  /*0450*/  ISETP.NE.AND P0, PT, R4, RZ, PT ;  /* 0x000000ff0400720c */ /* 0x000fd80003f05270 */
[----:B------:R-:W-:Y:S05]  /*0460*/  @!P0 BRA `(.L_x_409) ;  /* 0x0000032000008947 */ /* 0x000fea0003800000 */
[----:B------:R-:W-:Y:S01]  /*0470*/  ISETP.NE.AND P0, PT, R4, 0x1, PT ;  /* 0x000000010400780c */ /* 0x000fe20003f05270 */
[----:B------:R-:W-:Y:S01]  /*0480*/  BSSY B3, `(.L_x_410) ;  /* 0x0000021000037945 */ /* 0x000fe20003800000 */
[----:B------:R-:W-:-:S10]  /*0490*/  IMAD R24, R0, R23, -c[0x0][0x180] ;  /* 0x8000600000187624 */ /* 0x000fd400078e0217 */
[----:B------:R-:W-:Y:S05]  /*04a0*/  @!P0 BRA `(.L_x_411) ;  /* 0x000001d000008947 */ /* 0x000fea0003800000 */
[----:B------:R-:W-:Y:S02]  /*04b0*/  ISETP.NE.AND P0, PT, R4, 0x2, PT ;  /* 0x000000020400780c */ /* 0x000fe40003f05270 */
[----:B------:R-:W-:-:S10]  /*04c0*/  MOV R15, 0x4 ;  /* 0x00000004000f7802 */ /* 0x000fd40000000f00 */
[C---:B------:R-:W-:Y:S02]  /*04d0*/  @P0 IADD3 R13, R10.reuse, 0x1, RZ ;  /* 0x000000010a0d0810 */ /* 0x040fe40007ffe0ff */
[----:B------:R-:W-:Y:S02]  /*04e0*/  @P0 IADD3 R4, R10, R24, RZ ;  /* 0x000000180a040210 */ /* 0x000fe40007ffe0ff */
[----:B------:R-:W-:Y:S02]  /*04f0*/  @!P0 MOV R13, R10 ;  /* 0x0000000a000d8202 */ /* 0x000fe40000000f00 */
[----:B------:R-:W-:Y:S02]  /*0500*/  @P0 MOV R5, 0x4 ;  /* 0x0000000400050802 */ /* 0x000fe40000000f00 */
[----:B------:R-:W-:-:S03]  /*0510*/  IADD3 R14, R24, R13, RZ ;  /* 0x0000000d180e7210 */ /* 0x000fc60007ffe0ff */
[CC--:B------:R-:W-:Y:S02]  /*0520*/  @P0 IMAD.WIDE R6, R4.reuse, R5.reuse, c[0x0][0x178] ;  /* 0x00005e0004060625 */ /* 0x0c0fe400078e0205 */
[----:B------:R-:W-:Y:S02]  /*0530*/  @P0 IMAD.WIDE R4, R4, R5, c[0x0][0x170] ;  /* 0x00005c0004040625 */ /* 0x000fe400078e0205 */
[CC--:B------:R-:W-:Y:S02]  /*0540*/  IMAD.WIDE R16, R14.reuse, R15.reuse, c[0x0][0x178] ;  /* 0x00005e000e107625 */ /* 0x0c0fe400078e020f */
[----:B------:R-:W-:-:S04]  /*0550*/  IMAD.WIDE R14, R14, R15, c[0x0][0x170] ;  /* 0x00005c000e0e7625 */ /* 0x000fc800078e020f */
[----:B------:R-:W2:Y:S04]  /*0560*/  @P0 LDG.E.SYS R6, [R6] ;  /* 0x0000000006060381 */ /* 0x000ea800001ee900 */
[----:B------:R-:W2:Y:S04]  /*0570*/  @P0 LDG.E.SYS R4, [R4] ;  /* 0x0000000004040381 */ /* 0x000ea800001ee900 */
[----:B------:R-:W3:Y:S04]  /*0580*/  LDG.E.SYS R16, [R16] ;  /* 0x0000000010107381 */ /* 0x000ee800001ee900 */
[----:B------:R-:W3:Y:S01]  /*0590*/  LDG.E.SYS R14, [R14] ;  /* 0x000000000e0e7381 */ /* 0x000ee200001ee900 */
[----:B------:R-:W-:-:S02]  /*05a0*/  @P0 LEA R20, R12, R1, 0x2 ;  /* 0x000000010c140211 */ /* 0x000fc400078e10ff */
[----:B------:R-:W-:Y:S02]  /*05b0*/  @P0 IADD3 R12, R12, 0x1, RZ ;  /* 0x000000010c0c0810 */ /* 0x000fe40007ffe0ff */
[----:B------:R-:W-:Y:S02]  /*05c0*/  IADD3 R13, R13, 0x1, RZ ;  /* 0x000000010d0d7810 */ /* 0x000fe40007ffe0ff */
[C---:B------:R-:W-:Y:S02]  /*05d0*/  LEA R26, R12.reuse, R1, 0x2 ;  /* 0x000000010c1a7211 */ /* 0x040fe400078e10ff */
[----:B------:R-:W-:Y:S01]  /*05e0*/  IADD3 R12, R12, 0x1, RZ ;  /* 0x000000010c0c7810 */ /* 0x000fe20007ffe0ff */
[----:B--2---:R-:W-:-:S04]  /*05f0*/  @P0 FADD.FTZ R18, -R6, R4 ;  /* 0x0000000406120221 */ /* 0x004fc80000010100 */
[----:B------:R-:W-:Y:S02]  /*0600*/  @P0 FMUL.FTZ R19, R18, 0.25 ;  /* 0x3e80000012130820 */ /* 0x000fe40000410000 */
[----:B---3--:R-:W-:Y:S02]  /*0610*/  FADD.FTZ R21, -R16, R14 ;  /* 0x0000000e10157221 */ /* 0x008fe40000010100 */
[----:B------:R-:W-:Y:S02]  /*0620*/  @P0 FMUL.FTZ R18, R18, R19 ;  /* 0x0000001312120220 */ /* 0x000fe40000410000 */
[----:B------:R-:W-:-:S04]  /*0630*/  FMUL.FTZ R22, R21, 0.25 ;  /* 0x3e80000015167820 */ /* 0x000fc80000410000 */
[----:B------:R-:W-:Y:S02]  /*0640*/  FMUL.FTZ R21, R21, R22 ;  /* 0x0000001615157220 */ /* 0x000fe40000410000 */
[----:B------:R0:W-:Y:S06]  /*0650*/  @P0 STL [R20], R18 ;  /* 0x0000001214000387 */ /* 0x0001ec0000100800 */
[----:B------:R0:W-:Y:S01]  /*0660*/  STL [R26], R21 ;  /* 0x000000151a007387 */ /* 0x0001e20000100800 */
[----:B------:R-:W-:Y:S05]  /*0670*/  BRA `(.L_x_412) ;  /* 0x0000001000007947 */ /* 0x000fea0003800000 */
.L_x_411:
[----:B------:R-:W-:-:S08]  /*0680*/  MOV R13, R10 ;  /* 0x0000000a000d7202 */ /* 0x000fd00000000f00 */
.L_x_412:
[----:B0-----:R-:W-:Y:S05]  /*0690*/  BSYNC B3 ;  /* 0x0000000000037941 */ /* 0x001fea0003800000 */
.L_x_410:
[----:B------:R-:W-:Y:S02]  /*06a0*/  IADD3 R4, R24, R13, RZ ;  /* 0x0000000d18047210 */ /* 0x000fe40007ffe0ff */
[----:B------:R-:W-:-:S05]  /*06b0*/  MOV R5, 0x4 ;  /* 0x0000000400057802 */ /* 0x000fca0000000f00 */
[CC--:B------:R-:W-:Y:S02]  /*06c0*/  IMAD.WIDE R6, R4.reuse, R5.reuse, c[0x0][0x178] ;  /* 0x00005e0004067625 */ /* 0x0c0fe400078e0205 */
[----:B------:R-:W-:-:S08]  /*06d0*/  IMAD.WIDE R4, R4, R5, c[0x0][0x170] ;  /* 0x00005c0004047625 */ /* 0x000fd000078e0205 */
[----:B------:R-:W2:Y:S04]  /*06e0*/  LDG.E.SYS R6, [R6] ;  /* 0x0000000006067381 */ /* 0x000ea800001ee900 */
[----:B------:R-:W2:Y:S01]  /*06f0*/  LDG.E.SYS R4, [R4] ;  /* 0x0000000004047381 */ /* 0x000ea200001ee900 */
[C---:B------:R-:W-:Y:S01]  /*0700*/  IMAD R16, R12.reuse, 0x4, R1 ;  /* 0x000000040c107824 */ /* 0x040fe200078e0201 */
[----:B------:R-:W-:Y:S02]  /*0710*/  IADD3 R18, R12, 0x1, RZ ;  /* 0x000000010c127810 */ /* 0x000fe40007ffe0ff */
[----:B------:R-:W-:Y:S02]  /*0720*/  IADD3 R13, R13, 0x1, RZ ;  /* 0x000000010d0d7810 */ /* 0x000fe40007ffe0ff */
[----:B------:R-:W-:Y:S01]  /*0730*/  MOV R12, R18 ;  /* 0x00000012000c7202 */ /* 0x000fe20000000f00 */
[----:B--2---:R-:W-:-:S04]  /*0740*/  FADD.FTZ R14, -R6, R4 ;  /* 0x00000004060e7221 */ /* 0x004fc80000010100 */
[----:B------:R-:W-:-:S04]  /*0750*/  FMUL.FTZ R15, R14, 0.25 ;  /* 0x3e8000000e0f7820 */ /* 0x000fc80000410000 */
[----:B------:R-:W-:-:S08]  /*0760*/  FMUL.FTZ R14, R14, R15 ;  /* 0x0000000f0e0e7220 */ /* 0x000fd00000410000 */
[----:B------:R0:W-:Y:S01]  /*0770*/  STL [R16], R14 ;  /* 0x0000000e10007387 */ /* 0x0001e20000100800 */
[----:B------:R-:W-:Y:S05]  /*0780*/  BRA `(.L_x_413) ;  /* 0x0000003000007947 */ /* 0x000fea0003800000 */
.L_x_409:
[----:B------:R-:W-:Y:S02]  /*0790*/  MOV R18, R12 ;  /* 0x0000000c00127202 */ /* 0x000fe40000000f00 */
[----:B------:R-:W-:Y:S02]  /*07a0*/  MOV R13, R10 ;  /* 0x0000000a000d7202 */ /* 0x000fe40000000f00 */
[----:B------:R-:W-:-:S08]  /*07b0*/  MOV R12, RZ ;  /* 0x000000ff000c7202 */ /* 0x000fd00000000f00 */
.L_x_413:
[----:B0-----:R-:W-:Y:S05]  /*07c0*/  BSYNC B2 ;  /* 0x0000000000027941 */ /* 0x001fea0003800000 */
.L_x_408:
[----:B------:R-:W-:-:S12]  /*07d0*/  ISETP.GE.U32.AND P0, PT, R25, 0x4, PT ;  /* 0x000000041900780c */ /* 0x000fd80003f06070 */
[----:B------:R-:W-:Y:S05]  /*07e0*/  @!P0 BRA `(.L_x_407) ;  /* 0x00000dc000008947 */ /* 0x000fea0003800000 */
[----:B------:R-:W-:Y:S01]  /*07f0*/  IADD3 R4, R11, -R13, RZ ;  /* 0x8000000d0b047210 */ /* 0x000fe20007ffe0ff */
[----:B------:R-:W-:Y:S01]  /*0800*/  BSSY B2, `(.L_x_414) ;  /* 0x0000076000027945 */ /* 0x000fe20003800000 */
[----:B------:R-:W-:Y:S01]  /*0810*/  IADD3 R5, R13, -c[0x0][0x180], RZ ;  /* 0x800060000d057a10 */ /* 0x000fe20007ffe0ff */
[----:B------:R-:W-:Y:S01]  /*0820*/  IMAD R16, R18, 0x4, R1 ;  /* 0x0000000412107824 */ /* 0x000fe200078e0201 */
[----:B------:R-:W-:Y:S02]  /*0830*/  ISETP.GT.AND P1, PT, R4, 0xc, PT ;  /* 0x0000000c0400780c */ /* 0x000fe40003f24270 */
[----:B------:R-:W-:Y:S01]  /*0840*/  PLOP3.LUT P0, PT, PT, PT, PT, 0x80, 0x0 ;  /* 0x000000000000781c */ /* 0x000fe20003f0f070 */
[----:B------:R-:W-:Y:S01]  /*0850*/  IMAD R5, R0, R23, R5 ;  /* 0x0000001700057224 */ /* 0x000fe200078e0205 */
[----:B------:R-:W-:-:S03]  /*0860*/  MOV R12, R18 ;  /* 0x00000012000c7202 */ /* 0x000fc60000000f00 */
[----:B------:R-:W-:-:S05]  /*0870*/  IMAD.WIDE R14, R5, 0x4, RZ ;  /* 0x00000004050e7825 */ /* 0x000fca00078e02ff */
[----:B------:R-:W-:Y:S05]  /*0880*/  @!P1 BRA `(.L_x_415) ;  /* 0x000006d000009947 */ /* 0x000fea0003800000 */
[----:B------:R-:W-:Y:S02]  /*0890*/  PLOP3.LUT P0, PT, PT, PT, PT, 0x8, 0x0 ;  /* 0x000000000000781c */ /* 0x000fe40003f0e170 */
[----:B------:R-:W-:-:S10]  /*08a0*/  IADD3 R18, R11, -0xc, RZ ;  /* 0xfffffff40b127810 */ /* 0x000fd40007ffe0ff */
.L_x_416:
[C---:B------:R-:W-:Y:S02]  /*08b0*/  IADD3 R4, P1, R14.reuse, c[0x0][0x170], RZ ;  /* 0x00005c000e047a10 */ /* 0x040fe40007f3e0ff */
[----:B------:R-:W-:Y:S02]  /*08c0*/  IADD3 R6, P2, R14, c[0x0][0x178], RZ ;  /* 0x00005e000e067a10 */ /* 0x000fe40007f5e0ff */
[C---:B------:R-:W-:Y:S02]  /*08d0*/  IADD3.X R5, R15.reuse, c[0x0][0x174], RZ, P1, !PT ;  /* 0x00005d000f057a10 */ /* 0x040fe40000ffe4ff */
[----:B------:R-:W-:-:S06]  /*08e0*/  IADD3.X R7, R15, c[0x0][0x17c], RZ, P2, !PT ;  /* 0x00005f000f077a10 */ /* 0x000fcc00017fe4ff */
[----:B------:R-:W2:Y:S04]  /*08f0*/  LDG.E.SYS R45, [R4+0x4] ;  /* 0x00000400042d7381 */ /* 0x000ea800001ee900 */
[----:B------:R-:W2:Y:S04]  /*0900*/  LDG.E.SYS R44, [R6+0x4] ;  /* 0x00000400062c7381 */ /* 0x000ea800001ee900 */
[----:B------:R0:W3:Y:S04]  /*0910*/  LDG.E.SYS R46, [R6+0x8] ;  /* 0x00000800062e7381 */ /* 0x0000e800001ee900 */
[----:B------:R-:W3:Y:S04]  /*0920*/  LDG.E.SYS R47, [R4+0x8] ;  /* 0x00000800042f7381 */ /* 0x000ee800001ee900 */
[----:B------:R0:W4:Y:S04]  /*0930*/  LDG.E.SYS R41, [R6+0xc] ;  /* 0x00000c0006297381 */ /* 0x00012800001ee900 */
[----:B------:R-:W4:Y:S04]  /*0940*/  LDG.E.SYS R40, [R4+0xc] ;  /* 0x00000c0004287381 */ /* 0x000f2800001ee900 */
[----:B------:R0:W5:Y:S04]  /*0950*/  LDG.E.SYS R39, [R6+0x10] ;  /* 0x0000100006277381 */ /* 0x00016800001ee900 */
[----:B------:R1:W5:Y:S04]  /*0960*/  LDG.E.SYS R38, [R4+0x10] ;  /* 0x0000100004267381 */ /* 0x00036800001ee900 */
[----:B------:R0:W2:Y:S04]  /*0970*/  LDG.E.SYS R27, [R6+0x1c] ;  /* 0x00001c00061b7381 */ /* 0x0000a800001ee900 */
        /* <DEDUP_REMOVED lines=8> */
[----:B------:R-:W2:Y:S04]  /*0a00*/  LDG.E.SYS R49, [R4+0x34] ;  /* 0x0000340004317381 */ /* 0x000ea800001ee900 */
[----:B------:R0:W3:Y:S04]  /*0a10*/  LDG.E.SYS R42, [R6] ;  /* 0x00000000062a7381 */ /* 0x0000e800001ee900 */
[----:B------:R-:W3:Y:S04]  /*0a20*/  LDG.E.SYS R43, [R4] ;  /* 0x00000000042b7381 */ /* 0x000ee800001ee900 */
[----:B------:R0:W4:Y:S04]  /*0a30*/  LDG.E.SYS R37, [R6+0x14] ;  /* 0x0000140006257381 */ /* 0x00012800001ee900 */
        /* <DEDUP_REMOVED lines=10> */
[----:B------:R1:W4:Y:S01]  /*0ae0*/  LDG.E.SYS R33, [R4+0x3c] ;  /* 0x00003c0004217381 */ /* 0x00032200001ee900 */
[----:B------:R-:W-:-:S04]  /*0af0*/  IADD3 R13, R13, 0x10, RZ ;  /* 0x000000100d0d7810 */ /* 0x000fc80007ffe0ff */
[----:B------:R-:W-:Y:S02]  /*0b00*/  ISETP.GE.AND P1, PT, R13, R18, PT ;  /* 0x000000120d00720c */ /* 0x000fe40003f26270 */
[----:B------:R-:W-:Y:S02]  /*0b10*/  IADD3 R14, P2, R14, 0x40, RZ ;  /* 0x000000400e0e7810 */ /* 0x000fe40007f5e0ff */
[----:B------:R-:W-:Y:S02]  /*0b20*/  IADD3 R12, R12, 0x10, RZ ;  /* 0x000000100c0c7810 */ /* 0x000fe40007ffe0ff */
[----:B------:R-:W-:Y:S01]  /*0b30*/  IADD3.X R15, RZ, R15, RZ, P2, !PT ;  /* 0x0000000fff0f7210 */ /* 0x000fe200017fe4ff */
[----:B--2---:R-:W-:-:S04]  /*0b40*/  FADD.FTZ R44, -R44, R45 ;  /* 0x0000002d2c2c7221 */ /* 0x004fc80000010100 */
[----:B0-----:R-:W-:Y:S02]  /*0b50*/  FMUL.FTZ R6, R44, 0.25 ;  /* 0x3e8000002c067820 */ /* 0x001fe40000410000 */
[----:B---3--:R-:W-:-:S04]  /*0b60*/  FADD.FTZ R46, -R46, R47 ;  /* 0x0000002f2e2e7221 */ /* 0x008fc80000010100 */
[----:B------:R-:W-:Y:S02]  /*0b70*/  FMUL.FTZ R7, R46, 0.25 ;  /* 0x3e8000002e077820 */ /* 0x000fe40000410000 */
[----:B------:R-:W-:Y:S02]  /*0b80*/  FMUL.FTZ R6, R44, R6 ;  /* 0x000000062c067220 */ /* 0x000fe40000410000 */
[----:B------:R-:W-:Y:S02]  /*0b90*/  FMUL.FTZ R7, R46, R7 ;  /* 0x000000072e077220 */ /* 0x000fe40000410000 */
[----:B------:R-:W-:Y:S02]  /*0ba0*/  FADD.FTZ R48, -R48, R49 ;  /* 0x0000003130307221 */ /* 0x000fe40000010100 */
[----:B------:R-:W-:Y:S02]  /*0bb0*/  FADD.FTZ R42, -R42, R43 ;  /* 0x0000002b2a2a7221 */ /* 0x000fe40000010100 */
[----:B------:R0:W-:Y:S04]  /*0bc0*/  STL [R16+0x4], R6 ;  /* 0x0000040610007387 */ /* 0x0001e80000100800 */
[----:B------:R2:W-:Y:S01]  /*0bd0*/  STL [R16+0x8], R7 ;  /* 0x0000080710007387 */ /* 0x0005e20000100800 */
[----:B------:R-:W-:-:S02]  /*0be0*/  FMUL.FTZ R45, R48, 0.25 ;  /* 0x3e800000302d7820 */ /* 0x000fc40000410000 */
[----:B------:R-:W-:Y:S02]  /*0bf0*/  FMUL.FTZ R43, R42, 0.25 ;  /* 0x3e8000002a2b7820 */ /* 0x000fe40000410000 */
[----:B----4-:R-:W-:-:S04]  /*0c00*/  FADD.FTZ R40, -R41, R40 ;  /* 0x0000002829287221 */ /* 0x010fc80000010100 */
[C---:B-1----:R-:W-:Y:S02]  /*0c10*/  FMUL.FTZ R5, R40.reuse, 0.25 ;  /* 0x3e80000028057820 */ /* 0x042fe40000410000 */
[----:B-----5:R-:W-:Y:S02]  /*0c20*/  FADD.FTZ R38, -R39, R38 ;  /* 0x0000002627267221 */ /* 0x020fe40000010100 */
[----:B------:R-:W-:Y:S02]  /*0c30*/  FMUL.FTZ R5, R40, R5 ;  /* 0x0000000528057220 */ /* 0x000fe40000410000 */
[----:B------:R-:W-:Y:S02]  /*0c40*/  FMUL.FTZ R4, R38, 0.25 ;  /* 0x3e80000026047820 */ /* 0x000fe40000410000 */
[----:B------:R-:W-:Y:S02]  /*0c50*/  FADD.FTZ R27, -R27, R28 ;  /* 0x0000001c1b1b7221 */ /* 0x000fe40000010100 */
[----:B------:R-:W-:-:S02]  /*0c60*/  FADD.FTZ R20, -R25, R20 ;  /* 0x0000001419147221 */ /* 0x000fc40000010100 */
[----:B------:R-:W-:Y:S02]  /*0c70*/  FADD.FTZ R17, -R26, R17 ;  /* 0x000000111a117221 */ /* 0x000fe40000010100 */
[----:B------:R-:W-:Y:S01]  /*0c80*/  FADD.FTZ R19, -R24, R19 ;  /* 0x0000001318137221 */ /* 0x000fe20000010100 */
[----:B------:R1:W-:Y:S01]  /*0c90*/  STL [R16+0xc], R5 ;  /* 0x00000c0510007387 */ /* 0x0003e20000100800 */
[----:B------:R-:W-:Y:S02]  /*0ca0*/  FMUL.FTZ R38, R38, R4 ;  /* 0x0000000426267220 */ /* 0x000fe40000410000 */
[----:B------:R-:W-:Y:S02]  /*0cb0*/  FMUL.FTZ R4, R27, 0.25 ;  /* 0x3e8000001b047820 */ /* 0x000fe40000410000 */
[----:B0-----:R-:W-:Y:S02]  /*0cc0*/  FMUL.FTZ R6, R20, 0.25 ;  /* 0x3e80000014067820 */ /* 0x001fe40000410000 */
[----:B--2---:R-:W-:-:S02]  /*0cd0*/  FMUL.FTZ R7, R17, 0.25 ;  /* 0x3e80000011077820 */ /* 0x004fc40000410000 */
[----:B-1----:R-:W-:Y:S02]  /*0ce0*/  FMUL.FTZ R5, R19, 0.25 ;  /* 0x3e80000013057820 */ /* 0x002fe40000410000 */
[----:B------:R-:W-:Y:S02]  /*0cf0*/  FADD.FTZ R36, -R37, R36 ;  /* 0x0000002425247221 */ /* 0x000fe40000010100 */
[----:B------:R-:W-:Y:S02]  /*0d00*/  FADD.FTZ R35, -R34, R35 ;  /* 0x0000002322237221 */ /* 0x000fe40000010100 */
[----:B------:R-:W-:Y:S02]  /*0d10*/  FADD.FTZ R23, -R23, R32 ;  /* 0x0000002017177221 */ /* 0x000fe40000010100 */
[----:B------:R-:W-:Y:S02]  /*0d20*/  FADD.FTZ R22, -R22, R29 ;  /* 0x0000001d16167221 */ /* 0x000fe40000010100 */
[----:B------:R-:W-:-:S02]  /*0d30*/  FADD.FTZ R21, -R21, R30 ;  /* 0x0000001e15157221 */ /* 0x000fc40000010100 */
[----:B------:R-:W-:Y:S02]  /*0d40*/  FADD.FTZ R31, -R31, R33 ;  /* 0x000000211f1f7221 */ /* 0x000fe40000010100 */
[----:B------:R-:W-:Y:S02]  /*0d50*/  FMUL.FTZ R27, R27, R4 ;  /* 0x000000041b1b7220 */ /* 0x000fe40000410000 */
[----:B------:R-:W-:Y:S02]  /*0d60*/  FMUL.FTZ R6, R20, R6 ;  /* 0x0000000614067220 */ /* 0x000fe40000410000 */
[----:B------:R-:W-:Y:S02]  /*0d70*/  FMUL.FTZ R7, R17, R7 ;  /* 0x0000000711077220 */ /* 0x000fe40000410000 */
[----:B------:R-:W-:Y:S02]  /*0d80*/  FMUL.FTZ R5, R19, R5 ;  /* 0x0000000513057220 */ /* 0x000fe40000410000 */
[----:B------:R-:W-:-:S02]  /*0d90*/  FMUL.FTZ R34, R36, 0.25 ;  /* 0x3e80000024227820 */ /* 0x000fc40000410000 */
[----:B------:R-:W-:Y:S02]  /*0da0*/  FMUL.FTZ R37, R35, 0.25 ;  /* 0x3e80000023257820 */ /* 0x000fe40000410000 */
[----:B------:R-:W-:Y:S02]  /*0db0*/  FMUL.FTZ R4, R23, 0.25 ;  /* 0x3e80000017047820 */ /* 0x000fe40000410000 */
[----:B------:R-:W-:Y:S02]  /*0dc0*/  FMUL.FTZ R17, R22, 0.25 ;  /* 0x3e80000016117820 */ /* 0x000fe40000410000 */
[----:B------:R-:W-:Y:S02]  /*0dd0*/  FMUL.FTZ R19, R21, 0.25 ;  /* 0x3e80000015137820 */ /* 0x000fe40000410000 */
[----:B------:R-:W-:Y:S02]  /*0de0*/  FMUL.FTZ R20, R31, 0.25 ;  /* 0x3e8000001f147820 */ /* 0x000fe40000410000 */
[----:B------:R-:W-:-:S02]  /*0df0*/  FMUL.FTZ R45, R48, R45 ;  /* 0x0000002d302d7220 */ /* 0x000fc40000410000 */
[----:B------:R-:W-:Y:S02]  /*0e00*/  FMUL.FTZ R42, R42, R43 ;  /* 0x0000002b2a2a7220 */ /* 0x000fe40000410000 */
[----:B------:R-:W-:Y:S02]  /*0e10*/  FMUL.FTZ R34, R36, R34 ;  /* 0x0000002224227220 */ /* 0x000fe40000410000 */
[----:B------:R-:W-:Y:S02]  /*0e20*/  FMUL.FTZ R35, R35, R37 ;  /* 0x0000002523237220 */ /* 0x000fe40000410000 */
[----:B------:R-:W-:Y:S02]  /*0e30*/  FMUL.FTZ R23, R23, R4 ;  /* 0x0000000417177220 */ /* 0x000fe40000410000 */
[----:B------:R-:W-:Y:S02]  /*0e40*/  FMUL.FTZ R17, R22, R17 ;  /* 0x0000001116117220 */ /* 0x000fe40000410000 */
[----:B------:R-:W-:-:S02]  /*0e50*/  FMUL.FTZ R19, R21, R19 ;  /* 0x0000001315137220 */ /* 0x000fc40000410000 */
[----:B------:R-:W-:Y:S01]  /*0e60*/  FMUL.FTZ R31, R31, R20 ;  /* 0x000000141f1f7220 */ /* 0x000fe20000410000 */
[----:B------:R-:W-:Y:S04]  /*0e70*/  STL [R16+0x34], R45 ;  /* 0x0000342d10007387 */ /* 0x000fe80000100800 */
[----:B------:R-:W-:Y:S04]  /*0e80*/  STL [R16], R42 ;  /* 0x0000002a10007387 */ /* 0x000fe80000100800 */
[----:B------:R-:W-:Y:S04]  /*0e90*/  STL [R16+0x10], R38 ;  /* 0x0000102610007387 */ /* 0x000fe80000100800 */
        /* <DEDUP_REMOVED lines=9> */
[----:B------:R0:W-:Y:S02]  /*0f30*/  STL [R16+0x3c], R31 ;  /* 0x00003c1f10007387 */ /* 0x0001e40000100800 */
[----:B0-----:R-:W-:Y:S01]  /*0f40*/  IADD3 R16, R16, 0x40, RZ ;  /* 0x0000004010107810 */ /* 0x001fe20007ffe0ff */
[----:B------:R-:W-:Y:S07]  /*0f50*/  @!P1 BRA `(.L_x_416) ;  /* 0xfffff95000009947 */ /* 0x000fee000383ffff */
.L_x_415:
[----:B------:R-:W-:Y:S05]  /*0f60*/  BSYNC B2 ;  /* 0x0000000000027941 */ /* 0x000fea0003800000 */
.L_x_414:
[----:B------:R-:W-:Y:S01]  /*0f70*/  IADD3 R4, R11, -R13, RZ ;  /* 0x8000000d0b047210 */ /* 0x000fe20007ffe0ff */
[----:B------:R-:W-:Y:S03]  /*0f80*/  BSSY B2, `(.L_x_417) ;  /* 0x000003d000027945 */ /* 0x000fe60003800000 */
[----:B------:R-:W-:-:S12]  /*0f90*/  ISETP.GT.AND P1, PT, R4, 0x4, PT ;  /* 0x000000040400780c */ /* 0x000fd80003f24270 */
[----:B------:R-:W-:Y:S05]  /*0fa0*/  @!P1 BRA `(.L_x_418) ;  /* 0x000003a000009947 */ /* 0x000fea0003800000 */
[C---:B------:R-:W-:Y:S02]  /*0fb0*/  IADD3 R4, P0, R14.reuse, c[0x0][0x170], RZ ;  /* 0x00005c000e047a10 */ /* 0x040fe40007f1e0ff */
[----:B------:R-:W-:Y:S02]  /*0fc0*/  IADD3 R6, P1, R14, c[0x0][0x178], RZ ;  /* 0x00005e000e067a10 */ /* 0x000fe40007f3e0ff */
[C---:B------:R-:W-:Y:S02]  /*0fd0*/  IADD3.X R5, R15.reuse, c[0x0][0x174], RZ, P0, !PT ;  /* 0x00005d000f057a10 */ /* 0x040fe400007fe4ff */
[----:B------:R-:W-:-:S06]  /*0fe0*/  IADD3.X R7, R15, c[0x0][0x17c], RZ, P1, !PT ;  /* 0x00005f000f077a10 */ /* 0x000fcc0000ffe4ff */
[----:B------:R-:W2:Y:S04]  /*0ff0*/  LDG.E.SYS R18, [R4] ;  /* 0x0000000004127381 */ /* 0x000ea800001ee900 */
[----:B------:R-:W2:Y:S04]  /*1000*/  LDG.E.SYS R17, [R6] ;  /* 0x0000000006117381 */ /* 0x000ea800001ee900 */
[----:B------:R-:W3:Y:S04]  /*1010*/  LDG.E.SYS R19, [R6+0x4] ;  /* 0x0000040006137381 */ /* 0x000ee800001ee900 */
[----:B------:R-:W3:Y:S04]  /*1020*/  LDG.E.SYS R20, [R4+0x4] ;  /* 0x0000040004147381 */ /* 0x000ee800001ee900 */
[----:B------:R-:W4:Y:S04]  /*1030*/  LDG.E.SYS R27, [R6+0x14] ;  /* 0x00001400061b7381 */ /* 0x000f2800001ee900 */
[----:B------:R-:W4:Y:S04]  /*1040*/  LDG.E.SYS R28, [R4+0x14] ;  /* 0x00001400041c7381 */ /* 0x000f2800001ee900 */
[----:B------:R-:W5:Y:S04]  /*1050*/  LDG.E.SYS R21, [R6+0x8] ;  /* 0x0000080006157381 */ /* 0x000f6800001ee900 */
[----:B------:R-:W5:Y:S04]  /*1060*/  LDG.E.SYS R22, [R4+0x8] ;  /* 0x0000080004167381 */ /* 0x000f6800001ee900 */
[----:B------:R0:W3:Y:S04]  /*1070*/  LDG.E.SYS R23, [R6+0xc] ;  /* 0x00000c0006177381 */ /* 0x0000e800001ee900 */
[----:B------:R0:W3:Y:S04]  /*1080*/  LDG.E.SYS R25, [R6+0x10] ;  /* 0x0000100006197381 */ /* 0x0000e800001ee900 */
[----:B------:R0:W3:Y:S04]  /*1090*/  LDG.E.SYS R29, [R6+0x18] ;  /* 0x00001800061d7381 */ /* 0x0000e800001ee900 */
[----:B------:R0:W3:Y:S04]  /*10a0*/  LDG.E.SYS R31, [R6+0x1c] ;  /* 0x00001c00061f7381 */ /* 0x0000e800001ee900 */
[----:B------:R-:W3:Y:S04]  /*10b0*/  LDG.E.SYS R24, [R4+0xc] ;  /* 0x00000c0004187381 */ /* 0x000ee800001ee900 */
[----:B------:R-:W3:Y:S04]  /*10c0*/  LDG.E.SYS R26, [R4+0x10] ;  /* 0x00001000041a7381 */ /* 0x000ee800001ee900 */
[----:B------:R-:W3:Y:S04]  /*10d0*/  LDG.E.SYS R30, [R4+0x18] ;  /* 0x00001800041e7381 */ /* 0x000ee800001ee900 */
[----:B------:R-:W3:Y:S01]  /*10e0*/  LDG.E.SYS R32, [R4+0x1c] ;  /* 0x00001c0004207381 */ /* 0x000ee200001ee900 */
[----:B------:R-:W-:-:S02]  /*10f0*/  IADD3 R14, P1, R14, 0x20, RZ ;  /* 0x000000200e0e7810 */ /* 0x000fc40007f3e0ff */
[----:B------:R-:W-:Y:S02]  /*1100*/  PLOP3.LUT P0, PT, PT, PT, PT, 0x8, 0x0 ;  /* 0x000000000000781c */ /* 0x000fe40003f0e170 */
[----:B------:R-:W-:Y:S01]  /*1110*/  IADD3 R12, R12, 0x8, RZ ;  /* 0x000000080c0c7810 */ /* 0x000fe20007ffe0ff */
[----:B------:R-:W-:Y:S01]  /*1120*/  IMAD.X R15, RZ, RZ, R15, P1 ;  /* 0x000000ffff0f7224 */ /* 0x000fe200008e060f */
[----:B------:R-:W-:Y:S01]  /*1130*/  IADD3 R13, R13, 0x8, RZ ;  /* 0x000000080d0d7810 */ /* 0x000fe20007ffe0ff */
[----:B--2---:R-:W-:-:S04]  /*1140*/  FADD.FTZ R17, -R17, R18 ;  /* 0x0000001211117221 */ /* 0x004fc80000010100 */
[----:B------:R-:W-:-:S04]  /*1150*/  FMUL.FTZ R18, R17, 0.25 ;  /* 0x3e80000011127820 */ /* 0x000fc80000410000 */
[----:B------:R-:W-:Y:S02]  /*1160*/  FMUL.FTZ R17, R17, R18 ;  /* 0x0000001211117220 */ /* 0x000fe40000410000 */
[----:B----4-:R-:W-:-:S06]  /*1170*/  FADD.FTZ R27, -R27, R28 ;  /* 0x0000001c1b1b7221 */ /* 0x010fcc0000010100 */
[----:B------:R-:W-:Y:S01]  /*1180*/  STL [R16], R17 ;  /* 0x0000001110007387 */ /* 0x000fe20000100800 */
[----:B---3--:R-:W-:Y:S02]  /*1190*/  FADD.FTZ R19, -R19, R20 ;  /* 0x0000001413137221 */ /* 0x008fe40000010100 */
[----:B-----5:R-:W-:Y:S02]  /*11a0*/  FADD.FTZ R21, -R21, R22 ;  /* 0x0000001615157221 */ /* 0x020fe40000010100 */
[----:B0-----:R-:W-:Y:S02]  /*11b0*/  FMUL.FTZ R6, R19, 0.25 ;  /* 0x3e80000013067820 */ /* 0x001fe40000410000 */
[----:B------:R-:W-:Y:S02]  /*11c0*/  FADD.FTZ R23, -R23, R24 ;  /* 0x0000001817177221 */ /* 0x000fe40000010100 */
[----:B------:R-:W-:Y:S02]  /*11d0*/  FADD.FTZ R25, -R25, R26 ;  /* 0x0000001a19197221 */ /* 0x000fe40000010100 */
[----:B------:R-:W-:-:S02]  /*11e0*/  FADD.FTZ R29, -R29, R30 ;  /* 0x0000001e1d1d7221 */ /* 0x000fc40000010100 */
[----:B------:R-:W-:Y:S02]  /*11f0*/  FADD.FTZ R31, -R31, R32 ;  /* 0x000000201f1f7221 */ /* 0x000fe40000010100 */
[----:B------:R-:W-:Y:S02]  /*1200*/  FMUL.FTZ R6, R19, R6 ;  /* 0x0000000613067220 */ /* 0x000fe40000410000 */
[----:B------:R-:W-:Y:S02]  /*1210*/  FMUL.FTZ R20, R27, 0.25 ;  /* 0x3e8000001b147820 */ /* 0x000fe40000410000 */
[----:B------:R-:W-:Y:S02]  /*1220*/  FMUL.FTZ R7, R21, 0.25 ;  /* 0x3e80000015077820 */ /* 0x000fe40000410000 */
[----:B------:R-:W-:Y:S02]  /*1230*/  FMUL.FTZ R4, R23, 0.25 ;  /* 0x3e80000017047820 */ /* 0x000fe40000410000 */
[----:B------:R-:W-:-:S02]  /*1240*/  FMUL.FTZ R18, R25, 0.25 ;  /* 0x3e80000019127820 */ /* 0x000fc40000410000 */
[----:B------:R-:W-:Y:S02]  /*1250*/  FMUL.FTZ R19, R29, 0.25 ;  /* 0x3e8000001d137820 */ /* 0x000fe40000410000 */
[----:B------:R-:W-:Y:S02]  /*1260*/  FMUL.FTZ R5, R31, 0.25 ;  /* 0x3e8000001f057820 */ /* 0x000fe40000410000 */
[----:B------:R-:W-:Y:S02]  /*1270*/  FMUL.FTZ R27, R27, R20 ;  /* 0x000000141b1b7220 */ /* 0x000fe40000410000 */
[----:B------:R-:W-:Y:S02]  /*1280*/  FMUL.FTZ R7, R21, R7 ;  /* 0x0000000715077220 */ /* 0x000fe40000410000 */
[----:B------:R-:W-:Y:S02]  /*1290*/  FMUL.FTZ R23, R23, R4 ;  /* 0x0000000417177220 */ /* 0x000fe40000410000 */
[----:B------:R-:W-:-:S02]  /*12a0*/  FMUL.FTZ R18, R25, R18 ;  /* 0x0000001219127220 */ /* 0x000fc40000410000 */
[----:B------:R-:W-:Y:S02]  /*12b0*/  FMUL.FTZ R19, R29, R19 ;  /* 0x000000131d137220 */ /* 0x000fe40000410000 */
[----:B------:R-:W-:Y:S01]  /*12c0*/  FMUL.FTZ R5, R31, R5 ;  /* 0x000000051f057220 */ /* 0x000fe20000410000 */
[----:B------:R-:W-:Y:S04]  /*12d0*/  STL [R16+0x14], R27 ;  /* 0x0000141b10007387 */ /* 0x000fe80000100800 */
[----:B------:R-:W-:Y:S04]  /*12e0*/  STL [R16+0x4], R6 ;  /* 0x0000040610007387 */ /* 0x000fe80000100800 */
[----:B------:R-:W-:Y:S04]  /*12f0*/  STL [R16+0x8], R7 ;  /* 0x0000080710007387 */ /* 0x000fe80000100800 */
[----:B------:R-:W-:Y:S04]  /*1300*/  STL [R16+0xc], R23 ;  /* 0x00000c1710007387 */ /* 0x000fe80000100800 */
[----:B------:R-:W-:Y:S04]  /*1310*/  STL [R16+0x10], R18 ;  /* 0x0000101210007387 */ /* 0x000fe80000100800 */
[----:B------:R-:W-:Y:S04]  /*1320*/  STL [R16+0x18], R19 ;  /* 0x0000181310007387 */ /* 0x000fe80000100800 */
[----:B------:R0:W-:Y:S02]  /*1330*/  STL [R16+0x1c], R5 ;  /* 0x00001c0510007387 */ /* 0x0001e40000100800 */
[----:B0-----:R-:W-:-:S08]  /*1340*/  IADD3 R16, R16, 0x20, RZ ;  /* 0x0000002010107810 */ /* 0x001fd00007ffe0ff */
.L_x_418:
[----:B------:R-:W-:Y:S05]  /*1350*/  BSYNC B2 ;  /* 0x0000000000027941 */ /* 0x000fea0003800000 */
.L_x_417:
[----:B------:R-:W-:-:S12]  /*1360*/  ISETP.LT.OR P0, PT, R13, R11, P0 ;  /* 0x0000000b0d00720c */ /* 0x000fd80000701670 */
[----:B------:R-:W-:Y:S05]  /*1370*/  @!P0 BRA `(.L_x_407) ;  /* 0x0000023000008947 */ /* 0x000fea0003800000 */
.L_x_419:
[C---:B------:R-:W-:Y:S02]  /*1380*/  IADD3 R6, P1, R14.reuse, c[0x0][0x178], RZ ;  /* 0x00005e000e067a10 */ /* 0x040fe40007f3e0ff */
[----:B------:R-:W-:Y:S02]  /*1390*/  IADD3 R4, P0, R14, c[0x0][0x170], RZ ;  /* 0x00005c000e047a10 */ /* 0x000fe40007f1e0ff */
[C---:B------:R-:W-:Y:S02]  /*13a0*/  IADD3.X R7, R15.reuse, c[0x0][0x17c], RZ, P1, !PT ;  /* 0x00005f000f077a10 */ /* 0x040fe40000ffe4ff */
[----:B------:R-:W-:-:S06]  /*13b0*/  IADD3.X R5, R15, c[0x0][0x174], RZ, P0, !PT ;  /* 0x00005d000f057a10 */ /* 0x000fcc00007fe4ff */
[----:B------:R-:W2:Y:S04]  /*13c0*/  LDG.E.SYS R19, [R6+0x4] ;  /* 0x0000040006137381 */ /* 0x000ea800001ee900 */
[----:B------:R-:W3:Y:S04]  /*13d0*/  LDG.E.SYS R17, [R6] ;  /* 0x0000000006117381 */ /* 0x000ee800001ee900 */
[----:B------:R-:W4:Y:S04]  /*13e0*/  LDG.E.SYS R21, [R6+0x8] ;  /* 0x0000080006157381 */ /* 0x000f2800001ee900 */
[----:B------:R-:W5:Y:S04]  /*13f0*/  LDG.E.SYS R23, [R6+0xc] ;  /* 0x00000c0006177381 */ /* 0x000f6800001ee900 */
[----:B------:R-:W2:Y:S04]  /*1400*/  LDG.E.SYS R20, [R4+0x4] ;  /* 0x0000040004147381 */ /* 0x000ea800001ee900 */
[----:B------:R-:W3:Y:S04]  /*1410*/  LDG.E.SYS R18, [R4] ;  /* 0x0000000004127381 */ /* 0x000ee800001ee900 */
[----:B------:R-:W4:Y:S04]  /*1420*/  LDG.E.SYS R22, [R4+0x8] ;  /* 0x0000080004167381 */ /* 0x000f2800001ee900 */
[----:B------:R-:W5:Y:S01]  /*1430*/  LDG.E.SYS R24, [R4+0xc] ;  /* 0x00000c0004187381 */ /* 0x000f6200001ee900 */
[----:B------:R-:W-:-:S02]  /*1440*/  IADD3 R13, R13, 0x4, RZ ;  /* 0x000000040d0d7810 */ /* 0x000fc40007ffe0ff */
[----:B------:R-:W-:Y:S02]  /*1450*/  IADD3 R14, P1, R14, 0x10, RZ ;  /* 0x000000100e0e7810 */ /* 0x000fe40007f3e0ff */
[----:B------:R-:W-:Y:S02]  /*1460*/  ISETP.GE.AND P0, PT, R13, R11, PT ;  /* 0x0000000b0d00720c */ /* 0x000fe40003f06270 */
[----:B------:R-:W-:Y:S02]  /*1470*/  IADD3 R12, R12, 0x4, RZ ;  /* 0x000000040c0c7810 */ /* 0x000fe40007ffe0ff */
[----:B------:R-:W-:Y:S01]  /*1480*/  IADD3.X R15, RZ, R15, RZ, P1, !PT ;  /* 0x0000000fff0f7210 */ /* 0x000fe20000ffe4ff */
[----:B--2---:R-:W-:Y:S02]  /*1490*/  FADD.FTZ R19, -R19, R20 ;  /* 0x0000001413137221 */ /* 0x004fe40000010100 */
[----:B---3--:R-:W-:Y:S02]  /*14a0*/  FADD.FTZ R17, -R17, R18 ;  /* 0x0000001211117221 */ /* 0x008fe40000010100 */
[----:B------:R-:W-:-:S02]  /*14b0*/  FMUL.FTZ R20, R19, 0.25 ;  /* 0x3e80000013147820 */ /* 0x000fc40000410000 */
[----:B----4-:R-:W-:Y:S02]  /*14c0*/  FADD.FTZ R21, -R21, R22 ;  /* 0x0000001615157221 */ /* 0x010fe40000010100 */
[----:B------:R-:W-:Y:S02]  /*14d0*/  FMUL.FTZ R18, R17, 0.25 ;  /* 0x3e80000011127820 */ /* 0x000fe40000410000 */
[----:B-----5:R-:W-:Y:S02]  /*14e0*/  FADD.FTZ R23, -R23, R24 ;  /* 0x0000001817177221 */ /* 0x020fe40000010100 */
[----:B------:R-:W-:Y:S02]  /*14f0*/  FMUL.FTZ R6, R21, 0.25 ;  /* 0x3e80000015067820 */ /* 0x000fe40000410000 */
[----:B------:R-:W-:Y:S02]  /*1500*/  FMUL.FTZ R22, R23, 0.25 ;  /* 0x3e80000017167820 */ /* 0x000fe40000410000 */
[----:B------:R-:W-:-:S02]  /*1510*/  FMUL.FTZ R19, R19, R20 ;  /* 0x0000001413137220 */ /* 0x000fc40000410000 */
[----:B------:R-:W-:Y:S02]  /*1520*/  FMUL.FTZ R17, R17, R18 ;  /* 0x0000001211117220 */ /* 0x000fe40000410000 */
[----:B------:R-:W-:Y:S02]  /*1530*/  FMUL.FTZ R6, R21, R6 ;  /* 0x0000000615067220 */ /* 0x000fe40000410000 */
[----:B------:R-:W-:Y:S02]  /*1540*/  FMUL.FTZ R22, R23, R22 ;  /* 0x0000001617167220 */ /* 0x000fe40000410000 */
[----:B------:R-:W-:Y:S04]  /*1550*/  STL [R16+0x4], R19 ;  /* 0x0000041310007387 */ /* 0x000fe80000100800 */
[----:B------:R-:W-:Y:S04]  /*1560*/  STL [R16], R17 ;  /* 0x0000001110007387 */ /* 0x000fe80000100800 */
[----:B------:R-:W-:Y:S04]  /*1570*/  STL [R16+0x8], R6 ;  /* 0x0000080610007387 */ /* 0x000fe80000100800 */
[----:B------:R0:W-:Y:S02]  /*1580*/  STL [R16+0xc], R22 ;  /* 0x00000c1610007387 */ /* 0x0001e40000100800 */
[----:B0-----:R-:W-:Y:S01]  /*1590*/  IADD3 R16, R16, 0x10, RZ ;  /* 0x0000001010107810 */ /* 0x001fe20007ffe0ff */
[----:B------:R-:W-:Y:S07]  /*15a0*/  @!P0 BRA `(.L_x_419) ;  /* 0xfffffdd000008947 */ /* 0x000fee000383ffff */
.L_x_407:
[----:B------:R-:W-:Y:S05]  /*15b0*/  BSYNC B0 ;  /* 0x0000000000007941 */ /* 0x000fea0003800000 */
.L_x_406:
[----:B------:R-:W-:-:S04]  /*15c0*/  IADD3 R9, R9, 0x1, RZ ;  /* 0x0000000109097810 */ /* 0x000fc80007ffe0ff */
[----:B------:R-:W-:-:S12]  /*15d0*/  ISETP.GE.AND P0, PT, R9, R8, PT ;  /* 0x000000080900720c */ /* 0x000fd80003f06270 */
[----:B------:R-:W-:Y:S05]  /*15e0*/  @!P0 BRA `(.L_x_420) ;  /* 0xffffedf000008947 */ /* 0x000fea000383ffff */
.L_x_405:
[----:B0-----:R-:W-:Y:S05]  /*15f0*/  BSYNC B1 ;  /* 0x0000000000017941 */ /* 0x001fea0003800000 */
.L_x_404:
[----:B------:R-:W-:Y:S01]  /*1600*/  ISETP.GE.AND P0, PT, R12, 0x2, PT ;  /* 0x000000020c00780c */ /* 0x000fe20003f06270 */
[----:B------:R-:W-:Y:S11]  /*1610*/  BSSY B0, `(.L_x_421) ;  /* 0x000001a000007945 */ /* 0x000ff60003800000 */
[----:B------:R-:W-:Y:S05]  /*1620*/  @!P0 BRA `(.L_x_422) ;  /* 0x0000018000008947 */ /* 0x000fea0003800000 */
[----:B------:R-:W-:-:S08]  /*1630*/  MOV R6, 0x1 ;  /* 0x0000000100067802 */ /* 0x000fd00000000f00 */
.L_x_426:
[----:B------:R-:W-:-:S08]  /*1640*/  LEA R0, R6, R1, 0x2 ;  /* 0x0000000106007211 */ /* 0x000fd000078e10ff */
[----:B------:R0:W5:Y:S01]  /*1650*/  LDL R5, [R0] ;  /* 0x0000000000057983 */ /* 0x0001620000100800 */
[----:B------:R-:W-:Y:S01]  /*1660*/  IADD3 R4, R6, -0x1, RZ ;  /* 0xffffffff06047810 */ /* 0x000fe20007ffe0ff */
[----:B------:R-:W-:Y:S01]  /*1670*/  BSSY B1, `(.L_x_423) ;  /* 0x0000010000017945 */ /* 0x000fe20003800000 */
[----:B------:R-:W-:Y:S02]  /*1680*/  MOV R7, R6 ;  /* 0x0000000600077202 */ /* 0x000fe40000000f00 */
[----:B------:R-:W-:Y:S02]  /*1690*/  ISETP.GE.AND P1, PT, R4, RZ, PT ;  /* 0x000000ff0400720c */ /* 0x000fe40003f26270 */
[----:B------:R-:W-:-:S04]  /*16a0*/  IADD3 R6, R6, 0x1, RZ ;  /* 0x0000000106067810 */ /* 0x000fc80007ffe0ff */
[----:B------:R-:W-:-:S06]  /*16b0*/  ISETP.GE.AND P0, PT, R6, R12, PT ;  /* 0x0000000c0600720c */ /* 0x000fcc0003f06270 */
[----:B0-----:R-:W-:Y:S06]  /*16c0*/  @!P1 BRA `(.L_x_424) ;  /* 0x000000a000009947 */ /* 0x001fec0003800000 */
.L_x_425:
[----:B------:R-:W-:-:S08]  /*16d0*/  LEA R0, R4, R1, 0x2 ;  /* 0x0000000104007211 */ /* 0x000fd000078e10ff */
[----:B------:R-:W2:Y:S01]  /*16e0*/  LDL R10, [R0] ;  /* 0x00000000000a7983 */ /* 0x000ea20000100800 */
[----:B------:R-:W-:Y:S02]  /*16f0*/  MOV R8, R4 ;  /* 0x0000000400087202 */ /* 0x000fe40000000f00 */
[----:B--2--5:R-:W-:-:S12]  /*1700*/  FSETP.GT.FTZ.AND P1, PT, R10, R5, PT ;  /* 0x000000050a00720b */ /* 0x024fd80003f34000 */
[----:B------:R-:W-:Y:S05]  /*1710*/  @!P1 BRA `(.L_x_424) ;  /* 0x0000005000009947 */ /* 0x000fea0003800000 */
[----:B------:R0:W-:Y:S01]  /*1720*/  STL [R0+0x4], R10 ;  /* 0x0000040a00007387 */ /* 0x0001e20000100800 */
[----:B------:R-:W-:Y:S02]  /*1730*/  IADD3 R4, R4, -0x1, RZ ;  /* 0xffffffff04047810 */ /* 0x000fe40007ffe0ff */
[----:B------:R-:W-:Y:S02]  /*1740*/  MOV R7, R8 ;  /* 0x0000000800077202 */ /* 0x000fe40000000f00 */
[----:B------:R-:W-:-:S12]  /*1750*/  ISETP.GT.AND P1, PT, R4, -0x1, PT ;  /* 0xffffffff0400780c */ /* 0x000fd80003f24270 */
[----:B0-----:R-:W-:Y:S05]  /*1760*/  @P1 BRA `(.L_x_425) ;  /* 0xffffff6000001947 */ /* 0x001fea000383ffff */
.L_x_424:
[----:B------:R-:W-:Y:S05]  /*1770*/  BSYNC B1 ;  /* 0x0000000000017941 */ /* 0x000fea0003800000 */
.L_x_423:
[----:B------:R-:W-:-:S08]  /*1780*/  LEA R0, R7, R1, 0x2 ;  /* 0x0000000107007211 */ /* 0x000fd000078e10ff */
[----:B-----5:R0:W-:Y:S02]  /*1790*/  STL [R0], R5 ;  /* 0x0000000500007387 */ /* 0x0201e40000100800 */
[----:B0-----:R-:W-:Y:S05]  /*17a0*/  @!P0 BRA `(.L_x_426) ;  /* 0xfffffe9000008947 */ /* 0x001fea000383ffff */
.L_x_422:
[----:B------:R-:W-:Y:S05]  /*17b0*/  BSYNC B0 ;  /* 0x0000000000007941 */ /* 0x000fea0003800000 */
.L_x_421:
[----:B------:R-:W-:-:S05]  /*17c0*/  IMAD R12, R12, 0x7, RZ ;  /* 0x000000070c0c7824 */ /* 0x000fca00078e02ff */
[----:B------:R-:W-:-:S04]  /*17d0*/  SHF.R.S32.HI R5, RZ, 0x1f, R12 ;  /* 0x0000001fff057819 */ /* 0x000fc8000001140c */
[----:B------:R-:W-:-:S04]  /*17e0*/  LEA.HI R5, R5, R12, RZ, 0x3 ;  /* 0x0000000c05057211 */ /* 0x000fc800078f18ff */
[----:B------:R-:W-:-:S04]  /*17f0*/  SHF.R.S32.HI R0, RZ, 0x3, R5 ;  /* 0x00000003ff007819 */ /* 0x000fc80000011405 */
[----:B------:R-:W-:-:S08]  /*1800*/  LEA R0, R0, R1, 0x2 ;  /* 0x0000000100007211 */ /* 0x000fd000078e10ff */
[----:B------:R-:W2:Y:S04]  /*1810*/  LDL R0, [R0] ;  /* 0x0000000000007983 */ /* 0x000ea80000100800 */
[----:B--2---:R-:W-:Y:S01]  /*1820*/  STG.E.SYS [R2], R0 ;  /* 0x0000000002007386 */ /* 0x004fe2000010e900 */
[----:B------:R-:W-:Y:S05]  /*1830*/  EXIT ;  /* 0x000000000000794d */ /* 0x000fea0003800000 */
.L_x_403:
[----:B------:R-:W2:Y:S04]  /*1840*/  LDG.E.SYS R4, [R4] ;  /* 0x0000000004047381 */ /* 0x000ea800001ee900 */
[----:B------:R-:W2:Y:S02]  /*1850*/  LDG.E.SYS R6, [R6] ;  /* 0x0000000006067381 */ /* 0x000ea400001ee900 */
[----:B--2---:R-:W-:-:S04]  /*1860*/  FADD.FTZ R0, R4, -R6 ;  /* 0x8000000604007221 */ /* 0x004fc80000010000 */
[----:B------:R-:W-:-:S04]  /*1870*/  FMUL.FTZ R9, R0, 0.25 ;  /* 0x3e80000000097820 */ /* 0x000fc80000410000 */
[----:B------:R-:W-:-:S08]  /*1880*/  FMUL.FTZ R0, R0, R9 ;  /* 0x0000000900007220 */ /* 0x000fd00000410000 */
[----:B------:R-:W-:Y:S01]  /*1890*/  STG.E.SYS [R2], R0 ;  /* 0x0000000002007386 */ /* 0x000fe2000010e900 */
[----:B------:R-:W-:Y:S05]  /*18a0*/  EXIT ;  /* 0x000000000000794d */ /* 0x000fea0003800000 */
.L_x_427:
[----:B------:R-:W-:-:S00]  /*18b0*/  BRA `(.L_x_427) ;  /* 0xfffffff000007947 */ /* 0x000fc0000383ffff */
[----:B------:R-:W-:-:S00]  /*18c0*/  NOP ;  /* 0x0000000000007918 */ /* 0x000fc00000000000 */
[----:B------:R-:W-:-:S00]  /*18d0*/  NOP ;  /* 0x0000000000007918 */ /* 0x000fc00000000000 */
[----:B------:R-:W-:-:S00]  /*18e0*/  NOP ;  /* 0x0000000000007918 */ /* 0x000fc00000000000 */
[----:B------:R-:W-:-:S00]  /*18f0*/  NOP ;  /* 0x0000000000007918 */ /* 0x000fc00000000000 */
.L_x_458:


//--------------------- .text.kernel_cuda_filter_detect_outliers --------------------------
	.section	.text.kernel_cuda_filter_detect_outliers,"ax",@progbits
	.sectioninfo	@"SHI_REGISTERS=28"
	.align	128
        .global         kernel_cuda_filter_detect_outliers
        .type           kernel_cuda_filter_detect_outliers,@function
        .size           kernel_cuda_filter_detect_outliers,(.L_x_459 - kernel_cuda_filter_detect_outliers)
        .other          kernel_cuda_filter_detect_outliers,@"STO_CUDA_ENTRY STV_DEFAULT"
kernel_cuda_filter_detect_outliers:
.text.kernel_cuda_filter_detect_outliers:
[----:B------:R-:W-:-:S08]  /*0000*/  IMAD.MOV.U32 R1, RZ, RZ, c[0x0][0x28] ;  /* 0x00000a00ff017624 */ /* 0x000fd000078e00ff */
        /* <DEDUP_REMOVED lines=16> */
[C---:B------:R-:W-:Y:S01]  /*0110*/  IADD3 R0, R3.reuse, -0x2, RZ ;  /* 0xfffffffe03007810 */ /* 0x040fe20007ffe0ff */
[----:B------:R-:W-:Y:S01]  /*0120*/  ULDC UR4, c[0x0][0x180] ;  /* 0x0000600000047ab9 */ /* 0x000fe20000000800 */
[----:B------:R-:W-:Y:S01]  /*0130*/  IADD3 R4, R3, 0x3, RZ ;  /* 0x0000000303047810 */ /* 0x000fe20007ffe0ff */
[----:B------:R-:W-:Y:S01]  /*0140*/  UIADD3 UR4, -UR4, 0x3, URZ ;  /* 0x0000000304047890 */ /* 0x000fe2000fffe13f */
[----:B------:R-:W-:Y:S01]  /*0150*/  IMNMX R0, R0, c[0x0][0x184], !PT ;  /* 0x0000610000007a17 */ /* 0x000fe20007800200 */
[----:B------:R-:W-:Y:S01]  /*0160*/  ULDC UR5, c[0x0][0x188] ;  /* 0x0000620000057ab9 */ /* 0x000fe20000000800 */
[----:B------:R-:W-:Y:S01]  /*0170*/  IMNMX R10, R4, c[0x0][0x18c], PT ;  /* 0x00006300040a7a17 */ /* 0x000fe20003800200 */
[----:B------:R-:W-:Y:S01]  /*0180*/  UIADD3 UR4, UR4, UR5, URZ ;  /* 0x0000000504047290 */ /* 0x000fe2000fffe03f */
[----:B------:R-:W-:Y:S01]  /*0190*/  BSSY B1, `(.L_x_428) ;  /* 0x000006d000017945 */ /* 0x000fe20003800000 */
[----:B------:R-:W-:Y:S01]  /*01a0*/  IMAD.MOV.U32 R12, RZ, RZ, RZ ;  /* 0x000000ffff0c7224 */ /* 0x000fe200078e00ff */
[----:B------:R-:W-:Y:S01]  /*01b0*/  ISETP.GE.AND P0, PT, R0, R10, PT ;  /* 0x0000000a0000720c */ /* 0x000fe20003f06270 */
[----:B------:R-:W-:-:S11]  /*01c0*/  ULOP3.LUT UR4, UR4, 0xfffffffc, URZ, 0xc0, !UPT ;  /* 0xfffffffc04047892 */ /* 0x000fd6000f8ec03f */
[----:B------:R-:W-:Y:S05]  /*01d0*/  @P0 BRA `(.L_x_429) ;  /* 0x0000068000000947 */ /* 0x000fea0003800000 */
[----:B------:R-:W-:Y:S01]  /*01e0*/  IMAD.MOV.U32 R11, RZ, RZ, R0 ;  /* 0x000000ffff0b7224 */ /* 0x000fe200078e0000 */
[C---:B------:R-:W-:Y:S01]  /*01f0*/  IADD3 R0, R2.reuse, -0x2, RZ ;  /* 0xfffffffe02007810 */ /* 0x040fe20007ffe0ff */
[----:B------:R-:W-:Y:S01]  /*0200*/  IMAD.MOV.U32 R12, RZ, RZ, RZ ;  /* 0x000000ffff0c7224 */ /* 0x000fe200078e00ff */
[----:B------:R-:W-:Y:S02]  /*0210*/  IADD3 R4, R2, 0x3, RZ ;  /* 0x0000000302047810 */ /* 0x000fe40007ffe0ff */
[----:B------:R-:W-:Y:S02]  /*0220*/  IADD3 R20, R1, c[0x0][0x20], RZ ;  /* 0x0000080001147a10 */ /* 0x000fe40007ffe0ff */
[----:B------:R-:W-:Y:S02]  /*0230*/  IMNMX R13, R0, c[0x0][0x180], !PT ;  /* 0x00006000000d7a17 */ /* 0x000fe40007800200 */
[----:B------:R-:W-:-:S08]  /*0240*/  IMNMX R14, R4, c[0x0][0x188], PT ;  /* 0x00006200040e7a17 */ /* 0x000fd00003800200 */
.L_x_443:
[----:B------:R-:W-:Y:S01]  /*0250*/  ISETP.GE.AND P0, PT, R13, R14, PT ;  /* 0x0000000e0d00720c */ /* 0x000fe20003f06270 */
[----:B------:R-:W-:Y:S11]  /*0260*/  BSSY B0, `(.L_x_430) ;  /* 0x000005c000007945 */ /* 0x000ff60003800000 */
[----:B------:R-:W-:Y:S05]  /*0270*/  @P0 BRA `(.L_x_431) ;  /* 0x000005a000000947 */ /* 0x000fea0003800000 */
[----:B------:R-:W-:-:S08]  /*0280*/  IMAD.MOV.U32 R15, RZ, RZ, R13 ;  /* 0x000000ffff0f7224 */ /* 0x000fd000078e000d */
.L_x_442:
[----:B------:R-:W-:Y:S01]  /*0290*/  IADD3 R0, R11, -c[0x0][0x184], RZ ;  /* 0x800061000b007a10 */ /* 0x000fe20007ffe0ff */
[----:B------:R-:W-:Y:S01]  /*02a0*/  IMAD.MOV.U32 R4, RZ, RZ, 0x4 ;  /* 0x00000004ff047424 */ /* 0x000fe200078e00ff */
[----:B------:R-:W-:Y:S01]  /*02b0*/  IADD3 R5, R15, -c[0x0][0x180], RZ ;  /* 0x800060000f057a10 */ /* 0x000fe20007ffe0ff */
[----:B------:R-:W-:-:S02]  /*02c0*/  ULDC UR5, c[0x0][0x190] ;  /* 0x0000640000057ab9 */ /* 0x000fc40000000800 */
[----:B------:R-:W-:Y:S02]  /*02d0*/  USHF.L.U32 UR5, UR5, 0x2, URZ ;  /* 0x0000000205057899 */ /* 0x000fe4000800063f */
[----:B------:R-:W-:Y:S02]  /*02e0*/  IMAD R5, R0, UR4, R5 ;  /* 0x0000000400057c24 */ /* 0x000fe4000f8e0205 */
[----:B------:R-:W-:Y:S02]  /*02f0*/  USHF.R.S32.HI UR6, URZ, 0x1f, UR5 ;  /* 0x0000001f3f067899 */ /* 0x000fe40008011405 */
[----:B------:R-:W-:-:S07]  /*0300*/  IMAD.WIDE R4, R5, R4, c[0x0][0x160] ;  /* 0x0000580005047625 */ /* 0x000fce00078e0204 */
[----:B------:R-:W-:-:S03]  /*0310*/  IADD3 R6, P0, R4, UR5, RZ ;  /* 0x0000000504067c10 */ /* 0x000fc6000ff1e0ff */
[----:B------:R0:W2:Y:S01]  /*0320*/  LDG.E.SYS R4, [R4] ;  /* 0x0000000004047381 */ /* 0x0000a200001ee900 */
[----:B------:R-:W-:Y:S02]  /*0330*/  IADD3.X R7, R5, UR6, RZ, P0, !PT ;  /* 0x0000000605077c10 */ /* 0x000fe400087fe4ff */
[----:B------:R-:W-:-:S04]  /*0340*/  IADD3 R8, P0, R6, UR5, RZ ;  /* 0x0000000506087c10 */ /* 0x000fc8000ff1e0ff */
[----:B------:R-:W-:Y:S02]  /*0350*/  IADD3.X R9, R7, UR6, RZ, P0, !PT ;  /* 0x0000000607097c10 */ /* 0x000fe400087fe4ff */
[----:B------:R-:W3:Y:S06]  /*0360*/  LDG.E.SYS R6, [R6] ;  /* 0x0000000006067381 */ /* 0x000eec00001ee900 */
[----:B------:R-:W4:Y:S01]  /*0370*/  LDG.E.SYS R8, [R8] ;  /* 0x0000000008087381 */ /* 0x000f2200001ee900 */
[----:B------:R-:W-:Y:S01]  /*0380*/  ISETP.GE.AND P1, PT, R12, 0x1, PT ;  /* 0x000000010c00780c */ /* 0x000fe20003f26270 */
[----:B------:R-:W-:Y:S01]  /*0390*/  BSSY B2, `(.L_x_432) ;  /* 0x0000013000027945 */ /* 0x000fe20003800000 */
[----:B------:R-:W-:Y:S01]  /*03a0*/  IADD3 R15, R15, 0x1, RZ ;  /* 0x000000010f0f7810 */ /* 0x000fe20007ffe0ff */
[----:B0-----:R-:W-:-:S03]  /*03b0*/  IMAD.MOV.U32 R5, RZ, RZ, RZ ;  /* 0x000000ffff057224 */ /* 0x001fc600078e00ff */
[----:B------:R-:W-:Y:S02]  /*03c0*/  ISETP.GE.AND P0, PT, R15, R14, PT ;  /* 0x0000000e0f00720c */ /* 0x000fe40003f06270 */
[----:B--2---:R-:W-:Y:S02]  /*03d0*/  FMNMX.FTZ R0, RZ, R4, !PT ;  /* 0x00000004ff007209 */ /* 0x004fe40007810000 */
[----:B---3--:R-:W-:-:S05]  /*03e0*/  FMNMX.FTZ R17, RZ, R6, !PT ;  /* 0x00000006ff117209 */ /* 0x008fca0007810000 */
[----:B------:R-:W-:Y:S01]  /*03f0*/  FADD.FTZ R17, R0, R17 ;  /* 0x0000001100117221 */ /* 0x000fe20000010000 */
[----:B----4-:R-:W-:-:S05]  /*0400*/  FMNMX.FTZ R16, RZ, R8, !PT ;  /* 0x00000008ff107209 */ /* 0x010fca0007810000 */
[----:B------:R-:W-:-:S04]  /*0410*/  FADD.FTZ R16, R16, R17 ;  /* 0x0000001110107221 */ /* 0x000fc80000010000 */
[----:B------:R-:W-:Y:S01]  /*0420*/  FMUL.FTZ R18, R16, 0.3333333432674407959 ;  /* 0x3eaaaaab10127820 */ /* 0x000fe20000410000 */
[----:B------:R-:W-:Y:S07]  /*0430*/  @!P1 BRA `(.L_x_433) ;  /* 0x0000008000009947 */ /* 0x000fee0003800000 */
[----:B------:R-:W-:-:S08]  /*0440*/  IMAD.MOV.U32 R0, RZ, RZ, R1 ;  /* 0x000000ffff007224 */ /* 0x000fd000078e0001 */
.L_x_434:
[----:B------:R-:W2:Y:S02]  /*0450*/  LDL R4, [R0] ;  /* 0x0000000000047983 */ /* 0x000ea40000100800 */
[----:B--2---:R-:W-:-:S12]  /*0460*/  FSETP.GT.FTZ.AND P1, PT, R4, R18, PT ;  /* 0x000000120400720b */ /* 0x004fd80003f34000 */
[----:B------:R-:W-:Y:S05]  /*0470*/  @P1 BRA `(.L_x_433) ;  /* 0x0000004000001947 */ /* 0x000fea0003800000 */
[----:B------:R-:W-:Y:S02]  /*0480*/  IADD3 R5, R5, 0x1, RZ ;  /* 0x0000000105057810 */ /* 0x000fe40007ffe0ff */
[----:B------:R-:W-:Y:S02]  /*0490*/  IADD3 R0, R0, 0x4, RZ ;  /* 0x0000000400007810 */ /* 0x000fe40007ffe0ff */
[----:B------:R-:W-:-:S12]  /*04a0*/  ISETP.GE.AND P1, PT, R5, R12, PT ;  /* 0x0000000c0500720c */ /* 0x000fd80003f26270 */
[----:B------:R-:W-:Y:S05]  /*04b0*/  @!P1 BRA `(.L_x_434) ;  /* 0xffffff9000009947 */ /* 0x000fea000383ffff */
.L_x_433:
[----:B------:R-:W-:Y:S05]  /*04c0*/  BSYNC B2 ;  /* 0x0000000000027941 */ /* 0x000fea0003800000 */
.L_x_432:
[----:B------:R-:W-:Y:S01]  /*04d0*/  ISETP.GT.AND P1, PT, R12, R5, PT ;  /* 0x000000050c00720c */ /* 0x000fe20003f24270 */
[----:B------:R-:W-:Y:S11]  /*04e0*/  BSSY B2, `(.L_x_435) ;  /* 0x000002e000027945 */ /* 0x000ff60003800000 */
[----:B------:R-:W-:Y:S05]  /*04f0*/  @!P1 BRA `(.L_x_436) ;  /* 0x000002c000009947 */ /* 0x000fea0003800000 */
[----:B------:R-:W-:Y:S01]  /*0500*/  IMAD.IADD R9, R12, 0x1, -R5 ;  /* 0x000000010c097824 */ /* 0x000fe200078e0a05 */
[----:B------:R-:W-:Y:S01]  /*0510*/  BSSY B3, `(.L_x_437) ;  /* 0x000001b000037945 */ /* 0x000fe20003800000 */
[----:B------:R-:W-:-:S03]  /*0520*/  IMAD.MOV.U32 R0, RZ, RZ, R12 ;  /* 0x000000ffff007224 */ /* 0x000fc600078e000c */
[----:B------:R-:W-:-:S04]  /*0530*/  LOP3.LUT R4, R9, 0x3, RZ, 0xc0, !PT ;  /* 0x0000000309047812 */ /* 0x000fc800078ec0ff */
[----:B------:R-:W-:-:S12]  /*0540*/  ISETP.NE.AND P1, PT, R4, RZ, PT ;  /* 0x000000ff0400720c */ /* 0x000fd80003f25270 */
[----:B------:R-:W-:Y:S05]  /*0550*/  @!P1 BRA `(.L_x_438) ;  /* 0x0000016000009947 */ /* 0x000fea0003800000 */
[----:B------:R-:W-:Y:S01]  /*0560*/  ISETP.NE.AND P1, PT, R4, 0x1, PT ;  /* 0x000000010400780c */ /* 0x000fe20003f25270 */
[----:B------:R-:W-:Y:S01]  /*0570*/  BSSY B4, `(.L_x_439) ;  /* 0x000000f000047945 */ /* 0x000fe20003800000 */
[----:B------:R-:W-:-:S10]  /*0580*/  IMAD.MOV.U32 R0, RZ, RZ, R12 ;  /* 0x000000ffff007224 */ /* 0x000fd400078e000c */
[----:B------:R-:W-:Y:S05]  /*0590*/  @!P1 BRA `(.L_x_440) ;  /* 0x000000c000009947 */ /* 0x000fea0003800000 */
[----:B------:R-:W-:-:S12]  /*05a0*/  ISETP.NE.AND P1, PT, R4, 0x2, PT ;  /* 0x000000020400780c */ /* 0x000fd80003f25270 */
[----:B------:R-:W-:-:S05]  /*05b0*/  @P1 IADD3 R6, R20, -c[0x0][0x20], RZ ;  /* 0x8000080014061a10 */ /* 0x000fca0007ffe0ff */
[----:B------:R-:W-:-:S08]  /*05c0*/  @P1 IMAD R4, R12, 0x4, R6 ;  /* 0x000000040c041824 */ /* 0x000fd000078e0206 */
[----:B------:R-:W2:Y:S01]  /*05d0*/  @P1 LDL R6, [R4+-0x4] ;  /* 0xfffffc0004061983 */ /* 0x000ea20000100800 */
[----:B------:R-:W-:Y:S01]  /*05e0*/  IMAD.MOV.U32 R0, RZ, RZ, R12 ;  /* 0x000000ffff007224 */ /* 0x000fe200078e000c */
[----:B------:R-:W-:-:S04]  /*05f0*/  IADD3 R7, R20, -c[0x0][0x20], RZ ;  /* 0x8000080014077a10 */ /* 0x000fc80007ffe0ff */
[----:B------:R-:W-:-:S05]  /*0600*/  @P1 IADD3 R0, R12, -0x1, RZ ;  /* 0xffffffff0c001810 */ /* 0x000fca0007ffe0ff */
[C---:B------:R-:W-:Y:S01]  /*0610*/  IMAD R7, R0.reuse, 0x4, R7 ;  /* 0x0000000400077824 */ /* 0x040fe200078e0207 */
[----:B--2---:R0:W-:Y:S07]  /*0620*/  @P1 STL [R4], R6 ;  /* 0x0000000604001387 */ /* 0x0041ee0000100800 */
[----:B------:R-:W2:Y:S01]  /*0630*/  LDL R8, [R7+-0x4] ;  /* 0xfffffc0007087983 */ /* 0x000ea20000100800 */
[----:B------:R-:W-:-:S03]  /*0640*/  IADD3 R0, R0, -0x1, RZ ;  /* 0xffffffff00007810 */ /* 0x000fc60007ffe0ff */
[----:B--2---:R0:W-:Y:S05]  /*0650*/  STL [R7], R8 ;  /* 0x0000000807007387 */ /* 0x0041ea0000100800 */
.L_x_440:
[----:B0-----:R-:W-:Y:S05]  /*0660*/  BSYNC B4 ;  /* 0x0000000000047941 */ /* 0x001fea0003800000 */
.L_x_439:
[----:B------:R-:W-:-:S05]  /*0670*/  IADD3 R6, R20, -c[0x0][0x20], RZ ;  /* 0x8000080014067a10 */ /* 0x000fca0007ffe0ff */
[----:B------:R-:W-:-:S08]  /*0680*/  IMAD R4, R0, 0x4, R6 ;  /* 0x0000000400047824 */ /* 0x000fd000078e0206 */
[----:B------:R-:W2:Y:S01]  /*0690*/  LDL R6, [R4+-0x4] ;  /* 0xfffffc0004067983 */ /* 0x000ea20000100800 */
[----:B------:R-:W-:-:S03]  /*06a0*/  IADD3 R0, R0, -0x1, RZ ;  /* 0xffffffff00007810 */ /* 0x000fc60007ffe0ff */
[----:B--2---:R0:W-:Y:S05]  /*06b0*/  STL [R4], R6 ;  /* 0x0000000604007387 */ /* 0x0041ea0000100800 */
.L_x_438:
[----:B0-----:R-:W-:Y:S05]  /*06c0*/  BSYNC B3 ;  /* 0x0000000000037941 */ /* 0x001fea0003800000 */
.L_x_437:
[----:B------:R-:W-:-:S12]  /*06d0*/  ISETP.GE.U32.AND P1, PT, R9, 0x4, PT ;  /* 0x000000040900780c */ /* 0x000fd80003f26070 */
[----:B------:R-:W-:Y:S05]  /*06e0*/  @!P1 BRA `(.L_x_436) ;  /* 0x000000d000009947 */ /* 0x000fea0003800000 */
[----:B------:R-:W-:-:S08]  /*06f0*/  IADD3 R19, R20, -c[0x0][0x20], RZ ;  /* 0x8000080014137a10 */ /* 0x000fd00007ffe0ff */
.L_x_441:
[----:B0123--:R-:W-:-:S08]  /*0700*/  IMAD R4, R0, 0x4, R19 ;  /* 0x0000000400047824 */ /* 0x00ffd000078e0213 */
[----:B------:R-:W2:Y:S04]  /*0710*/  LDL R6, [R4+-0x4] ;  /* 0xfffffc0004067983 */ /* 0x000ea80000100800 */
[----:B------:R-:W3:Y:S04]  /*0720*/  LDL R7, [R4+-0x8] ;  /* 0xfffff80004077983 */ /* 0x000ee80000100800 */
[----:B------:R-:W4:Y:S04]  /*0730*/  LDL R9, [R4+-0xc] ;  /* 0xfffff40004097983 */ /* 0x000f280000100800 */
[----:B------:R-:W5:Y:S01]  /*0740*/  LDL R17, [R4+-0x10] ;  /* 0xfffff00004117983 */ /* 0x000f620000100800 */
[----:B------:R-:W-:-:S04]  /*0750*/  IADD3 R0, R0, -0x4, RZ ;  /* 0xfffffffc00007810 */ /* 0x000fc80007ffe0ff */
[----:B------:R-:W-:Y:S01]  /*0760*/  ISETP.GT.AND P1, PT, R0, R5, PT ;  /* 0x000000050000720c */ /* 0x000fe20003f24270 */
[----:B--2---:R0:W-:Y:S04]  /*0770*/  STL [R4], R6 ;  /* 0x0000000604007387 */ /* 0x0041e80000100800 */
[----:B---3--:R1:W-:Y:S04]  /*0780*/  STL [R4+-0x4], R7 ;  /* 0xfffffc0704007387 */ /* 0x0083e80000100800 */
[----:B----4-:R2:W-:Y:S04]  /*0790*/  STL [R4+-0x8], R9 ;  /* 0xfffff80904007387 */ /* 0x0105e80000100800 */
[----:B-----5:R3:W-:Y:S01]  /*07a0*/  STL [R4+-0xc], R17 ;  /* 0xfffff41104007387 */ /* 0x0207e20000100800 */
[----:B------:R-:W-:Y:S05]  /*07b0*/  @P1 BRA `(.L_x_441) ;  /* 0xffffff4000001947 */ /* 0x000fea000383ffff */
.L_x_436:
[----:B0123--:R-:W-:Y:S05]  /*07c0*/  BSYNC B2 ;  /* 0x0000000000027941 */ /* 0x00ffea0003800000 */
.L_x_435:
[----:B------:R-:W-:Y:S02]  /*07d0*/  IADD3 R0, R20, -c[0x0][0x20], RZ ;  /* 0x8000080014007a10 */ /* 0x000fe40007ffe0ff */
[----:B------:R-:W-:-:S03]  /*07e0*/  IADD3 R12, R12, 0x1, RZ ;  /* 0x000000010c0c7810 */ /* 0x000fc60007ffe0ff */
[----:B------:R-:W-:-:S08]  /*07f0*/  IMAD R5, R5, 0x4, R0 ;  /* 0x0000000405057824 */ /* 0x000fd000078e0200 */
[----:B------:R0:W-:Y:S02]  /*0800*/  STL [R5], R18 ;  /* 0x0000001205007387 */ /* 0x0001e40000100800 */
[----:B0-----:R-:W-:Y:S05]  /*0810*/  @!P0 BRA `(.L_x_442) ;  /* 0xfffffa7000008947 */ /* 0x001fea000383ffff */
.L_x_431:
[----:B------:R-:W-:Y:S05]  /*0820*/  BSYNC B0 ;  /* 0x0000000000007941 */ /* 0x000fea0003800000 */
.L_x_430:
[----:B------:R-:W-:-:S04]  /*0830*/  IADD3 R11, R11, 0x1, RZ ;  /* 0x000000010b0b7810 */ /* 0x000fc80007ffe0ff */
[----:B------:R-:W-:-:S12]  /*0840*/  ISETP.GE.AND P0, PT, R11, R10, PT ;  /* 0x0000000a0b00720c */ /* 0x000fd80003f06270 */
[----:B------:R-:W-:Y:S05]  /*0850*/  @!P0 BRA `(.L_x_443) ;  /* 0xfffff9f000008947 */ /* 0x000fea000383ffff */
.L_x_429:
[----:B------:R-:W-:Y:S05]  /*0860*/  BSYNC B1 ;  /* 0x0000000000017941 */ /* 0x000fea0003800000 */
.L_x_428:
[----:B------:R-:W0:Y:S01]  /*0870*/  I2F R12, R12 ;  /* 0x0000000c000c7306 */ /* 0x000e220000201400 */
[----:B------:R-:W-:Y:S01]  /*0880*/  IADD3 R3, R3, -c[0x0][0x184], RZ ;  /* 0x8000610003037a10 */ /* 0x000fe20007ffe0ff */
[----:B------:R-:W-:Y:S01]  /*0890*/  IMAD.MOV.U32 R21, RZ, RZ, 0x4 ;  /* 0x00000004ff157424 */ /* 0x000fe200078e00ff */
[----:B------:R-:W-:Y:S01]  /*08a0*/  IADD3 R2, R2, -c[0x0][0x180], RZ ;  /* 0x8000600002027a10 */ /* 0x000fe20007ffe0ff */
[----:B------:R-:W-:-:S04]  /*08b0*/  IMAD.MOV.U32 R4, RZ, RZ, c[0x0][0x190] ;  /* 0x00006400ff047624 */ /* 0x000fc800078e00ff */
[----:B------:R-:W-:Y:S02]  /*08c0*/  IMAD R0, R3, UR4, R2 ;  /* 0x0000000403007c24 */ /* 0x000fe4000f8e0202 */
[----:B------:R-:W-:Y:S02]  /*08d0*/  IMAD.SHL.U32 R23, R4, 0x4, RZ ;  /* 0x0000000404177824 */ /* 0x000fe400078e00ff */
[----:B------:R-:W-:-:S03]  /*08e0*/  IMAD.WIDE R2, R0, R21, c[0x0][0x160] ;  /* 0x0000580000027625 */ /* 0x000fc600078e0215 */
[----:B------:R-:W-:Y:S01]  /*08f0*/  SHF.R.S32.HI R25, RZ, 0x1f, R23 ;  /* 0x0000001fff197819 */ /* 0x000fe20000011417 */
[----:B0-----:R-:W-:-:S03]  /*0900*/  FMUL.FTZ R8, R12, 0.75 ;  /* 0x3f4000000c087820 */ /* 0x001fc60000410000 */
[----:B------:R-:W-:-:S03]  /*0910*/  IADD3 R4, P0, R23, R2, RZ ;  /* 0x0000000217047210 */ /* 0x000fc60007f1e0ff */
[----:B------:R-:W0:Y:S01]  /*0920*/  F2I.FTZ.TRUNC.NTZ R8, R8 ;  /* 0x0000000800087305 */ /* 0x000e22000021f100 */
[----:B------:R-:W2:Y:S01]  /*0930*/  LDG.E.SYS R2, [R2] ;  /* 0x0000000002027381 */ /* 0x000ea200001ee900 */
[----:B------:R-:W-:Y:S01]  /*0940*/  IMAD.X R5, R3, 0x1, R25, P0 ;  /* 0x0000000103057824 */ /* 0x000fe200000e0619 */
[----:B------:R-:W-:-:S05]  /*0950*/  IADD3 R6, P0, R23, R4, RZ ;  /* 0x0000000417067210 */ /* 0x000fca0007f1e0ff */
[----:B------:R-:W-:Y:S02]  /*0960*/  IMAD.X R7, R25, 0x1, R5, P0 ;  /* 0x0000000119077824 */ /* 0x000fe400000e0605 */
[----:B------:R-:W3:Y:S06]  /*0970*/  LDG.E.SYS R4, [R4] ;  /* 0x0000000004047381 */ /* 0x000eec00001ee900 */
[----:B------:R-:W4:Y:S01]  /*0980*/  LDG.E.SYS R6, [R6] ;  /* 0x0000000006067381 */ /* 0x000f2200001ee900 */
[----:B0-----:R-:W-:-:S08]  /*0990*/  IMAD R12, R8, 0x4, R1 ;  /* 0x00000004080c7824 */ /* 0x001fd000078e0201 */
[----:B------:R-:W5:Y:S01]  /*09a0*/  LDL R12, [R12] ;  /* 0x000000000c0c7983 */ /* 0x000f620000100800 */
[----:B------:R-:W-:Y:S01]  /*09b0*/  BSSY B0, `(.L_x_444) ;  /* 0x000002e000007945 */ /* 0x000fe20003800000 */
[----:B--2---:R-:W-:Y:S02]  /*09c0*/  FMNMX.FTZ R8, RZ, R2, !PT ;  /* 0x00000002ff087209 */ /* 0x004fe40007810000 */
[----:B---3--:R-:W-:-:S05]  /*09d0*/  FMNMX.FTZ R9, RZ, R4, !PT ;  /* 0x00000004ff097209 */ /* 0x008fca0007810000 */
[----:B------:R-:W-:Y:S01]  /*09e0*/  FADD.FTZ R11, R8, R9 ;  /* 0x00000009080b7221 */ /* 0x000fe20000010000 */
[----:B----4-:R-:W-:-:S05]  /*09f0*/  FMNMX.FTZ R10, RZ, R6, !PT ;  /* 0x00000006ff0a7209 */ /* 0x010fca0007810000 */
[----:B------:R-:W-:Y:S02]  /*0a00*/  FADD.FTZ R11, R10, R11 ;  /* 0x0000000b0a0b7221 */ /* 0x000fe40000010000 */
[----:B-----5:R-:W-:Y:S02]  /*0a10*/  FADD.FTZ R16, R12, R12 ;  /* 0x0000000c0c107221 */ /* 0x020fe40000010000 */
[----:B------:R-:W-:-:S05]  /*0a20*/  FMUL.FTZ R11, R11, 0.3333333432674407959 ;  /* 0x3eaaaaab0b0b7820 */ /* 0x000fca0000410000 */
[----:B------:R-:W-:Y:S01]  /*0a30*/  FSETP.GT.FTZ.AND P0, PT, R11, R16, PT ;  /* 0x000000100b00720b */ /* 0x000fe20003f14000 */
[----:B------:R-:W-:Y:S02]  /*0a40*/  IMAD.MOV.U32 R13, RZ, RZ, R8 ;  /* 0x000000ffff0d7224 */ /* 0x000fe400078e0008 */
[----:B------:R-:W-:-:S09]  /*0a50*/  IMAD.MOV.U32 R14, RZ, RZ, R9 ;  /* 0x000000ffff0e7224 */ /* 0x000fd200078e0009 */
[----:B------:R-:W-:Y:S05]  /*0a60*/  @!P0 BRA `(.L_x_445) ;  /* 0x0000022000008947 */ /* 0x000fea0003800000 */
[----:B------:R-:W-:-:S07]  /*0a70*/  IMAD.WIDE R4, R0, R21, c[0x0][0x168] ;  /* 0x00005a0000047625 */ /* 0x000fce00078e0215 */
[----:B------:R-:W-:-:S03]  /*0a80*/  IADD3 R6, P0, R23, R4, RZ ;  /* 0x0000000417067210 */ /* 0x000fc60007f1e0ff */
[----:B------:R-:W2:Y:S02]  /*0a90*/  LDG.E.SYS R9, [R4] ;  /* 0x0000000004097381 */ /* 0x000ea400001ee900 */
[----:B------:R-:W-:Y:S01]  /*0aa0*/  IMAD.X R7, R5, 0x1, R25, P0 ;  /* 0x0000000105077824 */ /* 0x000fe200000e0619 */
[----:B------:R-:W-:-:S05]  /*0ab0*/  IADD3 R2, P0, R23, R6, RZ ;  /* 0x0000000617027210 */ /* 0x000fca0007f1e0ff */
[----:B------:R-:W-:Y:S02]  /*0ac0*/  IMAD.X R3, R25, 0x1, R7, P0 ;  /* 0x0000000119037824 */ /* 0x000fe400000e0607 */
[----:B------:R-:W2:Y:S06]  /*0ad0*/  LDG.E.SYS R8, [R6] ;  /* 0x0000000006087381 */ /* 0x000eac00001ee900 */
[----:B------:R-:W3:Y:S01]  /*0ae0*/  LDG.E.SYS R15, [R2] ;  /* 0x00000000020f7381 */ /* 0x000ee200001ee900 */
[----:B--2---:R-:W-:-:S04]  /*0af0*/  FADD.FTZ R8, R8, R9 ;  /* 0x0000000908087221 */ /* 0x004fc80000010000 */
[----:B---3--:R-:W-:-:S04]  /*0b00*/  FADD.FTZ R8, R8, R15 ;  /* 0x0000000f08087221 */ /* 0x008fc80000010000 */
[----:B------:R-:W-:-:S06]  /*0b10*/  FMUL.FTZ R8, R8, 0.3333333432674407959 ;  /* 0x3eaaaaab08087820 */ /* 0x000fcc0000410000 */
[----:B------:R-:W0:Y:S02]  /*0b20*/  MUFU.SQRT R8, R8 ;  /* 0x0000000800087308 */ /* 0x000e240000002000 */
[----:B0-----:R-:W-:-:S05]  /*0b30*/  FFMA.FTZ R9, R8, -3, R11 ;  /* 0xc040000008097823 */ /* 0x001fca000001000b */
[----:B------:R-:W-:-:S12]  /*0b40*/  FSETP.GEU.FTZ.AND P0, PT, R9, R16, PT ;  /* 0x000000100900720b */ /* 0x000fd80003f1e000 */
[----:B------:R-:W-:Y:S05]  /*0b50*/  @P0 BRA `(.L_x_445) ;  /* 0x0000013000000947 */ /* 0x000fea0003800000 */
[----:B------:R-:W-:-:S10]  /*0b60*/  IMAD.WIDE R8, R0, R21, c[0x0][0x170] ;  /* 0x00005c0000087625 */ /* 0x000fd400078e0215 */
[----:B------:R-:W2:Y:S01]  /*0b70*/  LDG.E.SYS R12, [R8] ;  /* 0x00000000080c7381 */ /* 0x000ea200001ee900 */
[----:B------:R-:W0:Y:S01]  /*0b80*/  MUFU.RCP R11, R11 ;  /* 0x0000000b000b7308 */ /* 0x000e220000001000 */
[----:B--2---:R-:W-:-:S08]  /*0b90*/  FADD.FTZ R15, -R12, -RZ ;  /* 0x800000ff0c0f7221 */ /* 0x004fd00000010100 */
[----:B------:R1:W-:Y:S04]  /*0ba0*/  STG.E.SYS [R8], R15 ;  /* 0x0000000f08007386 */ /* 0x0003e8000010e900 */
[----:B------:R-:W2:Y:S01]  /*0bb0*/  LDG.E.SYS R17, [R4] ;  /* 0x0000000004117381 */ /* 0x000ea200001ee900 */
[----:B0-----:R-:W-:-:S04]  /*0bc0*/  FMUL.FTZ R12, R16, R11 ;  /* 0x0000000b100c7220 */ /* 0x001fc80000410000 */
[----:B------:R-:W-:-:S04]  /*0bd0*/  FMUL.FTZ R16, R12, R12 ;  /* 0x0000000c0c107220 */ /* 0x000fc80000410000 */
[----:B--2---:R-:W-:-:S08]  /*0be0*/  FMUL.FTZ R17, R16, R17 ;  /* 0x0000001110117220 */ /* 0x004fd00000410000 */
[----:B------:R1:W-:Y:S04]  /*0bf0*/  STG.E.SYS [R4], R17 ;  /* 0x0000001104007386 */ /* 0x0003e8000010e900 */
[----:B------:R-:W2:Y:S02]  /*0c00*/  LDG.E.SYS R18, [R6] ;  /* 0x0000000006127381 */ /* 0x000ea400001ee900 */
[----:B--2---:R-:W-:-:S08]  /*0c10*/  FMUL.FTZ R19, R16, R18 ;  /* 0x0000001210137220 */ /* 0x004fd00000410000 */
[----:B------:R1:W-:Y:S04]  /*0c20*/  STG.E.SYS [R6], R19 ;  /* 0x0000001306007386 */ /* 0x0003e8000010e900 */
[----:B------:R-:W2:Y:S01]  /*0c30*/  LDG.E.SYS R18, [R2] ;  /* 0x0000000002127381 */ /* 0x000ea200001ee900 */
[-C--:B------:R-:W-:Y:S02]  /*0c40*/  FMUL.FTZ R13, R13, R12.reuse ;  /* 0x0000000c0d0d7220 */ /* 0x080fe40000410000 */
[-C--:B------:R-:W-:Y:S02]  /*0c50*/  FMUL.FTZ R14, R14, R12.reuse ;  /* 0x0000000c0e0e7220 */ /* 0x080fe40000410000 */
[----:B------:R-:W-:Y:S02]  /*0c60*/  FMUL.FTZ R10, R10, R12 ;  /* 0x0000000c0a0a7220 */ /* 0x000fe40000410000 */
[----:B--2---:R-:W-:-:S08]  /*0c70*/  FMUL.FTZ R16, R16, R18 ;  /* 0x0000001210107220 */ /* 0x004fd00000410000 */
[----:B------:R1:W-:Y:S02]  /*0c80*/  STG.E.SYS [R2], R16 ;  /* 0x0000001002007386 */ /* 0x0003e4000010e900 */
.L_x_445:
[----:B-1----:R-:W-:Y:S05]  /*0c90*/  BSYNC B0 ;  /* 0x0000000000007941 */ /* 0x002fea0003800000 */
.L_x_444:
[----:B------:R-:W-:-:S07]  /*0ca0*/  IMAD.WIDE R2, R0, R21, c[0x0][0x178] ;  /* 0x00005e0000027625 */ /* 0x000fce00078e0215 */
[----:B------:R-:W-:-:S03]  /*0cb0*/  IADD3 R4, P0, R23, R2, RZ ;  /* 0x0000000217047210 */ /* 0x000fc60007f1e0ff */
[----:B------:R-:W-:Y:S01]  /*0cc0*/  STG.E.SYS [R2], R13 ;  /* 0x0000000d02007386 */ /* 0x000fe2000010e900 */
[----:B------:R-:W-:Y:S01]  /*0cd0*/  IADD3 R6, P1, R23, R4, RZ ;  /* 0x0000000417067210 */ /* 0x000fe20007f3e0ff */
[----:B------:R-:W-:-:S04]  /*0ce0*/  IMAD.X R5, R3, 0x1, R25, P0 ;  /* 0x0000000103057824 */ /* 0x000fc800000e0619 */
[----:B------:R-:W-:-:S04]  /*0cf0*/  IMAD.X R7, R25, 0x1, R5, P1 ;  /* 0x0000000119077824 */ /* 0x000fc800008e0605 */
[----:B------:R-:W-:Y:S04]  /*0d00*/  STG.E.SYS [R4], R14 ;  /* 0x0000000e04007386 */ /* 0x000fe8000010e900 */
[----:B------:R-:W-:Y:S01]  /*0d10*/  STG.E.SYS [R6], R10 ;  /* 0x0000000a06007386 */ /* 0x000fe2000010e900 */
[----:B------:R-:W-:Y:S05]  /*0d20*/  EXIT ;  /* 0x000000000000794d */ /* 0x000fea0003800000 */
.L_x_446:
[----:B------:R-:W-:-:S00]  /*0d30*/  BRA `(.L_x_446) ;  /* 0xfffffff000007947 */ /* 0x000fc0000383ffff */
[----:B------:R-:W-:-:S00]  /*0d40*/  NOP ;  /* 0x0000000000007918 */ /* 0x000fc00000000000 */
[----:B------:R-:W-:-:S00]  /*0d50*/  NOP ;  /* 0x0000000000007918 */ /* 0x000fc00000000000 */
[----:B------:R-:W-:-:S00]  /*0d60*/  NOP ;  /* 0x0000000000007918 */ /* 0x000fc00000000000 */
[----:B------:R-:W-:-:S00]  /*0d70*/  NOP ;  /* 0x0000000000007918 */ /* 0x000fc00000000000 */
.L_x_459:


//--------------------- .text.kernel_cuda_filter_get_feature --------------------------
	.section	.text.kernel_cuda_filter_get_feature,"ax",@progbits
	.sectioninfo	@"SHI_REGISTERS=19"
	.align	128
        .global         kernel_cuda_filter_get_feature
        .type           kernel_cuda_filter_get_feature,@function
        .size           kernel_cuda_filter_get_feature,(.L_x_460 - kernel_cuda_filter_get_feature)
        .other          kernel_cuda_filter_get_feature,@"STO_CUDA_ENTRY STV_DEFAULT"
kernel_cuda_filter_get_feature:
.text.kernel_cuda_filter_get_feature:
[----:B------:R-:W-:-:S08]  /*0000*/  IMAD.MOV.U32 R1, RZ, RZ, c[0x0][0x28] ;  /* 0x00000a00ff017624 */ /* 0x000fd000078e00ff */
[----:B------:R0:W0:Y:S01]  /*0010*/  S2UR UR4, SR_CTAID.Y ;  /* 0x00000000000479c3 */ /* 0x0000220000002600 */
[----:B------:R-:W1:Y:S01]  /*0020*/  S2R R11, SR_CTAID.X ;  /* 0x00000000000b7919 */ /* 0x000e620000002500 */
[----:B------:R-:W2:Y:S01]  /*0030*/  S2R R6, SR_TID.Y ;  /* 0x0000000000067919 */ /* 0x000ea20000002200 */
[----:B------:R-:W3:Y:S01]  /*0040*/  S2R R13, SR_TID.X ;  /* 0x00000000000d7919 */ /* 0x000ee20000002100 */
[----:B------:R-:W-:Y:S01]  /*0050*/  ULDC UR5, c[0x0][0x4] ;  /* 0x0000010000057ab9 */ /* 0x000fe20000000800 */
[----:B------:R-:W-:Y:S01]  /*0060*/  ULDC UR6, c[0x0][0x194] ;  /* 0x0000650000067ab9 */ /* 0x000fe20000000800 */
[----:B------:R-:W-:Y:S01]  /*0070*/  IMAD.MOV.U32 R0, RZ, RZ, c[0x0][0x0] ;  /* 0x00000000ff007624 */ /* 0x000fe200078e00ff */
[----:B0-----:R-:W-:-:S03]  /*0080*/  UIMAD UR4, UR4, UR5, UR6 ;  /* 0x00000005040472a4 */ /* 0x001fc6000f8e0206 */
[----:B-1----:R-:W-:-:S04]  /*0090*/  IMAD R0, R11, R0, c[0x0][0x190] ;  /* 0x000064000b007624 */ /* 0x002fc800078e0200 */
[----:B---3--:R-:W-:Y:S01]  /*00a0*/  IMAD.IADD R0, R0, 0x1, R13 ;  /* 0x0000000100007824 */ /* 0x008fe200078e020d */
[----:B--2---:R-:W-:-:S04]  /*00b0*/  IADD3 R6, R6, UR4, RZ ;  /* 0x0000000406067c10 */ /* 0x004fc8000fffe0ff */
[----:B------:R-:W-:-:S04]  /*00c0*/  ISETP.GE.AND P0, PT, R6, c[0x0][0x19c], PT ;  /* 0x0000670006007a0c */ /* 0x000fc80003f06270 */
[----:B------:R-:W-:-:S12]  /*00d0*/  ISETP.GE.OR P0, PT, R0, c[0x0][0x198], P0 ;  /* 0x0000660000007a0c */ /* 0x000fd80000706670 */
[----:B------:R-:W-:Y:S05]  /*00e0*/  @P0 EXIT ;  /* 0x000000000000094d */ /* 0x000fea0003800000 */
[----:B------:R-:W-:Y:S01]  /*00f0*/  ULDC UR4, c[0x0][0x168] ;  /* 0x00005a0000047ab9 */ /* 0x000fe20000000800 */
[----:B------:R-:W-:Y:S01]  /*0100*/  ULDC UR5, c[0x0][0x16c] ;  /* 0x00005b0000057ab9 */ /* 0x000fe20000000800 */
[----:B------:R-:W-:-:S04]  /*0110*/  UIADD3 UR4, UP0, UR4, 0x4c, URZ ;  /* 0x0000004c04047890 */ /* 0x000fc8000ff1e03f */
[----:B------:R-:W-:-:S09]  /*0120*/  UIADD3.X UR5, URZ, UR5, URZ, UP0, !UPT ;  /* 0x000000053f057290 */ /* 0x000fd200087fe43f */
[----:B------:R-:W2:Y:S04]  /*0130*/  LDG.E.SYS R2, [UR4] ;  /* 0x00000004ff027981 */ /* 0x000ea8000c1ee900 */
[----:B------:R-:W3:Y:S01]  /*0140*/  LDG.E.SYS R3, [UR4+0x10] ;  /* 0x00001004ff037981 */ /* 0x000ee2000c1ee900 */
[----:B--2---:R-:W-:Y:S02]  /*0150*/  ISETP.GE.AND P0, PT, R0, R2, PT ;  /* 0x000000020000720c */ /* 0x004fe40003f06270 */
[----:B---3--:R-:W-:-:S10]  /*0160*/  ISETP.GE.AND P2, PT, R6, R3, PT ;  /* 0x000000030600720c */ /* 0x008fd40003f46270 */
[----:B------:R-:W2:Y:S04]  /*0170*/  @P0 LDG.E.SYS R2, [UR4+0x4] ;  /* 0x00000404ff020981 */ /* 0x000ea8000c1ee900 */
[----:B------:R-:W3:Y:S01]  /*0180*/  @P2 LDG.E.SYS R3, [UR4+0x14] ;  /* 0x00001404ff032981 */ /* 0x000ee2000c1ee900 */
[----:B------:R-:W-:Y:S02]  /*0190*/  IMAD.MOV.U32 R4, RZ, RZ, RZ ;  /* 0x000000ffff047224 */ /* 0x000fe400078e00ff */
[----:B------:R-:W-:Y:S01]  /*01a0*/  @P2 IMAD.MOV.U32 R5, RZ, RZ, 0x3 ;  /* 0x00000003ff052424 */ /* 0x000fe200078e00ff */
[----:B--2---:R-:W-:Y:S01]  /*01b0*/  @P0 ISETP.GE.AND P1, PT, R0, R2, PT ;  /* 0x000000020000020c */ /* 0x004fe20003f26270 */
[----:B------:R-:W-:Y:S01]  /*01c0*/  @P0 IMAD.MOV.U32 R2, RZ, RZ, 0x1 ;  /* 0x00000001ff020424 */ /* 0x000fe200078e00ff */
[----:B---3--:R-:W-:Y:S01]  /*01d0*/  @P2 ISETP.GE.AND P3, PT, R6, R3, PT ;  /* 0x000000030600220c */ /* 0x008fe20003f66270 */
[----:B------:R-:W-:-:S03]  /*01e0*/  IMAD.MOV.U32 R3, RZ, RZ, RZ ;  /* 0x000000ffff037224 */ /* 0x000fc600078e00ff */
[----:B------:R-:W-:Y:S02]  /*01f0*/  @P0 SEL R4, R2, 0x2, !P1 ;  /* 0x0000000202040807 */ /* 0x000fe40004800000 */
[----:B------:R-:W-:-:S05]  /*0200*/  @P2 SEL R3, R5, 0x6, !P3 ;  /* 0x0000000605032807 */ /* 0x000fca0005800000 */
[----:B------:R-:W-:-:S05]  /*0210*/  IMAD.IADD R3, R4, 0x1, R3 ;  /* 0x0000000104037824 */ /* 0x000fca00078e0203 */
[----:B------:R-:W-:-:S04]  /*0220*/  LEA R4, P0, R3, c[0x0][0x168], 0x2 ;  /* 0x00005a0003047a11 */ /* 0x000fc800078010ff */
[----:B------:R-:W-:-:S08]  /*0230*/  LEA.HI.X R5, R3, c[0x0][0x16c], RZ, 0x2, P0 ;  /* 0x00005b0003057a11 */ /* 0x000fd000000f14ff */
[----:B------:R-:W2:Y:S04]  /*0240*/  LDG.E.SYS R9, [R4] ;  /* 0x0000000004097381 */ /* 0x000ea800001ee900 */
[----:B------:R-:W3:Y:S01]  /*0250*/  LDG.E.SYS R7, [R4+0x24] ;  /* 0x0000240004077381 */ /* 0x000ee200001ee900 */
[----:B------:R-:W-:-:S04]  /*0260*/  LEA R2, P0, R3, c[0x0][0x168], 0x3 ;  /* 0x00005a0003027a11 */ /* 0x000fc800078018ff */
[----:B------:R-:W-:-:S08]  /*0270*/  LEA.HI.X R3, R3, c[0x0][0x16c], RZ, 0x3, P0 ;  /* 0x00005b0003037a11 */ /* 0x000fd000000f1cff */
[----:B------:R-:W4:Y:S01]  /*0280*/  LDG.E.64.SYS R2, [R2+0x68] ;  /* 0x0000680002027381 */ /* 0x000f2200001eeb00 */
[----:B------:R-:W-:Y:S02]  /*0290*/  ULDC UR4, c[0x0][0x1a4] ;  /* 0x0000690000047ab9 */ /* 0x000fe40000000800 */
[----:B------:R-:W-:Y:S01]  /*02a0*/  USHF.R.S32.HI UR4, URZ, 0x1f, UR4 ;  /* 0x0000001f3f047899 */ /* 0x000fe20008011404 */
[----:B--2---:R-:W-:-:S04]  /*02b0*/  IMAD.IADD R0, R0, 0x1, R9 ;  /* 0x0000000100007824 */ /* 0x004fc800078e0209 */
[----:B---3--:R-:W-:Y:S02]  /*02c0*/  IMAD R0, R6, R7, R0 ;  /* 0x0000000706007224 */ /* 0x008fe400078e0200 */
[----:B------:R-:W-:Y:S02]  /*02d0*/  IMAD.MOV.U32 R7, RZ, RZ, c[0x0][0x170] ;  /* 0x00005c00ff077624 */ /* 0x000fe400078e00ff */
[----:B------:R-:W-:-:S05]  /*02e0*/  IMAD R0, R0, c[0x0][0x1a0], RZ ;  /* 0x0000680000007a24 */ /* 0x000fca00078e02ff */
[----:B------:R-:W-:-:S04]  /*02f0*/  IADD3 R14, P0, R0, c[0x0][0x1a4], RZ ;  /* 0x00006900000e7a10 */ /* 0x000fc80007f1e0ff */
[----:B------:R-:W-:Y:S02]  /*0300*/  LEA.HI.X.SX32 R16, R0, UR4, 0x1, P0 ;  /* 0x0000000400107c11 */ /* 0x000fe400080f0eff */
[----:B------:R-:W-:-:S04]  /*0310*/  IADD3 R0, P0, R14, c[0x0][0x170], RZ ;  /* 0x00005c000e007a10 */ /* 0x000fc80007f1e0ff */
[----:B------:R-:W-:Y:S02]  /*0320*/  LEA.HI.X.SX32 R5, R7, R16, 0x1, P0 ;  /* 0x0000001007057211 */ /* 0x000fe400000f0eff */
[----:B----4-:R-:W-:-:S04]  /*0330*/  LEA R4, P0, R0, R2, 0x2 ;  /* 0x0000000200047211 */ /* 0x010fc800078010ff */
[----:B------:R-:W-:-:S08]  /*0340*/  LEA.HI.X R5, R0, R3, R5, 0x2, P0 ;  /* 0x0000000300057211 */ /* 0x000fd000000f1405 */
[----:B------:R0:W2:Y:S01]  /*0350*/  LD.E.SYS R9, [R4] ;  /* 0x0000000004097980 */ /* 0x0000a2000010e900 */
[----:B------:R-:W1:Y:S01]  /*0360*/  I2F R8, c[0x0][0x160] ;  /* 0x0000580000087b06 */ /* 0x000e620000201400 */
[----:B------:R-:W-:Y:S01]  /*0370*/  UMOV UR4, 0x3 ;  /* 0x0000000300047882 */ /* 0x000fe20000000000 */
[----:B------:R-:W-:Y:S01]  /*0380*/  ULDC UR5, c[0x0][0x190] ;  /* 0x0000640000057ab9 */ /* 0x000fe20000000800 */
[----:B------:R-:W-:Y:S01]  /*0390*/  IMAD.MOV.U32 R12, RZ, RZ, c[0x0][0x160] ;  /* 0x00005800ff0c7624 */ /* 0x000fe200078e00ff */
[----:B------:R-:W-:Y:S01]  /*03a0*/  UIADD3 UR4, UR4, -UR5, URZ ;  /* 0x8000000504047290 */ /* 0x000fe2000fffe03f */
[----:B------:R-:W-:Y:S01]  /*03b0*/  IADD3 R6, R6, -c[0x0][0x194], RZ ;  /* 0x8000650006067a10 */ /* 0x000fe20007ffe0ff */
[----:B------:R-:W-:Y:S01]  /*03c0*/  IMAD R0, R11, c[0x0][0x0], R13 ;  /* 0x000000000b007a24 */ /* 0x000fe200078e020d */
[----:B------:R-:W-:Y:S01]  /*03d0*/  ULDC UR5, c[0x0][0x198] ;  /* 0x0000660000057ab9 */ /* 0x000fe20000000800 */
[----:B------:R-:W-:Y:S01]  /*03e0*/  ISETP.GT.AND P0, PT, R12, 0x1, PT ;  /* 0x000000010c00780c */ /* 0x000fe20003f04270 */
[----:B------:R-:W-:Y:S01]  /*03f0*/  UIADD3 UR4, UR4, UR5, URZ ;  /* 0x0000000504047290 */ /* 0x000fe2000fffe03f */
[----:B0-----:R-:W-:-:S03]  /*0400*/  IMAD.MOV.U32 R5, RZ, RZ, 0x4 ;  /* 0x00000004ff057424 */ /* 0x001fc600078e00ff */
[----:B------:R-:W-:Y:S01]  /*0410*/  ULOP3.LUT UR4, UR4, 0xfffffffc, URZ, 0xc0, !UPT ;  /* 0xfffffffc04047892 */ /* 0x000fe2000f8ec03f */
[----:B-1----:R-:W2:Y:S05]  /*0420*/  MUFU.RCP R10, R8 ;  /* 0x00000008000a7308 */ /* 0x002eaa0000001000 */
[----:B------:R-:W-:-:S04]  /*0430*/  IMAD R0, R6, UR4, R0 ;  /* 0x0000000406007c24 */ /* 0x000fc8000f8e0200 */
[CC--:B------:R-:W-:Y:S02]  /*0440*/  IMAD.WIDE R6, R0.reuse, R5.reuse, c[0x0][0x178] ;  /* 0x00005e0000067625 */ /* 0x0c0fe400078e0205 */
[----:B------:R-:W-:Y:S02]  /*0450*/  IMAD.WIDE R4, R0, R5, c[0x0][0x180] ;  /* 0x0000600000047625 */ /* 0x000fe400078e0205 */
[----:B--2---:R-:W-:Y:S02]  /*0460*/  FMUL.FTZ R11, R9, R10 ;  /* 0x0000000a090b7220 */ /* 0x004fe40000410000 */
[----:B------:R-:W-:-:S06]  /*0470*/  @!P0 IMAD.MOV.U32 R9, RZ, RZ, 0x501502f9 ;  /* 0x501502f9ff098424 */ /* 0x000fcc00078e00ff */
[----:B------:R0:W-:Y:S04]  /*0480*/  STG.E.SYS [R6], R11 ;  /* 0x0000000b06007386 */ /* 0x0001e8000010e900 */
[----:B------:R0:W-:Y:S01]  /*0490*/  @!P0 STG.E.SYS [R4], R9 ;  /* 0x0000000904008386 */ /* 0x0001e2000010e900 */
[----:B------:R-:W-:Y:S05]  /*04a0*/  @!P0 EXIT ;  /* 0x000000000000894d */ /* 0x000fea0003800000 */
[----:B0-----:R-:W-:Y:S01]  /*04b0*/  IMAD.MOV.U32 R7, RZ, RZ, c[0x0][0x174] ;  /* 0x00005d00ff077624 */ /* 0x001fe200078e00ff */
[----:B------:R-:W-:-:S04]  /*04c0*/  IADD3 R0, P0, R14, c[0x0][0x174], RZ ;  /* 0x00005d000e007a10 */ /* 0x000fc80007f1e0ff */
[----:B------:R-:W-:Y:S02]  /*04d0*/  LEA.HI.X.SX32 R7, R7, R16, 0x1, P0 ;  /* 0x0000001007077211 */ /* 0x000fe400000f0eff */
[----:B------:R-:W-:-:S04]  /*04e0*/  LEA R2, P0, R0, R2, 0x2 ;  /* 0x0000000200027211 */ /* 0x000fc800078010ff */
[----:B------:R-:W-:-:S08]  /*04f0*/  LEA.HI.X R3, R0, R3, R7, 0x2, P0 ;  /* 0x0000000300037211 */ /* 0x000fd000000f1407 */
[----:B------:R0:W5:Y:S01]  /*0500*/  LD.E.SYS R3, [R2] ;  /* 0x0000000002037980 */ /* 0x000162000010e900 */
[----:B------:R-:W1:Y:S01]  /*0510*/  LDC.U8 R0, c[0x0][0x1a8] ;  /* 0x00006a00ff007b82 */ /* 0x000e620000000000 */
[----:B------:R-:W-:-:S05]  /*0520*/  IADD3 R6, R12, -0x1, RZ ;  /* 0xffffffff0c067810 */ /* 0x000fca0007ffe0ff */
[----:B------:R-:W-:-:S06]  /*0530*/  IMAD R6, R6, c[0x0][0x160], RZ ;  /* 0x0000580006067a24 */ /* 0x000fcc00078e02ff */
[----:B------:R-:W0:Y:S01]  /*0540*/  I2F R6, R6 ;  /* 0x0000000600067306 */ /* 0x000e220000201400 */
[----:B-1----:R-:W-:-:S04]  /*0550*/  PRMT R0, R0, 0x8880, RZ ;  /* 0x0000888000007816 */ /* 0x002fc800000000ff */
[----:B------:R-:W-:-:S04]  /*0560*/  PRMT R0, R0, 0x7710, RZ ;  /* 0x0000771000007816 */ /* 0x000fc800000000ff */
[----:B------:R-:W-:-:S04]  /*0570*/  LOP3.LUT R0, R0, 0xff, RZ, 0xc0, !PT ;  /* 0x000000ff00007812 */ /* 0x000fc800078ec0ff */
[----:B------:R-:W-:-:S04]  /*0580*/  PRMT R0, R0, 0x9910, RZ ;  /* 0x0000991000007816 */ /* 0x000fc800000000ff */
[----:B------:R-:W-:-:S12]  /*0590*/  ISETP.NE.AND P0, PT, R0, RZ, PT ;  /* 0x000000ff0000720c */ /* 0x000fd80003f05270 */
[----:B------:R-:W-:Y:S05]  /*05a0*/  @!P0 BRA `(.L_x_447) ;  /* 0x0000007000008947 */ /* 0x000fea0003800000 */
[----:B0-----:R-:W0:Y:S01]  /*05b0*/  MUFU.RCP R0, R6 ;  /* 0x0000000600007308 */ /* 0x001e220000001000 */
[----:B------:R-:W-:-:S04]  /*05c0*/  FMUL.FTZ R2, R11, R11 ;  /* 0x0000000b0b027220 */ /* 0x000fc80000410000 */
[----:B-----5:R-:W-:-:S04]  /*05d0*/  FFMA.FTZ R2, -R8, R2, R3 ;  /* 0x0000000208027223 */ /* 0x020fc80000010103 */
[----:B0-----:R-:W-:-:S05]  /*05e0*/  FMUL.FTZ R2, R2, R0 ;  /* 0x0000000002027220 */ /* 0x001fca0000410000 */
[----:B------:R-:W-:-:S08]  /*05f0*/  FMNMX.FTZ R2, RZ, R2, !PT ;  /* 0x00000002ff027209 */ /* 0x000fd00007810000 */
[----:B------:R-:W-:Y:S01]  /*0600*/  STG.E.SYS [R4], R2 ;  /* 0x0000000204007386 */ /* 0x000fe2000010e900 */
[----:B------:R-:W-:Y:S05]  /*0610*/  EXIT ;  /* 0x000000000000794d */ /* 0x000fea0003800000 */
.L_x_447:
[----:B0-----:R-:W0:Y:S02]  /*0620*/  MUFU.RCP R2, R6 ;  /* 0x0000000600027308 */ /* 0x001e240000001000 */
[----:B0----5:R-:W-:-:S08]  /*0630*/  FMUL.FTZ R2, R3, R2 ;  /* 0x0000000203027220 */ /* 0x021fd00000410000 */
[----:B------:R-:W-:Y:S01]  /*0640*/  STG.E.SYS [R4], R2 ;  /* 0x0000000204007386 */ /* 0x000fe2000010e900 */
[----:B------:R-:W-:Y:S05]  /*0650*/  EXIT ;  /* 0x000000000000794d */ /* 0x000fea0003800000 */
.L_x_448:
[----:B------:R-:W-:-:S00]  /*0660*/  BRA `(.L_x_448) ;  /* 0xfffffff000007947 */ /* 0x000fc0000383ffff */
[----:B------:R-:W-:-:S00]  /*0670*/  NOP ;  /* 0x0000000000007918 */ /* 0x000fc00000000000 */
.L_x_460:


//--------------------- .text.kernel_cuda_filter_divide_shadow --------------------------
	.section	.text.kernel_cuda_filter_divide_shadow,"ax",@progbits
	.sectioninfo	@"SHI_REGISTERS=21"
	.align	128
        .global         kernel_cuda_filter_divide_shadow
        .type           kernel_cuda_filter_divide_shadow,@function
        .size           kernel_cuda_filter_divide_shadow,(.L_x_461 - kernel_cuda_filter_divide_shadow)
        .other          kernel_cuda_filter_divide_shadow,@"STO_CUDA_ENTRY STV_DEFAULT"
kernel_cuda_filter_divide_shadow:
.text.kernel_cuda_filter_divide_shadow:
[----:B------:R-:W-:-:S08]  /*0000*/  IMAD.MOV.U32 R1, RZ, RZ, c[0x0][0x28] ;  /* 0x00000a00ff017624 */ /* 0x000fd000078e00ff */
[----:B------:R0:W0:Y:S01]  /*0010*/  S2UR UR4, SR_CTAID.Y ;  /* 0x00000000000479c3 */ /* 0x0000220000002600 */
[----:B------:R-:W1:Y:S01]  /*0020*/  S2R R9, SR_CTAID.X ;  /* 0x0000000000097919 */ /* 0x000e620000002500 */
[----:B------:R-:W2:Y:S01]  /*0030*/  S2R R8, SR_TID.Y ;  /* 0x0000000000087919 */ /* 0x000ea20000002200 */
[----:B------:R-:W3:Y:S01]  /*0040*/  S2R R10, SR_TID.X ;  /* 0x00000000000a7919 */ /* 0x000ee20000002100 */
[----:B------:R-:W-:Y:S01]  /*0050*/  ULDC UR5, c[0x0][0x4] ;  /* 0x0000010000057ab9 */ /* 0x000fe20000000800 */
[----:B------:R-:W-:Y:S01]  /*0060*/  ULDC UR6, c[0x0][0x1a4] ;  /* 0x0000690000067ab9 */ /* 0x000fe20000000800 */
[----:B------:R-:W-:Y:S01]  /*0070*/  MOV R0, c[0x0][0x0] ;  /* 0x0000000000007a02 */ /* 0x000fe20000000f00 */
[----:B0-----:R-:W-:-:S04]  /*0080*/  UIMAD UR4, UR4, UR5, UR6 ;  /* 0x00000005040472a4 */ /* 0x001fc8000f8e0206 */
        /* <DEDUP_REMOVED lines=8> */
[----:B------:R-:W-:Y:S01]  /*0110*/  UIADD3 UR6, UP0, UR4, 0x4c, URZ ;  /* 0x0000004c04067890 */ /* 0x000fe2000ff1e03f */
[----:B------:R-:W-:-:S03]  /*0120*/  UIADD3 UR4, UP1, UR4, 0x5c, URZ ;  /* 0x0000005c04047890 */ /* 0x000fc6000ff3e03f */
[----:B------:R-:W-:Y:S01]  /*0130*/  UIADD3.X UR7, URZ, UR5, URZ, UP0, !UPT ;  /* 0x000000053f077290 */ /* 0x000fe200087fe43f */
[----:B------:R-:W-:-:S08]  /*0140*/  UIADD3.X UR5, URZ, UR5, URZ, UP1, !UPT ;  /* 0x000000053f057290 */ /* 0x000fd00008ffe43f */
[----:B------:R-:W2:Y:S04]  /*0150*/  LDG.E.SYS R3, [UR6] ;  /* 0x00000006ff037981 */ /* 0x000ea8000c1ee900 */
[----:B------:R-:W3:Y:S01]  /*0160*/  LDG.E.SYS R5, [UR4] ;  /* 0x00000004ff057981 */ /* 0x000ee2000c1ee900 */
[----:B--2---:R-:W-:Y:S02]  /*0170*/  ISETP.GE.AND P0, PT, R2, R3, PT ;  /* 0x000000030200720c */ /* 0x004fe40003f06270 */
[----:B---3--:R-:W-:-:S10]  /*0180*/  ISETP.GE.AND P2, PT, R8, R5, PT ;  /* 0x000000050800720c */ /* 0x008fd40003f46270 */
[----:B------:R-:W2:Y:S04]  /*0190*/  @P0 LDG.E.SYS R3, [UR6+0x4] ;  /* 0x00000406ff030981 */ /* 0x000ea8000c1ee900 */
[----:B------:R-:W3:Y:S01]  /*01a0*/  @P2 LDG.E.SYS R5, [UR4+0x4] ;  /* 0x00000404ff052981 */ /* 0x000ee2000c1ee900 */
[----:B--2---:R-:W-:Y:S01]  /*01b0*/  @P0 ISETP.GE.AND P1, PT, R2, R3, PT ;  /* 0x000000030200020c */ /* 0x004fe20003f26270 */
[----:B------:R-:W-:Y:S01]  /*01c0*/  @P2 IMAD.MOV.U32 R3, RZ, RZ, 0x3 ;  /* 0x00000003ff032424 */ /* 0x000fe200078e00ff */
[----:B------:R-:W-:Y:S02]  /*01d0*/  @P0 MOV R2, 0x1 ;  /* 0x0000000100020802 */ /* 0x000fe40000000f00 */
[----:B---3--:R-:W-:Y:S02]  /*01e0*/  @P2 ISETP.GE.AND P3, PT, R8, R5, PT ;  /* 0x000000050800220c */ /* 0x008fe40003f66270 */
[----:B------:R-:W-:-:S06]  /*01f0*/  CS2R R4, SRZ ;  /* 0x0000000000047805 */ /* 0x000fcc000001ff00 */
[----:B------:R-:W-:Y:S02]  /*0200*/  @P0 SEL R4, R2, 0x2, !P1 ;  /* 0x0000000202040807 */ /* 0x000fe40004800000 */
[----:B------:R-:W-:-:S04]  /*0210*/  @P2 SEL R5, R3, 0x6, !P3 ;  /* 0x0000000603052807 */ /* 0x000fc80005800000 */
[----:B------:R-:W-:-:S04]  /*0220*/  IADD3 R5, R4, R5, RZ ;  /* 0x0000000504057210 */ /* 0x000fc80007ffe0ff */
[----:B------:R-:W-:-:S04]  /*0230*/  LEA R2, P0, R5, c[0x0][0x168], 0x2 ;  /* 0x00005a0005027a11 */ /* 0x000fc800078010ff */
[----:B------:R-:W-:-:S08]  /*0240*/  LEA.HI.X R3, R5, c[0x0][0x16c], RZ, 0x2, P0 ;  /* 0x00005b0005037a11 */ /* 0x000fd000000f14ff */
[----:B------:R-:W2:Y:S01]  /*0250*/  LDG.E.SYS R7, [R2] ;  /* 0x0000000002077381 */ /* 0x000ea200001ee900 */
[----:B------:R-:W-:-:S03]  /*0260*/  LEA R4, P0, R5, c[0x0][0x168], 0x3 ;  /* 0x00005a0005047a11 */ /* 0x000fc600078018ff */
[----:B------:R-:W3:Y:S01]  /*0270*/  LDG.E.SYS R6, [R2+0x24] ;  /* 0x0000240002067381 */ /* 0x000ee200001ee900 */
[----:B------:R-:W-:-:S08]  /*0280*/  LEA.HI.X R5, R5, c[0x0][0x16c], RZ, 0x3, P0 ;  /* 0x00005b0005057a11 */ /* 0x000fd000000f1cff */
[----:B------:R-:W4:Y:S01]  /*0290*/  LDG.E.64.SYS R4, [R4+0x68] ;  /* 0x0000680004047381 */ /* 0x000f2200001eeb00 */
[----:B------:R-:W-:Y:S02]  /*02a0*/  ULDC UR4, c[0x0][0x1b4] ;  /* 0x00006d0000047ab9 */ /* 0x000fe40000000800 */
[----:B------:R-:W-:Y:S01]  /*02b0*/  USHF.R.S32.HI UR4, URZ, 0x1f, UR4 ;  /* 0x0000001f3f047899 */ /* 0x000fe20008011404 */
[----:B--2---:R-:W-:-:S05]  /*02c0*/  IADD3 R7, R7, R0, R10 ;  /* 0x0000000007077210 */ /* 0x004fca0007ffe00a */
[----:B---3--:R-:W-:-:S04]  /*02d0*/  IMAD R6, R8, R6, R7 ;  /* 0x0000000608067224 */ /* 0x008fc800078e0207 */
[----:B------:R-:W-:-:S05]  /*02e0*/  IMAD R6, R6, c[0x0][0x1b0], RZ ;  /* 0x00006c0006067a24 */ /* 0x000fca00078e02ff */
[----:B------:R-:W-:-:S04]  /*02f0*/  IADD3 R7, P0, R6, c[0x0][0x1b4], RZ ;  /* 0x00006d0006077a10 */ /* 0x000fc80007f1e0ff */
[----:B------:R-:W-:Y:S02]  /*0300*/  LEA.HI.X.SX32 R13, R6, UR4, 0x1, P0 ;  /* 0x00000004060d7c11 */ /* 0x000fe400080f0eff */
[----:B----4-:R-:W-:-:S04]  /*0310*/  LEA R6, P0, R7, R4, 0x2 ;  /* 0x0000000407067211 */ /* 0x010fc800078010ff */
[----:B------:R-:W-:-:S08]  /*0320*/  LEA.HI.X R7, R7, R5, R13, 0x2, P0 ;  /* 0x0000000507077211 */ /* 0x000fd000000f140d */
[----:B------:R-:W2:Y:S04]  /*0330*/  LD.E.SYS R0, [R6+0x38] ;  /* 0x0000003806007980 */ /* 0x000ea8000010e900 */
[----:B------:R-:W3:Y:S01]  /*0340*/  LD.E.SYS R4, [R6+0x3c] ;  /* 0x0000003c06047980 */ /* 0x000ee2000010e900 */
[----:B------:R-:W-:Y:S01]  /*0350*/  UMOV UR4, 0x3 ;  /* 0x0000000300047882 */ /* 0x000fe20000000000 */
[----:B------:R-:W-:Y:S01]  /*0360*/  ULDC UR5, c[0x0][0x1a0] ;  /* 0x0000680000057ab9 */ /* 0x000fe20000000800 */
[----:B------:R-:W-:Y:S01]  /*0370*/  IADD3 R8, R8, -c[0x0][0x1a4], RZ ;  /* 0x8000690008087a10 */ /* 0x000fe20007ffe0ff */
[----:B------:R-:W-:Y:S01]  /*0380*/  UIADD3 UR4, UR4, -UR5, URZ ;  /* 0x8000000504047290 */ /* 0x000fe2000fffe03f */
[----:B------:R-:W-:Y:S02]  /*0390*/  IMAD R2, R9, c[0x0][0x0], R10 ;  /* 0x0000000009027a24 */ /* 0x000fe400078e020a */
[----:B------:R-:W-:Y:S01]  /*03a0*/  ULDC UR5, c[0x0][0x1a8] ;  /* 0x00006a0000057ab9 */ /* 0x000fe20000000800 */
[----:B------:R-:W-:Y:S01]  /*03b0*/  IMAD.MOV.U32 R17, RZ, RZ, 0x4 ;  /* 0x00000004ff117424 */ /* 0x000fe200078e00ff */
[----:B------:R-:W-:-:S04]  /*03c0*/  UIADD3 UR4, UR4, UR5, URZ ;  /* 0x0000000504047290 */ /* 0x000fc8000fffe03f */
[----:B------:R-:W-:-:S06]  /*03d0*/  ULOP3.LUT UR4, UR4, 0xfffffffc, URZ, 0xc0, !UPT ;  /* 0xfffffffc04047892 */ /* 0x000fcc000f8ec03f */
[----:B------:R-:W-:-:S04]  /*03e0*/  IMAD R10, R8, UR4, R2 ;  /* 0x00000004080a7c24 */ /* 0x000fc8000f8e0202 */
[----:B------:R-:W-:Y:S01]  /*03f0*/  IMAD.WIDE R2, R10, R17, c[0x0][0x170] ;  /* 0x00005c000a027625 */ /* 0x000fe200078e0211 */
[----:B--2---:R-:W-:-:S06]  /*0400*/  FMNMX.FTZ R0, R0, 1.0000000116860974231e-07, !PT ;  /* 0x33d6bf9500007809 */ /* 0x004fcc0007810000 */
[----:B------:R-:W3:Y:S02]  /*0410*/  MUFU.RCP R5, R0 ;  /* 0x0000000000057308 */ /* 0x000ee40000001000 */
[----:B---3--:R-:W-:-:S08]  /*0420*/  FMUL.FTZ R4, R4, R5 ;  /* 0x0000000504047220 */ /* 0x008fd00000410000 */
[----:B------:R0:W-:Y:S04]  /*0430*/  STG.E.SYS [R2], R4 ;  /* 0x0000000402007386 */ /* 0x0001e8000010e900 */
[----:B------:R-:W2:Y:S04]  /*0440*/  LD.E.SYS R5, [R6+0x44] ;  /* 0x0000004406057980 */ /* 0x000ea8000010e900 */
[----:B------:R-:W3:Y:S01]  /*0450*/  LD.E.SYS R9, [R6+0x48] ;  /* 0x0000004806097980 */ /* 0x000ee2000010e900 */
[----:B------:R-:W1:Y:S02]  /*0460*/  LDC.U8 R0, c[0x0][0x1b8] ;  /* 0x00006e00ff007b82 */ /* 0x000e640000000000 */
[----:B-1----:R-:W-:-:S04]  /*0470*/  PRMT R0, R0, 0x8880, RZ ;  /* 0x0000888000007816 */ /* 0x002fc800000000ff */
[----:B------:R-:W-:-:S04]  /*0480*/  PRMT R0, R0, 0x7710, RZ ;  /* 0x0000771000007816 */ /* 0x000fc800000000ff */
[----:B------:R-:W-:-:S04]  /*0490*/  LOP3.LUT R0, R0, 0xff, RZ, 0xc0, !PT ;  /* 0x000000ff00007812 */ /* 0x000fc800078ec0ff */
[----:B------:R-:W-:-:S04]  /*04a0*/  PRMT R0, R0, 0x9910, RZ ;  /* 0x0000991000007816 */ /* 0x000fc800000000ff */
[----:B------:R-:W-:Y:S02]  /*04b0*/  ISETP.NE.AND P0, PT, R0, RZ, PT ;  /* 0x000000ff0000720c */ /* 0x000fe40003f05270 */
[----:B--2---:R-:W-:Y:S01]  /*04c0*/  FMNMX.FTZ R8, R5, 1.0000000116860974231e-07, !PT ;  /* 0x33d6bf9505087809 */ /* 0x004fe20007810000 */
[----:B0-----:R-:W-:-:S05]  /*04d0*/  IMAD.WIDE R4, R10, R17, c[0x0][0x178] ;  /* 0x00005e000a047625 */ /* 0x001fca00078e0211 */
[----:B------:R-:W3:Y:S02]  /*04e0*/  MUFU.RCP R8, R8 ;  /* 0x0000000800087308 */ /* 0x000ee40000001000 */
[----:B---3--:R-:W-:-:S08]  /*04f0*/  FMUL.FTZ R15, R9, R8 ;  /* 0x00000008090f7220 */ /* 0x008fd00000410000 */
[----:B------:R0:W-:Y:S04]  /*0500*/  STG.E.SYS [R4], R15 ;  /* 0x0000000f04007386 */ /* 0x0001e8000010e900 */
[----:B------:R1:W2:Y:S04]  /*0510*/  LD.E.SYS R9, [R6+0x4c] ;  /* 0x0000004c06097980 */ /* 0x0002a8000010e900 */
[----:B------:R-:W3:Y:S04]  /*0520*/  @P0 LDG.E.SYS R11, [R2] ;  /* 0x00000000020b0381 */ /* 0x000ee800001ee900 */
[----:B------:R1:W4:Y:S01]  /*0530*/  LD.E.SYS R0, [R6+0x40] ;  /* 0x0000004006007980 */ /* 0x000322000010e900 */
[----:B------:R-:W-:Y:S01]  /*0540*/  ULDC UR6, c[0x0][0x160] ;  /* 0x0000580000067ab9 */ /* 0x000fe20000000800 */
[----:B------:R-:W-:Y:S01]  /*0550*/  ULDC UR5, c[0x0][0x160] ;  /* 0x0000580000057ab9 */ /* 0x000fe20000000800 */
[----:B------:R-:W-:Y:S01]  /*0560*/  UMOV UR4, 0x1 ;  /* 0x0000000100047882 */ /* 0x000fe20000000000 */
[----:B------:R-:W-:Y:S01]  /*0570*/  ULEA.HI UR7, UR5, UR6, URZ, 0x1 ;  /* 0x0000000605077291 */ /* 0x000fe2000f8f083f */
[----:B------:R-:W-:Y:S01]  /*0580*/  UIADD3 UR4, UR4, UR6, URZ ;  /* 0x0000000604047290 */ /* 0x000fe2000fffe03f */
[----:B------:R-:W-:Y:S01]  /*0590*/  UIMAD UR5, UR5, UR6, URZ ;  /* 0x00000006050572a4 */ /* 0x000fe2000f8e023f */
[----:B------:R-:W5:Y:S01]  /*05a0*/  I2F R14, c[0x0][0x160] ;  /* 0x00005800000e7b06 */ /* 0x000f620000201400 */
[----:B------:R-:W-:Y:S01]  /*05b0*/  USHF.R.S32.HI UR7, URZ, 0x1, UR7 ;  /* 0x000000013f077899 */ /* 0x000fe20008011407 */
[----:B------:R-:W-:Y:S01]  /*05c0*/  ULEA.HI UR4, UR4, UR4, URZ, 0x1 ;  /* 0x0000000404047291 */ /* 0x000fe2000f8f083f */
[----:B------:R-:W-:-:S02]  /*05d0*/  @P0 FMUL.FTZ R8, R15, R15 ;  /* 0x0000000f0f080220 */ /* 0x000fc40000410000 */
[----:B------:R-:W-:Y:S01]  /*05e0*/  UIADD3 UR9, UR7, -0x1, URZ ;  /* 0xffffffff07097890 */ /* 0x000fe2000fffe03f */
[----:B------:R-:W-:Y:S02]  /*05f0*/  USHF.R.S32.HI UR4, URZ, 0x1, UR4 ;  /* 0x000000013f047899 */ /* 0x000fe40008011404 */
[----:B0-----:R-:W0:Y:S01]  /*0600*/  I2F R15, UR5 ;  /* 0x00000005000f7d06 */ /* 0x001e220008201400 */
[----:B------:R-:W-:Y:S01]  /*0610*/  UISETP.LT.AND UP0, UPT, UR9, 0x1, UPT ;  /* 0x000000010900788c */ /* 0x000fe2000bf01270 */
[----:B------:R-:W-:Y:S01]  /*0620*/  UIADD3 UR8, UR4, -0x1, URZ ;  /* 0xffffffff04087890 */ /* 0x000fe2000fffe03f */
[----:B-1----:R-:W2:Y:S02]  /*0630*/  @P0 I2F R7, UR7 ;  /* 0x0000000700070d06 */ /* 0x002ea40008201400 */
[----:B------:R-:W-:Y:S01]  /*0640*/  USEL UR9, UR9, 0x1, !UP0 ;  /* 0x0000000109097887 */ /* 0x000fe2000c000000 */
[----:B------:R-:W-:Y:S01]  /*0650*/  UISETP.LT.AND UP0, UPT, UR8, 0x1, UPT ;  /* 0x000000010800788c */ /* 0x000fe2000bf01270 */
[----:B------:R-:W4:Y:S03]  /*0660*/  @P0 I2F R6, UR4 ;  /* 0x0000000400060d06 */ /* 0x000f260008201400 */
[----:B------:R-:W-:-:S04]  /*0670*/  USEL UR8, UR8, 0x1, !UP0 ;  /* 0x0000000108087887 */ /* 0x000fc8000c000000 */
[----:B------:R-:W1:Y:S05]  /*0680*/  I2F R13, UR9 ;  /* 0x00000009000d7d06 */ /* 0x000e6a0008201400 */
[----:B------:R-:W0:Y:S01]  /*0690*/  I2F R12, UR8 ;  /* 0x00000008000c7d06 */ /* 0x000e220008201400 */
[----:B-1----:R-:W1:Y:S02]  /*06a0*/  MUFU.RCP R16, R13 ;  /* 0x0000000d00107308 */ /* 0x002e640000001000 */
[----:B0-----:R-:W-:Y:S01]  /*06b0*/  MUFU.RCP R13, R15 ;  /* 0x0000000f000d7308 */ /* 0x001fe20000001000 */
[----:B------:R-:W0:Y:S01]  /*06c0*/  MUFU.RCP R18, R12 ;  /* 0x0000000c00127308 */ /* 0x000e220000001000 */
[----:B--2---:R-:W-:-:S02]  /*06d0*/  @P0 FFMA.FTZ R7, -R7, R8, R9 ;  /* 0x0000000807070223 */ /* 0x004fc40000010109 */
[----:B---3--:R-:W-:-:S03]  /*06e0*/  @P0 FMUL.FTZ R11, R11, R11 ;  /* 0x0000000b0b0b0220 */ /* 0x008fc60000410000 */
[----:B------:R-:W-:Y:S01]  /*06f0*/  @P0 FMNMX.FTZ R9, RZ, R7, !PT ;  /* 0x00000007ff090209 */ /* 0x000fe20007810000 */
[----:B----4-:R-:W-:Y:S01]  /*0700*/  @P0 FFMA.FTZ R6, R11, -R6, R0 ;  /* 0x800000060b060223 */ /* 0x010fe20000010000 */
[----:B-----5:R-:W2:Y:S03]  /*0710*/  MUFU.RCP R14, R14 ;  /* 0x0000000e000e7308 */ /* 0x020ea60000001000 */
[----:B-1----:R-:W-:Y:S01]  /*0720*/  FMUL.FTZ R9, R9, R16 ;  /* 0x0000001009097220 */ /* 0x002fe20000410000 */
[----:B------:R-:W-:-:S05]  /*0730*/  @P0 FMNMX.FTZ R0, RZ, R6, !PT ;  /* 0x00000006ff000209 */ /* 0x000fca0007810000 */
[CCC-:B0-----:R-:W-:Y:S02]  /*0740*/  FFMA.FTZ R6, R0.reuse, R18.reuse, -R9.reuse ;  /* 0x0000001200067223 */ /* 0x1c1fe40000010809 */
[----:B------:R-:W-:Y:S02]  /*0750*/  FFMA.FTZ R0, R0, R18, R9 ;  /* 0x0000001200007223 */ /* 0x000fe40000010009 */
[----:B------:R-:W-:Y:S02]  /*0760*/  FMUL.FTZ R7, R6, 0.5 ;  /* 0x3f00000006077820 */ /* 0x000fe40000410000 */
[----:B------:R-:W-:Y:S02]  /*0770*/  FMUL.FTZ R0, R0, 0.5 ;  /* 0x3f00000000007820 */ /* 0x000fe40000410000 */
[----:B------:R-:W-:Y:S02]  /*0780*/  FMUL.FTZ R11, R6, R7 ;  /* 0x00000007060b7220 */ /* 0x000fe40000410000 */
[----:B------:R-:W-:-:S02]  /*0790*/  IMAD.WIDE R6, R10, R17, c[0x0][0x180] ;  /* 0x000060000a067625 */ /* 0x000fc400078e0211 */
[----:B------:R-:W-:Y:S02]  /*07a0*/  IMAD.WIDE R8, R10, R17, c[0x0][0x188] ;  /* 0x000062000a087625 */ /* 0x000fe400078e0211 */
[----:B--2---:R-:W-:Y:S02]  /*07b0*/  FMUL.FTZ R0, R0, R14 ;  /* 0x0000000e00007220 */ /* 0x004fe40000410000 */
[----:B------:R-:W-:-:S06]  /*07c0*/  FMUL.FTZ R13, R11, R13 ;  /* 0x0000000d0b0d7220 */ /* 0x000fcc0000410000 */
[----:B------:R-:W-:Y:S04]  /*07d0*/  STG.E.SYS [R6], R0 ;  /* 0x0000000006007386 */ /* 0x000fe8000010e900 */
[----:B------:R-:W-:Y:S04]  /*07e0*/  STG.E.SYS [R8], R13 ;  /* 0x0000000d08007386 */ /* 0x000fe8000010e900 */
[----:B------:R-:W2:Y:S04]  /*07f0*/  LDG.E.SYS R4, [R4] ;  /* 0x0000000004047381 */ /* 0x000ea800001ee900 */
[----:B------:R-:W2:Y:S01]  /*0800*/  LDG.E.SYS R2, [R2] ;  /* 0x0000000002027381 */ /* 0x000ea200001ee900 */
[----:B------:R-:W-:-:S02]  /*0810*/  IMAD.WIDE R10, R10, R17, c[0x0][0x190] ;  /* 0x000064000a0a7625 */ /* 0x000fc400078e0211 */
[----:B--2---:R-:W-:-:S04]  /*0820*/  FADD.FTZ R12, -R4, R2 ;  /* 0x00000002040c7221 */ /* 0x004fc80000010100 */
[----:B------:R-:W-:-:S04]  /*0830*/  FMUL.FTZ R14, R12, 0.5 ;  /* 0x3f0000000c0e7820 */ /* 0x000fc80000410000 */
[----:B------:R-:W-:-:S08]  /*0840*/  FMUL.FTZ R12, R12, R14 ;  /* 0x0000000e0c0c7220 */ /* 0x000fd00000410000 */
[----:B------:R-:W-:Y:S01]  /*0850*/  STG.E.SYS [R10], R12 ;  /* 0x0000000c0a007386 */ /* 0x000fe2000010e900 */
[----:B------:R-:W-:Y:S05]  /*0860*/  EXIT ;  /* 0x000000000000794d */ /* 0x000fea0003800000 */
.L_x_449:
[----:B------:R-:W-:-:S00]  /*0870*/  BRA `(.L_x_449) ;  /* 0xfffffff000007947 */ /* 0x000fc0000383ffff */
.L_x_461:


//--------------------- .nv.shared.kernel_cuda_filter_nlm_construct_gramian --------------------------
	.section	.nv.shared.kernel_cuda_filter_nlm_construct_gramian,"aw",@nobits
	.align	4
.nv.shared.kernel_cuda_filter_nlm_construct_gramian:
	.zero		11264


//--------------------- .nv.shared.kernel_cuda_filter_construct_transform --------------------------
	.section	.nv.shared.kernel_cuda_filter_construct_transform,"aw",@nobits
	.align	4
.nv.shared.kernel_cuda_filter_construct_transform:
	.zero		10240
